def matmul_kernel(
    a_ptr,
    b_ptr,
    c_ptr,
    M,
    N,
    K,
    stride_am,
    stride_ak,
    stride_bk,
    stride_bn,
    stride_cm,
    stride_cn,
    BLOCK_M: tl.constexpr,
    BLOCK_N: tl.constexpr,
    BLOCK_K: tl.constexpr,
    GROUP_M: tl.constexpr,
):
    pid = tl.program_id(axis=0)
    num_pid_m = tl.cdiv(M, BLOCK_M)
    num_pid_n = tl.cdiv(N, BLOCK_N)
    num_pid_in_group = GROUP_M * num_pid_n
    group_id = pid // num_pid_in_group
    first_pid_m = group_id * GROUP_M
    group_size_m = min(num_pid_m - first_pid_m, GROUP_M)
    pid_m = first_pid_m + ((pid % num_pid_in_group) % group_size_m)
    pid_n = (pid % num_pid_in_group) // group_size_m

    offs_am = (pid_m * BLOCK_M + tl.arange(0, BLOCK_M)) % M
    offs_bn = (pid_n * BLOCK_N + tl.arange(0, BLOCK_N)) % N
    offs_k = tl.arange(0, BLOCK_K)
    a_ptrs = a_ptr + offs_am[:, None] * stride_am + offs_k[None, :] * stride_ak
    b_ptrs = b_ptr + offs_k[:, None] * stride_bk + offs_bn[None, :] * stride_bn

    acc = tl.zeros((BLOCK_M, BLOCK_N), dtype=tl.float32)
    for kk in range(0, tl.cdiv(K, BLOCK_K)):
        a = tl.load(a_ptrs, mask=offs_k[None, :] < K - kk * BLOCK_K, other=0.0)
        b = tl.load(b_ptrs, mask=offs_k[:, None] < K - kk * BLOCK_K, other=0.0)
        acc = tl.dot(a, b, acc)
        a_ptrs += BLOCK_K * stride_ak
        b_ptrs += BLOCK_K * stride_bk

    c = acc.to(c_ptr.dtype.element_ty)
    offs_cm = pid_m * BLOCK_M + tl.arange(0, BLOCK_M)
    offs_cn = pid_n * BLOCK_N + tl.arange(0, BLOCK_N)
    c_ptrs = c_ptr + offs_cm[:, None] * stride_cm + offs_cn[None, :] * stride_cn
    mask = (offs_cm[:, None] < M) & (offs_cn[None, :] < N)
    tl.store(c_ptrs, c, mask=mask)

# config = {"BLOCK_K": 64, "BLOCK_M": 256, "BLOCK_N": 512, "GROUP_M": 4, "arch": "sm_90", "dtype": "bf16", "num_ctas": 1, "num_stages": 3, "num_warps": 4}
# arch = sm_90


// ===== COMPILED SASS (sm_90a) =====

	.target	sm_90a

	.elftype	@"ET_EXEC"


//--------------------- .note.nv.tkinfo           --------------------------
	.section	.note.nv.tkinfo,"",@"SHT_NOTE"
	.sectionflags	@"SHF_NOTE_NV_TKINFO"
	.tkinfo
        /*0018*/ 	.word	0x00000002
        /*0030*/ 	.string	""
        /*0030*/ 	.string	"ptxas"
        /*0030*/ 	.string	"Cuda compilation tools, release 13.0, V13.0.88"
        /*0030*/ 	.string	"Build cuda_13.0.r13.0/compiler.36424714_0"
        /*0030*/ 	.string	"-v  -suppress-debug-info  -lineinfo  -arch sm_90a "



//--------------------- .note.nv.cuinfo           --------------------------
	.section	.note.nv.cuinfo,"",@"SHT_NOTE"
	.sectionflags	@"SHF_NOTE_NV_CUINFO"
        /*0018*/ 	.short	0x0002
        /*001a*/ 	.short	0x005a
        /*001c*/ 	.short	0x0082
	.zero		2


//--------------------- .nv.info                  --------------------------
	.section	.nv.info,"",@"SHT_CUDA_INFO"
	.align	4


	//----- nvinfo : EIATTR_REGCOUNT
	.align		4
        /*0000*/ 	.byte	0x04, 0x2f
        /*0002*/ 	.short	(.L_1 - .L_0)
	.align		4
.L_0:
        /*0004*/ 	.word	index@(matmul_kernel)
        /*0008*/ 	.word	0x000000ff


	//----- nvinfo : EIATTR_FRAME_SIZE
	.align		4
.L_1:
        /*000c*/ 	.byte	0x04, 0x11
        /*000e*/ 	.short	(.L_3 - .L_2)
	.align		4
.L_2:
        /*0010*/ 	.word	index@(matmul_kernel)
        /*0014*/ 	.word	0x00002320


	//----- nvinfo : EIATTR_MIN_STACK_SIZE
	.align		4
.L_3:
        /*0018*/ 	.byte	0x04, 0x12
        /*001a*/ 	.short	(.L_5 - .L_4)
	.align		4
.L_4:
        /*001c*/ 	.word	index@(matmul_kernel)
        /*0020*/ 	.word	0x00002320
.L_5:


//--------------------- .nv.compat                --------------------------
	.section	.nv.compat,"",@"SHT_CUDA_COMPAT_INFO"
	.align	4
        /*0000*/ 	.byte	0x02, 0x09, 0x01, 0x00, 0x02, 0x02, 0x04, 0x00, 0x02, 0x05, 0x05, 0x00, 0x03, 0x07, 0x01, 0x01
        /*0010*/ 	.byte	0x02, 0x03, 0x00, 0x00, 0x02, 0x06, 0x01, 0x00, 0x04, 0x0b, 0x08, 0x00, 0x00, 0x00, 0x00, 0x00
        /*0020*/ 	.byte	0x00, 0x00, 0x00, 0x00


//--------------------- .nv.info.matmul_kernel    --------------------------
	.section	.nv.info.matmul_kernel,"",@"SHT_CUDA_INFO"
	.sectionflags	@""
	.align	4


	//----- nvinfo : EIATTR_CUDA_API_VERSION
	.align		4
        /*0000*/ 	.byte	0x04, 0x37
        /*0002*/ 	.short	(.L_7 - .L_6)
.L_6:
        /*0004*/ 	.word	0x00000082


	//----- nvinfo : EIATTR_KPARAM_INFO
	.align		4
.L_7:
        /*0008*/ 	.byte	0x04, 0x17
        /*000a*/ 	.short	(.L_9 - .L_8)
.L_8:
        /*000c*/ 	.word	0x00000000
        /*0010*/ 	.short	0x000d
        /*0012*/ 	.short	0x0048
        /*0014*/ 	.byte	0x00, 0xf4, 0x21, 0x00


	//----- nvinfo : EIATTR_KPARAM_INFO
	.align		4
.L_9:
        /*0018*/ 	.byte	0x04, 0x17
        /*001a*/ 	.short	(.L_11 - .L_10)
.L_10:
        /*001c*/ 	.word	0x00000000
        /*0020*/ 	.short	0x000c
        /*0022*/ 	.short	0x0040
        /*0024*/ 	.byte	0x00, 0xf4, 0x21, 0x00


	//----- nvinfo : EIATTR_KPARAM_INFO
	.align		4
.L_11:
        /*0028*/ 	.byte	0x04, 0x17
        /*002a*/ 	.short	(.L_13 - .L_12)
.L_12:
        /*002c*/ 	.word	0x00000000
        /*0030*/ 	.short	0x000b
        /*0032*/ 	.short	0x0038
        /*0034*/ 	.byte	0x00, 0xf0, 0x11, 0x00


	//----- nvinfo : EIATTR_KPARAM_INFO
	.align		4
.L_13:
        /*0038*/ 	.byte	0x04, 0x17
        /*003a*/ 	.short	(.L_15 - .L_14)
.L_14:
        /*003c*/ 	.word	0x00000000
        /*0040*/ 	.short	0x000a
        /*0042*/ 	.short	0x0034
        /*0044*/ 	.byte	0x00, 0xf0, 0x11, 0x00


	//----- nvinfo : EIATTR_KPARAM_INFO
	.align		4
.L_15:
        /*0048*/ 	.byte	0x04, 0x17
        /*004a*/ 	.short	(.L_17 - .L_16)
.L_16:
        /*004c*/ 	.word	0x00000000
        /*0050*/ 	.short	0x0009
        /*0052*/ 	.short	0x0030
        /*0054*/ 	.byte	0x00, 0xf0, 0x11, 0x00


	//----- nvinfo : EIATTR_KPARAM_INFO
	.align		4
.L_17:
        /*0058*/ 	.byte	0x04, 0x17
        /*005a*/ 	.short	(.L_19 - .L_18)
.L_18:
        /*005c*/ 	.word	0x00000000
        /*0060*/ 	.short	0x0008
        /*0062*/ 	.short	0x002c
        /*0064*/ 	.byte	0x00, 0xf0, 0x11, 0x00


	//----- nvinfo : EIATTR_KPARAM_INFO
	.align		4
.L_19:
        /*0068*/ 	.byte	0x04, 0x17
        /*006a*/ 	.short	(.L_21 - .L_20)
.L_20:
        /*006c*/ 	.word	0x00000000
        /*0070*/ 	.short	0x0007
        /*0072*/ 	.short	0x0028
        /*0074*/ 	.byte	0x00, 0xf0, 0x11, 0x00


	//----- nvinfo : EIATTR_KPARAM_INFO
	.align		4
.L_21:
        /*0078*/ 	.byte	0x04, 0x17
        /*007a*/ 	.short	(.L_23 - .L_22)
.L_22:
        /*007c*/ 	.word	0x00000000
        /*0080*/ 	.short	0x0006
        /*0082*/ 	.short	0x0024
        /*0084*/ 	.byte	0x00, 0xf0, 0x11, 0x00


	//----- nvinfo : EIATTR_KPARAM_INFO
	.align		4
.L_23:
        /*0088*/ 	.byte	0x04, 0x17
        /*008a*/ 	.short	(.L_25 - .L_24)
.L_24:
        /*008c*/ 	.word	0x00000000
        /*0090*/ 	.short	0x0005
        /*0092*/ 	.short	0x0020
        /*0094*/ 	.byte	0x00, 0xf0, 0x11, 0x00


	//----- nvinfo : EIATTR_KPARAM_INFO
	.align		4
.L_25:
        /*0098*/ 	.byte	0x04, 0x17
        /*009a*/ 	.short	(.L_27 - .L_26)
.L_26:
        /*009c*/ 	.word	0x00000000
        /*00a0*/ 	.short	0x0004
        /*00a2*/ 	.short	0x001c
        /*00a4*/ 	.byte	0x00, 0xf0, 0x11, 0x00


	//----- nvinfo : EIATTR_KPARAM_INFO
	.align		4
.L_27:
        /*00a8*/ 	.byte	0x04, 0x17
        /*00aa*/ 	.short	(.L_29 - .L_28)
.L_28:
        /*00ac*/ 	.word	0x00000000
        /*00b0*/ 	.short	0x0003
        /*00b2*/ 	.short	0x0018
        /*00b4*/ 	.byte	0x00, 0xf0, 0x11, 0x00


	//----- nvinfo : EIATTR_KPARAM_INFO
	.align		4
.L_29:
        /*00b8*/ 	.byte	0x04, 0x17
        /*00ba*/ 	.short	(.L_31 - .L_30)
.L_30:
        /*00bc*/ 	.word	0x00000000
        /*00c0*/ 	.short	0x0002
        /*00c2*/ 	.short	0x0010
        /*00c4*/ 	.byte	0x00, 0xf4, 0x21, 0x00


	//----- nvinfo : EIATTR_KPARAM_INFO
	.align		4
.L_31:
        /*00c8*/ 	.byte	0x04, 0x17
        /*00ca*/ 	.short	(.L_33 - .L_32)
.L_32:
        /*00cc*/ 	.word	0x00000000
        /*00d0*/ 	.short	0x0001
        /*00d2*/ 	.short	0x0008
        /*00d4*/ 	.byte	0x00, 0xf4, 0x21, 0x00


	//----- nvinfo : EIATTR_KPARAM_INFO
	.align		4
.L_33:
        /*00d8*/ 	.byte	0x04, 0x17
        /*00da*/ 	.short	(.L_35 - .L_34)
.L_34:
        /*00dc*/ 	.word	0x00000000
        /*00e0*/ 	.short	0x0000
        /*00e2*/ 	.short	0x0000
        /*00e4*/ 	.byte	0x00, 0xf4, 0x21, 0x00


	//----- nvinfo : EIATTR_SPARSE_MMA_MASK
	.align		4
.L_35:
        /*00e8*/ 	.byte	0x03, 0x50
        /*00ea*/ 	.short	0x0000


	//----- nvinfo : EIATTR_MAXREG_COUNT
	.align		4
        /*00ec*/ 	.byte	0x03, 0x1b
        /*00ee*/ 	.short	0x00ff


	//----- nvinfo : EIATTR_NUM_BARRIERS
	.align		4
        /*00f0*/ 	.byte	0x02, 0x4c
        /*00f2*/ 	.byte	0x01
	.zero		1


	//----- nvinfo : EIATTR_ANNOTATIONS
	.align		4
        /*00f4*/ 	.byte	0x04, 0x55
        /*00f6*/ 	.short	(.L_37 - .L_36)


	//   ....[0]....
.L_36:
        /*00f8*/ 	.word	0x00000001
        /*00fc*/ 	.byte	0x70, 0x00, 0x00, 0x00, 0x01, 0x00, 0x00, 0x00, 0xb0, 0x00, 0x00, 0x00, 0x01, 0x00, 0x00, 0x00
        /* <DEDUP_REMOVED lines=521> */
        /*219c*/ 	.byte	0x30, 0x46, 0x01, 0x00, 0x01, 0x00, 0x00, 0x00, 0x50, 0x46, 0x01, 0x00


	//----- nvinfo : EIATTR_MERCURY_ISA_VERSION
	.align		4
.L_37:
        /*21a8*/ 	.byte	0x03, 0x5f
        /*21aa*/ 	.short	0x0101


	//----- nvinfo : EIATTR_EXIT_INSTR_OFFSETS
	.align		4
        /*21ac*/ 	.byte	0x04, 0x1c
        /*21ae*/ 	.short	(.L_39 - .L_38)


	//   ....[0]....
.L_38:
        /*21b0*/ 	.word	0x00068c10


	//   ....[1]....
        /*21b4*/ 	.word	0x00068c40


	//----- nvinfo : EIATTR_REQNTID
	.align		4
.L_39:
        /*21b8*/ 	.byte	0x04, 0x10
        /*21ba*/ 	.short	(.L_41 - .L_40)
.L_40:
        /*21bc*/ 	.word	0x00000080
        /*21c0*/ 	.word	0x00000001
        /*21c4*/ 	.word	0x00000001


	//----- nvinfo : EIATTR_CBANK_PARAM_SIZE
	.align		4
.L_41:
        /*21c8*/ 	.byte	0x03, 0x19
        /*21ca*/ 	.short	0x0050


	//----- nvinfo : EIATTR_PARAM_CBANK
	.align		4
        /*21cc*/ 	.byte	0x04, 0x0a
        /*21ce*/ 	.short	(.L_43 - .L_42)
	.align		4
.L_42:
        /*21d0*/ 	.word	index@(.nv.constant0.matmul_kernel)
        /*21d4*/ 	.short	0x0210
        /*21d6*/ 	.short	0x0050


	//----- nvinfo : EIATTR_SW_WAR
	.align		4
.L_43:
        /*21d8*/ 	.byte	0x04, 0x36
        /*21da*/ 	.short	(.L_45 - .L_44)
.L_44:
        /*21dc*/ 	.word	0x00000008
.L_45:


//--------------------- .nv.callgraph             --------------------------
	.section	.nv.callgraph,"",@"SHT_CUDA_CALLGRAPH"
	.align	4
	.sectionentsize	8
	.align		4
        /*0000*/ 	.word	0x00000000
	.align		4
        /*0004*/ 	.word	0xffffffff
	.align		4
        /*0008*/ 	.word	0x00000000
	.align		4
        /*000c*/ 	.word	0xfffffffe
	.align		4
        /*0010*/ 	.word	0x00000000
	.align		4
        /*0014*/ 	.word	0xfffffffd
	.align		4
        /*0018*/ 	.word	0x00000000
	.align		4
        /*001c*/ 	.word	0xfffffffc


//--------------------- .text.matmul_kernel       --------------------------
	.section	.text.matmul_kernel,"ax",@progbits
	.align	128
        .global         matmul_kernel
        .type           matmul_kernel,@function
        .size           matmul_kernel,(.L_x_3 - matmul_kernel)
        .other          matmul_kernel,@"STO_CUDA_ENTRY STV_DEFAULT"
matmul_kernel:
.text.matmul_kernel:
[----:B------:R-:W0:Y:S08]  /*0000*/  LDC R1, c[0x0][0x28] ;  /* 0x00000a00ff017b82 */ /* 0x000e300000000800 */
[----:B------:R-:W1:Y:S01]  /*0010*/  LDC.64 R48, c[0x0][0x228] ;  /* 0x00008a00ff307b82 */ /* 0x000e620000000a00 */
[----:B0-----:R-:W-:Y:S01]  /*0020*/  VIADD R1, R1, 0xffffdce0 ;  /* 0xffffdce001017836 */ /* 0x001fe20000000000 */
[----:B------:R-:W0:Y:S01]  /*0030*/  S2R R5, SR_CTAID.X ;  /* 0x0000000000057919 */ /* 0x000e220000002500 */
[----:B------:R-:W-:Y:S01]  /*0040*/  UMOV UR4, 0x400 ;  /* 0x0000040000047882 */ /* 0x000fe20000000000 */
[----:B------:R-:W-:Y:S01]  /*0050*/  ULDC.64 UR8, c[0x0][0x208] ;  /* 0x0000820000087ab9 */ /* 0x000fe20000000a00 */
[----:B------:R-:W-:Y:S01]  /*0060*/  CS2R R156, SRZ ;  /* 0x00000000009c7805 */ /* 0x000fe2000001ff00 */
[----:B------:R2:W-:Y:S01]  /*0070*/  STL [R1+0x330], RZ ;  /* 0x000330ff01007387 */ /* 0x0005e20000100800 */
[----:B------:R-:W-:Y:S01]  /*0080*/  CS2R R158, SRZ ;  /* 0x00000000009e7805 */ /* 0x000fe2000001ff00 */
[----:B------:R-:W3:Y:S01]  /*0090*/  S2UR UR5, SR_CgaCtaId ;  /* 0x00000000000579c3 */ /* 0x000ee20000008800 */
[----:B------:R-:W-:Y:S01]  /*00a0*/  CS2R R148, SRZ ;  /* 0x0000000000947805 */ /* 0x000fe2000001ff00 */
[----:B------:R2:W-:Y:S01]  /*00b0*/  STL [R1+0x334], RZ ;  /* 0x000334ff01007387 */ /* 0x0005e20000100800 */
[----:B------:R-:W-:-:S02]  /*00c0*/  CS2R R150, SRZ ;  /* 0x0000000000967805 */ /* 0x000fc4000001ff00 */
[----:B------:R-:W-:Y:S02]  /*00d0*/  CS2R R140, SRZ ;  /* 0x00000000008c7805 */ /* 0x000fe4000001ff00 */
[----:B------:R-:W-:Y:S01]  /*00e0*/  CS2R R142, SRZ ;  /* 0x00000000008e7805 */ /* 0x000fe2000001ff00 */
[----:B------:R2:W-:Y:S01]  /*00f0*/  STL [R1+0x338], RZ ;  /* 0x000338ff01007387 */ /* 0x0005e20000100800 */
[----:B------:R-:W-:Y:S02]  /*0100*/  CS2R R132, SRZ ;  /* 0x0000000000847805 */ /* 0x000fe4000001ff00 */
[----:B------:R-:W-:Y:S02]  /*0110*/  CS2R R134, SRZ ;  /* 0x0000000000867805 */ /* 0x000fe4000001ff00 */
[----:B------:R-:W-:Y:S01]  /*0120*/  CS2R R124, SRZ ;  /* 0x00000000007c7805 */ /* 0x000fe2000001ff00 */
[----:B------:R2:W-:Y:S01]  /*0130*/  STL [R1+0x33c], RZ ;  /* 0x00033cff01007387 */ /* 0x0005e20000100800 */
[----:B------:R-:W-:-:S02]  /*0140*/  CS2R R126, SRZ ;  /* 0x00000000007e7805 */ /* 0x000fc4000001ff00 */
[----:B------:R-:W-:Y:S02]  /*0150*/  CS2R R116, SRZ ;  /* 0x0000000000747805 */ /* 0x000fe4000001ff00 */
[----:B------:R-:W-:Y:S01]  /*0160*/  CS2R R118, SRZ ;  /* 0x0000000000767805 */ /* 0x000fe2000001ff00 */
[----:B------:R2:W-:Y:S01]  /*0170*/  STL [R1+0x360], RZ ;  /* 0x000360ff01007387 */ /* 0x0005e20000100800 */
[----:B------:R-:W-:Y:S01]  /*0180*/  CS2R R108, SRZ ;  /* 0x00000000006c7805 */ /* 0x000fe2000001ff00 */
[----:B-1----:R-:W-:Y:S01]  /*0190*/  VIADD R0, R49, 0x1ff ;  /* 0x000001ff31007836 */ /* 0x002fe20000000000 */
[----:B------:R-:W-:Y:S01]  /*01a0*/  CS2R R110, SRZ ;  /* 0x00000000006e7805 */ /* 0x000fe2000001ff00 */
[----:B------:R2:W-:Y:S01]  /*01b0*/  STL [R1+0x364], RZ ;  /* 0x000364ff01007387 */ /* 0x0005e20000100800 */
[----:B------:R-:W-:Y:S02]  /*01c0*/  CS2R R100, SRZ ;  /* 0x0000000000647805 */ /* 0x000fe4000001ff00 */
[----:B------:R-:W-:-:S02]  /*01d0*/  CS2R R102, SRZ ;  /* 0x0000000000667805 */ /* 0x000fc4000001ff00 */
[----:B------:R-:W-:Y:S01]  /*01e0*/  SHF.R.S32.HI R3, RZ, 0x1f, R0 ;  /* 0x0000001fff037819 */ /* 0x000fe20000011400 */
[----:B------:R2:W-:Y:S01]  /*01f0*/  STL [R1+0x368], RZ ;  /* 0x000368ff01007387 */ /* 0x0005e20000100800 */
[----:B------:R-:W-:Y:S01]  /*0200*/  CS2R R92, SRZ ;  /* 0x00000000005c7805 */ /* 0x000fe2000001ff00 */
[----:B---3--:R-:W-:Y:S01]  /*0210*/  ULEA UR4, UR5, UR4, 0x18 ;  /* 0x0000000405047291 */ /* 0x008fe2000f8ec03f */
[----:B------:R-:W-:Y:S01]  /*0220*/  LEA.HI R3, R3, R0, RZ, 0x9 ;  /* 0x0000000003037211 */ /* 0x000fe200078f48ff */
[----:B------:R2:W-:Y:S01]  /*0230*/  STL [R1+0x36c], RZ ;  /* 0x00036cff01007387 */ /* 0x0005e20000100800 */
[----:B0-----:R-:W-:Y:S02]  /*0240*/  IABS R8, R5 ;  /* 0x0000000500087213 */ /* 0x001fe40000000000 */
[----:B------:R-:W-:Y:S02]  /*0250*/  CS2R R94, SRZ ;  /* 0x00000000005e7805 */ /* 0x000fe4000001ff00 */
[----:B------:R-:W-:Y:S01]  /*0260*/  SHF.R.S32.HI R3, RZ, 0x9, R3 ;  /* 0x00000009ff037819 */ /* 0x000fe20000011403 */
[----:B------:R2:W-:Y:S01]  /*0270*/  STL [R1+0x390], RZ ;  /* 0x000390ff01007387 */ /* 0x0005e20000100800 */
[----:B------:R-:W-:-:S02]  /*0280*/  CS2R R84, SRZ ;  /* 0x0000000000547805 */ /* 0x000fc4000001ff00 */
[----:B------:R-:W-:Y:S02]  /*0290*/  CS2R R86, SRZ ;  /* 0x0000000000567805 */ /* 0x000fe4000001ff00 */
[----:B------:R-:W-:Y:S01]  /*02a0*/  CS2R R80, SRZ ;  /* 0x0000000000507805 */ /* 0x000fe2000001ff00 */
[----:B------:R-:W-:Y:S01]  /*02b0*/  IMAD.SHL.U32 R4, R3, 0x4, RZ ;  /* 0x0000000403047824 */ /* 0x000fe200078e00ff */
[----:B------:R2:W-:Y:S01]  /*02c0*/  STL [R1+0x394], RZ ;  /* 0x000394ff01007387 */ /* 0x0005e20000100800 */
[----:B------:R-:W-:Y:S02]  /*02d0*/  CS2R R82, SRZ ;  /* 0x0000000000527805 */ /* 0x000fe4000001ff00 */
[----:B------:R-:W-:Y:S02]  /*02e0*/  CS2R R76, SRZ ;  /* 0x00000000004c7805 */ /* 0x000fe4000001ff00 */
[----:B------:R-:W-:Y:S02]  /*02f0*/  CS2R R78, SRZ ;  /* 0x00000000004e7805 */ /* 0x000fe4000001ff00 */
[-C--:B------:R-:W-:Y:S01]  /*0300*/  IABS R7, R4.reuse ;  /* 0x0000000400077213 */ /* 0x080fe20000000000 */
[----:B------:R2:W-:Y:S01]  /*0310*/  STL [R1+0x398], RZ ;  /* 0x000398ff01007387 */ /* 0x0005e20000100800 */
[----:B------:R-:W-:-:S02]  /*0320*/  IABS R10, R4 ;  /* 0x00000004000a7213 */ /* 0x000fc40000000000 */
[----:B------:R-:W-:Y:S01]  /*0330*/  CS2R R72, SRZ ;  /* 0x0000000000487805 */ /* 0x000fe2000001ff00 */
[----:B------:R-:W0:Y:S01]  /*0340*/  I2F.RP R0, R7 ;  /* 0x0000000700007306 */ /* 0x000e220000209400 */
[----:B------:R2:W-:Y:S01]  /*0350*/  STL [R1+0x39c], RZ ;  /* 0x00039cff01007387 */ /* 0x0005e20000100800 */
[----:B------:R-:W-:Y:S02]  /*0360*/  CS2R R74, SRZ ;  /* 0x00000000004a7805 */ /* 0x000fe4000001ff00 */
[----:B------:R-:W-:Y:S02]  /*0370*/  CS2R R68, SRZ ;  /* 0x0000000000447805 */ /* 0x000fe4000001ff00 */
[----:B------:R-:W-:Y:S01]  /*0380*/  CS2R R70, SRZ ;  /* 0x0000000000467805 */ /* 0x000fe2000001ff00 */
[----:B------:R2:W-:Y:S01]  /*0390*/  STL [R1+0x3c0], RZ ;  /* 0x0003c0ff01007387 */ /* 0x0005e20000100800 */
[----:B------:R-:W-:Y:S02]  /*03a0*/  CS2R R60, SRZ ;  /* 0x00000000003c7805 */ /* 0x000fe4000001ff00 */
[----:B------:R-:W-:-:S02]  /*03b0*/  CS2R R62, SRZ ;  /* 0x00000000003e7805 */ /* 0x000fc4000001ff00 */
[----:B------:R-:W-:Y:S01]  /*03c0*/  CS2R R44, SRZ ;  /* 0x00000000002c7805 */ /* 0x000fe2000001ff00 */
[----:B------:R2:W-:Y:S01]  /*03d0*/  STL [R1+0x3c4], RZ ;  /* 0x0003c4ff01007387 */ /* 0x0005e20000100800 */
[----:B------:R-:W-:Y:S02]  /*03e0*/  CS2R R46, SRZ ;  /* 0x00000000002e7805 */ /* 0x000fe4000001ff00 */
[----:B------:R-:W-:Y:S02]  /*03f0*/  CS2R R40, SRZ ;  /* 0x0000000000287805 */ /* 0x000fe4000001ff00 */
[----:B------:R-:W-:Y:S01]  /*0400*/  CS2R R42, SRZ ;  /* 0x00000000002a7805 */ /* 0x000fe2000001ff00 */
[----:B------:R2:W-:Y:S01]  /*0410*/  STL [R1+0x3c8], RZ ;  /* 0x0003c8ff01007387 */ /* 0x0005e20000100800 */
[----:B------:R-:W-:Y:S01]  /*0420*/  CS2R R36, SRZ ;  /* 0x0000000000247805 */ /* 0x000fe2000001ff00 */
[----:B0-----:R-:W0:Y:S01]  /*0430*/  MUFU.RCP R0, R0 ;  /* 0x0000000000007308 */ /* 0x001e220000001000 */
        /* <DEDUP_REMOVED lines=14> */
[----:B------:R-:W-:Y:S02]  /*0520*/  CS2R R18, SRZ ;  /* 0x0000000000127805 */ /* 0x000fe4000001ff00 */
[----:B------:R-:W-:Y:S01]  /*0530*/  CS2R R12, SRZ ;  /* 0x00000000000c7805 */ /* 0x000fe2000001ff00 */
[----:B0-----:R-:W-:Y:S01]  /*0540*/  VIADD R2, R0, 0xffffffe ;  /* 0x0ffffffe00027836 */ /* 0x001fe20000000000 */
[----:B------:R2:W-:Y:S01]  /*0550*/  STL [R1+0x3ec], RZ ;  /* 0x0003ecff01007387 */ /* 0x0005e20000100800 */
[----:B------:R-:W-:Y:S01]  /*0560*/  IMAD.MOV R0, RZ, RZ, -R10 ;  /* 0x000000ffff007224 */ /* 0x000fe200078e0a0a */
[----:B------:R-:W-:Y:S01]  /*0570*/  CS2R R14, SRZ ;  /* 0x00000000000e7805 */ /* 0x000fe2000001ff00 */
[----:B------:R0:W1:Y:S01]  /*0580*/  F2I.FTZ.U32.TRUNC.NTZ R3, R2 ;  /* 0x0000000200037305 */ /* 0x000062000021f000 */
        /* <DEDUP_REMOVED lines=9> */
[----:B0-----:R-:W-:Y:S01]  /*0620*/  IMAD.MOV.U32 R2, RZ, RZ, RZ ;  /* 0x000000ffff027224 */ /* 0x001fe200078e00ff */
[----:B------:R-:W-:-:S02]  /*0630*/  CS2R R112, SRZ ;  /* 0x0000000000707805 */ /* 0x000fc4000001ff00 */
[----:B------:R-:W-:Y:S01]  /*0640*/  CS2R R114, SRZ ;  /* 0x0000000000727805 */ /* 0x000fe2000001ff00 */
[----:B------:R2:W-:Y:S01]  /*0650*/  STL [R1+0x5fc], RZ ;  /* 0x0005fcff01007387 */ /* 0x0005e20000100800 */
[----:B------:R-:W-:Y:S01]  /*0660*/  CS2R R120, SRZ ;  /* 0x0000000000787805 */ /* 0x000fe2000001ff00 */
[--C-:B-1----:R-:W-:Y:S01]  /*0670*/  IMAD.MOV R6, RZ, RZ, -R3.reuse ;  /* 0x000000ffff067224 */ /* 0x102fe200078e0a03 */
[----:B------:R-:W-:Y:S01]  /*0680*/  CS2R R122, SRZ ;  /* 0x00000000007a7805 */ /* 0x000fe2000001ff00 */
[----:B------:R2:W-:Y:S01]  /*0690*/  STL [R1+0x600], RZ ;  /* 0x000600ff01007387 */ /* 0x0005e20000100800 */
[----:B------:R-:W-:Y:S01]  /*06a0*/  CS2R R128, SRZ ;  /* 0x0000000000807805 */ /* 0x000fe2000001ff00 */
[----:B------:R-:W-:Y:S01]  /*06b0*/  IMAD R9, R6, R7, RZ ;  /* 0x0000000706097224 */ /* 0x000fe200078e02ff */
[----:B------:R-:W-:Y:S01]  /*06c0*/  CS2R R130, SRZ ;  /* 0x0000000000827805 */ /* 0x000fe2000001ff00 */
[----:B------:R2:W-:Y:S01]  /*06d0*/  STL [R1+0x604], RZ ;  /* 0x000604ff01007387 */ /* 0x0005e20000100800 */
[----:B------:R-:W-:Y:S01]  /*06e0*/  IMAD.MOV.U32 R6, RZ, RZ, R8 ;  /* 0x000000ffff067224 */ /* 0x000fe200078e0008 */
[----:B------:R-:W-:Y:S01]  /*06f0*/  CS2R R136, SRZ ;  /* 0x0000000000887805 */ /* 0x000fe2000001ff00 */
[----:B------:R-:W-:Y:S01]  /*0700*/  IMAD.HI.U32 R3, R3, R9, R2 ;  /* 0x0000000903037227 */ /* 0x000fe200078e0002 */
[----:B------:R2:W-:Y:S01]  /*0710*/  STL [R1+0x608], RZ ;  /* 0x000608ff01007387 */ /* 0x0005e20000100800 */
[----:B------:R-:W-:-:S02]  /*0720*/  CS2R R138, SRZ ;  /* 0x00000000008a7805 */ /* 0x000fc4000001ff00 */
[----:B------:R-:W-:Y:S02]  /*0730*/  CS2R R144, SRZ ;  /* 0x0000000000907805 */ /* 0x000fe4000001ff00 */
[----:B------:R-:W-:Y:S01]  /*0740*/  CS2R R146, SRZ ;  /* 0x0000000000927805 */ /* 0x000fe2000001ff00 */
[----:B------:R2:W-:Y:S01]  /*0750*/  STL [R1+0x60c], RZ ;  /* 0x00060cff01007387 */ /* 0x0005e20000100800 */
[----:B------:R-:W-:Y:S01]  /*0760*/  IMAD.HI.U32 R3, R3, R6, RZ ;  /* 0x0000000603037227 */ /* 0x000fe200078e00ff */
[----:B------:R-:W-:Y:S02]  /*0770*/  CS2R R152, SRZ ;  /* 0x0000000000987805 */ /* 0x000fe4000001ff00 */
[----:B------:R-:W-:Y:S01]  /*0780*/  CS2R R154, SRZ ;  /* 0x00000000009a7805 */ /* 0x000fe2000001ff00 */
[----:B------:R2:W-:Y:S01]  /*0790*/  STL [R1+0x610], RZ ;  /* 0x000610ff01007387 */ /* 0x0005e20000100800 */
[----:B------:R-:W-:Y:S01]  /*07a0*/  IMAD R0, R3, R0, R6 ;  /* 0x0000000003007224 */ /* 0x000fe200078e0206 */
[----:B------:R-:W-:-:S02]  /*07b0*/  CS2R R160, SRZ ;  /* 0x0000000000a07805 */ /* 0x000fc4000001ff00 */
[----:B------:R-:W-:Y:S01]  /*07c0*/  CS2R R162, SRZ ;  /* 0x0000000000a27805 */ /* 0x000fe2000001ff00 */
[----:B------:R2:W-:Y:S01]  /*07d0*/  STL [R1+0x614], RZ ;  /* 0x000614ff01007387 */ /* 0x0005e20000100800 */
[----:B------:R-:W-:Y:S02]  /*07e0*/  CS2R R164, SRZ ;  /* 0x0000000000a47805 */ /* 0x000fe4000001ff00 */
[----:B------:R-:W-:Y:S02]  /*07f0*/  ISETP.GT.U32.AND P1, PT, R7, R0, PT ;  /* 0x000000000700720c */ /* 0x000fe40003f24070 */
        /* <DEDUP_REMOVED lines=10> */
[----:B------:R-:W-:Y:S02]  /*08a0*/  CS2R R180, SRZ ;  /* 0x0000000000b47805 */ /* 0x000fe4000001ff00 */
[----:B------:R-:W-:Y:S01]  /*08b0*/  CS2R R182, SRZ ;  /* 0x0000000000b67805 */ /* 0x000fe2000001ff00 */
[----:B------:R-:W-:Y:S01]  /*08c0*/  @!P1 IMAD.IADD R0, R0, 0x1, -R7 ;  /* 0x0000000100009824 */ /* 0x000fe200078e0a07 */
[----:B------:R2:W-:Y:S01]  /*08d0*/  STL [R1+0x624], RZ ;  /* 0x000624ff01007387 */ /* 0x0005e20000100800 */
[----:B------:R-:W-:Y:S01]  /*08e0*/  @!P1 VIADD R3, R3, 0x1 ;  /* 0x0000000103039836 */ /* 0x000fe20000000000 */
[----:B------:R-:W-:-:S02]  /*08f0*/  ISETP.NE.AND P1, PT, R4, RZ, PT ;  /* 0x000000ff0400720c */ /* 0x000fc40003f25270 */
[----:B------:R-:W-:Y:S01]  /*0900*/  CS2R R184, SRZ ;  /* 0x0000000000b87805 */ /* 0x000fe2000001ff00 */
[----:B------:R2:W-:Y:S01]  /*0910*/  STL [R1+0x628], RZ ;  /* 0x000628ff01007387 */ /* 0x0005e20000100800 */
[----:B------:R-:W-:Y:S02]  /*0920*/  ISETP.GE.U32.AND P0, PT, R0, R7, PT ;  /* 0x000000070000720c */ /* 0x000fe40003f06070 */
[----:B------:R-:W-:Y:S02]  /*0930*/  CS2R R186, SRZ ;  /* 0x0000000000ba7805 */ /* 0x000fe4000001ff00 */
[----:B------:R-:W-:Y:S01]  /*0940*/  LOP3.LUT R0, R5, R4, RZ, 0x3c, !PT ;  /* 0x0000000405007212 */ /* 0x000fe200078e3cff */
[----:B------:R2:W-:Y:S01]  /*0950*/  STL [R1+0x62c], RZ ;  /* 0x00062cff01007387 */ /* 0x0005e20000100800 */
[----:B------:R-:W-:Y:S02]  /*0960*/  CS2R R196, SRZ ;  /* 0x0000000000c47805 */ /* 0x000fe4000001ff00 */
[----:B------:R-:W-:-:S02]  /*0970*/  CS2R R198, SRZ ;  /* 0x0000000000c67805 */ /* 0x000fc4000001ff00 */
[----:B------:R-:W-:Y:S01]  /*0980*/  ISETP.GE.AND P2, PT, R0, RZ, PT ;  /* 0x000000ff0000720c */ /* 0x000fe20003f46270 */
[----:B------:R2:W-:Y:S01]  /*0990*/  STL [R1+0x630], RZ ;  /* 0x000630ff01007387 */ /* 0x0005e20000100800 */
[----:B------:R-:W-:Y:S01]  /*09a0*/  VIADD R0, R48, 0xff ;  /* 0x000000ff30007836 */ /* 0x000fe20000000000 */
[----:B------:R-:W-:Y:S02]  /*09b0*/  CS2R R200, SRZ ;  /* 0x0000000000c87805 */ /* 0x000fe4000001ff00 */
[----:B------:R-:W-:Y:S01]  /*09c0*/  CS2R R202, SRZ ;  /* 0x0000000000ca7805 */ /* 0x000fe2000001ff00 */
[----:B------:R2:W-:Y:S01]  /*09d0*/  STL [R1+0x634], RZ ;  /* 0x000634ff01007387 */ /* 0x0005e20000100800 */
[----:B------:R-:W-:Y:S01]  /*09e0*/  CS2R R204, SRZ ;  /* 0x0000000000cc7805 */ /* 0x000fe2000001ff00 */
[----:B------:R-:W-:Y:S01]  /*09f0*/  @P0 VIADD R3, R3, 0x1 ;  /* 0x0000000103030836 */ /* 0x000fe20000000000 */
[----:B------:R-:W-:Y:S01]  /*0a00*/  CS2R R206, SRZ ;  /* 0x0000000000ce7805 */ /* 0x000fe2000001ff00 */
[----:B------:R2:W-:Y:S01]  /*0a10*/  STL [R1+0x638], RZ ;  /* 0x000638ff01007387 */ /* 0x0005e20000100800 */
[----:B------:R-:W-:Y:S01]  /*0a20*/  CS2R R208, SRZ ;  /* 0x0000000000d07805 */ /* 0x000fe2000001ff00 */
[----:B------:R-:W-:Y:S01]  /*0a30*/  IMAD.MOV.U32 R2, RZ, RZ, R3 ;  /* 0x000000ffff027224 */ /* 0x000fe200078e0003 */
[----:B------:R-:W-:Y:S01]  /*0a40*/  SHF.R.S32.HI R3, RZ, 0x1f, R0 ;  /* 0x0000001fff037819 */ /* 0x000fe20000011400 */
[----:B------:R2:W-:Y:S01]  /*0a50*/  STL [R1+0x63c], RZ ;  /* 0x00063cff01007387 */ /* 0x0005e20000100800 */
[----:B------:R-:W-:Y:S01]  /*0a60*/  CS2R R210, SRZ ;  /* 0x0000000000d27805 */ /* 0x000fe2000001ff00 */
[----:B------:R-:W-:Y:S01]  /*0a70*/  @!P2 IMAD.MOV R2, RZ, RZ, -R2 ;  /* 0x000000ffff02a224 */ /* 0x000fe200078e0a02 */
[----:B------:R-:W-:Y:S01]  /*0a80*/  @!P1 LOP3.LUT R2, RZ, R4, RZ, 0x33, !PT ;  /* 0x00000004ff029212 */ /* 0x000fe200078e33ff */
[----:B------:R2:W-:Y:S01]  /*0a90*/  STL [R1+0x640], RZ ;  /* 0x000640ff01007387 */ /* 0x0005e20000100800 */
[----:B------:R-:W-:-:S02]  /*0aa0*/  LEA.HI R3, R3, R0, RZ, 0x8 ;  /* 0x0000000003037211 */ /* 0x000fc400078f40ff */
[----:B------:R-:W-:Y:S02]  /*0ab0*/  CS2R R212, SRZ ;  /* 0x0000000000d47805 */ /* 0x000fe4000001ff00 */
[----:B------:R-:W-:Y:S01]  /*0ac0*/  CS2R R214, SRZ ;  /* 0x0000000000d67805 */ /* 0x000fe2000001ff00 */
[----:B------:R2:W-:Y:S01]  /*0ad0*/  STL [R1+0x644], RZ ;  /* 0x000644ff01007387 */ /* 0x0005e20000100800 */
[----:B------:R-:W-:Y:S01]  /*0ae0*/  IMAD.SHL.U32 R6, R2, 0x4, RZ ;  /* 0x0000000402067824 */ /* 0x000fe200078e00ff */
[----:B------:R-:W-:Y:S01]  /*0af0*/  CS2R R216, SRZ ;  /* 0x0000000000d87805 */ /* 0x000fe2000001ff00 */
[----:B------:R-:W-:Y:S01]  /*0b00*/  IMAD.MOV R2, RZ, RZ, -R2 ;  /* 0x000000ffff027224 */ /* 0x000fe200078e0a02 */
[----:B------:R2:W-:Y:S01]  /*0b10*/  STL [R1+0x648], RZ ;  /* 0x000648ff01007387 */ /* 0x0005e20000100800 */
[----:B------:R-:W-:Y:S02]  /*0b20*/  CS2R R218, SRZ ;  /* 0x0000000000da7805 */ /* 0x000fe4000001ff00 */
[----:B------:R-:W-:Y:S01]  /*0b30*/  LEA.HI.SX32 R3, R3, -R6, 0x18 ;  /* 0x8000000603037211 */ /* 0x000fe200078fc2ff */
[----:B------:R-:W-:Y:S01]  /*0b40*/  IMAD R8, R4, R2, R5 ;  /* 0x0000000204087224 */ /* 0x000fe200078e0205 */
[----:B------:R2:W-:Y:S01]  /*0b50*/  STL [R1+0x64c], RZ ;  /* 0x00064cff01007387 */ /* 0x0005e20000100800 */
[----:B------:R-:W-:-:S02]  /*0b60*/  CS2R R220, SRZ ;  /* 0x0000000000dc7805 */ /* 0x000fc4000001ff00 */
[----:B------:R-:W-:Y:S02]  /*0b70*/  VIMNMX R11, R3, 0x4, PT ;  /* 0x00000004030b7848 */ /* 0x000fe40003fe0100 */
[----:B------:R-:W-:Y:S01]  /*0b80*/  CS2R R222, SRZ ;  /* 0x0000000000de7805 */ /* 0x000fe2000001ff00 */
[----:B------:R2:W-:Y:S01]  /*0b90*/  STL [R1+0x650], RZ ;  /* 0x000650ff01007387 */ /* 0x0005e20000100800 */
[----:B------:R-:W-:Y:S02]  /*0ba0*/  CS2R R224, SRZ ;  /* 0x0000000000e07805 */ /* 0x000fe4000001ff00 */
[-C--:B------:R-:W-:Y:S02]  /*0bb0*/  IABS R7, R11.reuse ;  /* 0x0000000b00077213 */ /* 0x080fe40000000000 */
[----:B------:R-:W-:Y:S01]  /*0bc0*/  CS2R R226, SRZ ;  /* 0x0000000000e27805 */ /* 0x000fe2000001ff00 */
[----:B------:R2:W-:Y:S01]  /*0bd0*/  STL [R1+0x654], RZ ;  /* 0x000654ff01007387 */ /* 0x0005e20000100800 */
[----:B------:R-:W-:Y:S01]  /*0be0*/  IABS R4, R11 ;  /* 0x0000000b00047213 */ /* 0x000fe20000000000 */
[----:B------:R-:W0:Y:S01]  /*0bf0*/  I2F.RP R0, R7 ;  /* 0x0000000700007306 */ /* 0x000e220000209400 */
        /* <DEDUP_REMOVED lines=14> */
[----:B0-----:R-:W0:Y:S01]  /*0ce0*/  MUFU.RCP R0, R0 ;  /* 0x0000000000007308 */ /* 0x001e220000001000 */
[----:B------:R-:W-:Y:S02]  /*0cf0*/  CS2R R248, SRZ ;  /* 0x0000000000f87805 */ /* 0x000fe4000001ff00 */
[----:B------:R-:W-:Y:S01]  /*0d00*/  CS2R R250, SRZ ;  /* 0x0000000000fa7805 */ /* 0x000fe2000001ff00 */
[----:B------:R2:W-:Y:S04]  /*0d10*/  STL [R1+0x668], RZ ;  /* 0x000668ff01007387 */ /* 0x0005e80000100800 */
[----:B------:R2:W-:Y:S04]  /*0d20*/  STL [R1+0x66c], RZ ;  /* 0x00066cff01007387 */ /* 0x0005e80000100800 */
[----:B------:R2:W-:Y:S04]  /*0d30*/  STL [R1+0x670], RZ ;  /* 0x000670ff01007387 */ /* 0x0005e80000100800 */
[----:B------:R2:W-:Y:S01]  /*0d40*/  STL [R1+0x674], RZ ;  /* 0x000674ff01007387 */ /* 0x0005e20000100800 */
[----:B0-----:R-:W-:-:S03]  /*0d50*/  VIADD R3, R0, 0xffffffe ;  /* 0x0ffffffe00037836 */ /* 0x001fc60000000000 */
[----:B------:R2:W-:Y:S01]  /*0d60*/  STL [R1+0x678], RZ ;  /* 0x000678ff01007387 */ /* 0x0005e20000100800 */
[----:B------:R-:W-:-:S03]  /*0d70*/  IMAD.MOV R0, RZ, RZ, -R4 ;  /* 0x000000ffff007224 */ /* 0x000fc600078e0a04 */
[----:B------:R2:W-:Y:S01]  /*0d80*/  STL [R1+0x67c], RZ ;  /* 0x00067cff01007387 */ /* 0x0005e20000100800 */
[----:B------:R-:W0:Y:S03]  /*0d90*/  F2I.FTZ.U32.TRUNC.NTZ R3, R3 ;  /* 0x0000000300037305 */ /* 0x000e26000021f000 */
[----:B------:R2:W-:Y:S04]  /*0da0*/  STL [R1+0x680], RZ ;  /* 0x000680ff01007387 */ /* 0x0005e80000100800 */
[----:B------:R2:W-:Y:S04]  /*0db0*/  STL [R1+0x684], RZ ;  /* 0x000684ff01007387 */ /* 0x0005e80000100800 */
[----:B------:R2:W-:Y:S04]  /*0dc0*/  STL [R1+0x688], RZ ;  /* 0x000688ff01007387 */ /* 0x0005e80000100800 */
[----:B------:R2:W-:Y:S01]  /*0dd0*/  STL [R1+0x68c], RZ ;  /* 0x00068cff01007387 */ /* 0x0005e20000100800 */
[----:B0-----:R-:W-:-:S03]  /*0de0*/  IMAD.MOV R9, RZ, RZ, -R3 ;  /* 0x000000ffff097224 */ /* 0x001fc600078e0a03 */
[----:B------:R2:W-:Y:S01]  /*0df0*/  STL [R1+0x690], RZ ;  /* 0x000690ff01007387 */ /* 0x0005e20000100800 */
[----:B------:R-:W-:Y:S01]  /*0e00*/  IMAD.MOV.U32 R2, RZ, RZ, R9 ;  /* 0x000000ffff027224 */ /* 0x000fe200078e0009 */
[----:B------:R-:W-:Y:S02]  /*0e10*/  IABS R9, R8 ;  /* 0x0000000800097213 */ /* 0x000fe40000000000 */
[----:B------:R2:W-:Y:S01]  /*0e20*/  STL [R1+0x694], RZ ;  /* 0x000694ff01007387 */ /* 0x0005e20000100800 */
[----:B------:R-:W-:Y:S02]  /*0e30*/  IMAD R5, R2, R7, RZ ;  /* 0x0000000702057224 */ /* 0x000fe400078e02ff */
[----:B------:R-:W-:Y:S01]  /*0e40*/  IMAD.MOV.U32 R2, RZ, RZ, RZ ;  /* 0x000000ffff027224 */ /* 0x000fe200078e00ff */
[----:B------:R2:W-:Y:S03]  /*0e50*/  STL [R1+0x698], RZ ;  /* 0x000698ff01007387 */ /* 0x0005e60000100800 */
[----:B------:R-:W-:Y:S01]  /*0e60*/  IMAD.HI.U32 R2, R3, R5, R2 ;  /* 0x0000000503027227 */ /* 0x000fe200078e0002 */
[----:B------:R2:W-:Y:S04]  /*0e70*/  STL [R1+0x69c], RZ ;  /* 0x00069cff01007387 */ /* 0x0005e80000100800 */
[----:B------:R2:W-:Y:S01]  /*0e80*/  STL [R1+0x6a0], RZ ;  /* 0x0006a0ff01007387 */ /* 0x0005e20000100800 */
[----:B------:R-:W-:-:S03]  /*0e90*/  IMAD.HI.U32 R4, R2, R9, RZ ;  /* 0x0000000902047227 */ /* 0x000fc600078e00ff */
[----:B------:R2:W-:Y:S01]  /*0ea0*/  STL [R1+0x6a4], RZ ;  /* 0x0006a4ff01007387 */ /* 0x0005e20000100800 */
[----:B------:R-:W-:-:S03]  /*0eb0*/  IMAD R0, R4, R0, R9 ;  /* 0x0000000004007224 */ /* 0x000fc600078e0209 */
[----:B------:R2:W-:Y:S02]  /*0ec0*/  STL [R1+0x6a8], RZ ;  /* 0x0006a8ff01007387 */ /* 0x0005e40000100800 */
[----:B------:R-:W-:Y:S02]  /*0ed0*/  ISETP.GT.U32.AND P1, PT, R7, R0, PT ;  /* 0x000000000700720c */ /* 0x000fe40003f24070 */
[----:B------:R2:W-:Y:S04]  /*0ee0*/  STL [R1+0x6ac], RZ ;  /* 0x0006acff01007387 */ /* 0x0005e80000100800 */
[----:B------:R2:W-:Y:S04]  /*0ef0*/  STL [R1+0x6b0], RZ ;  /* 0x0006b0ff01007387 */ /* 0x0005e80000100800 */
[----:B------:R2:W-:Y:S03]  /*0f00*/  STL [R1+0x6b4], RZ ;  /* 0x0006b4ff01007387 */ /* 0x0005e60000100800 */
[----:B------:R-:W-:Y:S01]  /*0f10*/  @!P1 IMAD.IADD R0, R0, 0x1, -R7 ;  /* 0x0000000100009824 */ /* 0x000fe200078e0a07 */
[----:B------:R2:W-:Y:S01]  /*0f20*/  STL [R1+0x6b8], RZ ;  /* 0x0006b8ff01007387 */ /* 0x0005e20000100800 */
[----:B------:R-:W-:Y:S01]  /*0f30*/  @!P1 VIADD R4, R4, 0x1 ;  /* 0x0000000104049836 */ /* 0x000fe20000000000 */
[----:B------:R-:W-:-:S02]  /*0f40*/  ISETP.NE.AND P1, PT, R11, RZ, PT ;  /* 0x000000ff0b00720c */ /* 0x000fc40003f25270 */
[----:B------:R2:W-:Y:S01]  /*0f50*/  STL [R1+0x6bc], RZ ;  /* 0x0006bcff01007387 */ /* 0x0005e20000100800 */
[----:B------:R-:W-:Y:S02]  /*0f60*/  ISETP.GE.U32.AND P0, PT, R0, R7, PT ;  /* 0x000000070000720c */ /* 0x000fe40003f06070 */
[----:B------:R-:W-:Y:S01]  /*0f70*/  LOP3.LUT R0, R8, R11, RZ, 0x3c, !PT ;  /* 0x0000000b08007212 */ /* 0x000fe200078e3cff */
[----:B------:R2:W-:Y:S03]  /*0f80*/  STL [R1+0x6c0], RZ ;  /* 0x0006c0ff01007387 */ /* 0x0005e60000100800 */
[----:B------:R-:W-:Y:S01]  /*0f90*/  ISETP.GE.AND P2, PT, R0, RZ, PT ;  /* 0x000000ff0000720c */ /* 0x000fe20003f46270 */
[----:B------:R2:W-:Y:S04]  /*0fa0*/  STL [R1+0x6c4], RZ ;  /* 0x0006c4ff01007387 */ /* 0x0005e80000100800 */
[----:B------:R2:W-:Y:S02]  /*0fb0*/  STL [R1+0x6c8], RZ ;  /* 0x0006c8ff01007387 */ /* 0x0005e40000100800 */
[----:B------:R-:W-:-:S02]  /*0fc0*/  @P0 VIADD R4, R4, 0x1 ;  /* 0x0000000104040836 */ /* 0x000fc40000000000 */
[----:B------:R2:W-:Y:S04]  /*0fd0*/  STL [R1+0x6cc], RZ ;  /* 0x0006ccff01007387 */ /* 0x0005e80000100800 */
[----:B------:R2:W-:Y:S01]  /*0fe0*/  STL [R1+0x6d0], RZ ;  /* 0x0006d0ff01007387 */ /* 0x0005e20000100800 */
[----:B------:R-:W-:Y:S01]  /*0ff0*/  @!P2 IMAD.MOV R4, RZ, RZ, -R4 ;  /* 0x000000ffff04a224 */ /* 0x000fe200078e0a04 */
[----:B------:R-:W-:Y:S02]  /*1000*/  @!P1 LOP3.LUT R4, RZ, R11, RZ, 0x33, !PT ;  /* 0x0000000bff049212 */ /* 0x000fe400078e33ff */
[----:B------:R2:W-:Y:S03]  /*1010*/  STL [R1+0x6d4], RZ ;  /* 0x0006d4ff01007387 */ /* 0x0005e60000100800 */
[----:B------:R-:W-:Y:S01]  /*1020*/  IMAD.MOV R0, RZ, RZ, -R4 ;  /* 0x000000ffff007224 */ /* 0x000fe200078e0a04 */
[----:B------:R2:W-:Y:S01]  /*1030*/  STL [R1+0x6d8], RZ ;  /* 0x0006d8ff01007387 */ /* 0x0005e20000100800 */
[----:B------:R-:W-:-:S02]  /*1040*/  IMAD.SHL.U32 R4, R4, 0x200, RZ ;  /* 0x0000020004047824 */ /* 0x000fc400078e00ff */
[----:B------:R-:W-:Y:S01]  /*1050*/  IMAD R0, R11, R0, R8 ;  /* 0x000000000b007224 */ /* 0x000fe200078e0208 */
[----:B------:R2:W-:Y:S01]  /*1060*/  STL [R1+0x6dc], RZ ;  /* 0x0006dcff01007387 */ /* 0x0005e20000100800 */
[----:B------:R-:W-:Y:S02]  /*1070*/  CS2R R8, SRZ ;  /* 0x0000000000087805 */ /* 0x000fe4000001ff00 */
[----:B------:R-:W-:Y:S01]  /*1080*/  CS2R R10, SRZ ;  /* 0x00000000000a7805 */ /* 0x000fe2000001ff00 */
[----:B------:R-:W-:Y:S01]  /*1090*/  IMAD.IADD R0, R6, 0x1, R0 ;  /* 0x0000000106007824 */ /* 0x000fe200078e0200 */
[----:B------:R2:W-:Y:S04]  /*10a0*/  STL [R1+0x6e0], RZ ;  /* 0x0006e0ff01007387 */ /* 0x0005e80000100800 */
        /* <DEDUP_REMOVED lines=147> */
[----:B------:R2:W-:Y:S01]  /*19e0*/  STL [R1+0xe20], RZ ;  /* 0x000e20ff01007387 */ /* 0x0005e20000100800 */
[----:B------:R-:W0:Y:S03]  /*19f0*/  S2R R2, SR_TID.X ;  /* 0x0000000000027919 */ /* 0x000e260000002100 */
        /* <DEDUP_REMOVED lines=8> */
[----:B0-----:R-:W-:-:S03]  /*1a80*/  LOP3.LUT R5, R2, 0x7f, RZ, 0xc0, !PT ;  /* 0x0000007f02057812 */ /* 0x001fc600078ec0ff */
[----:B------:R2:W-:Y:S02]  /*1a90*/  STL [R1+0xe44], RZ ;  /* 0x000e44ff01007387 */ /* 0x0005e40000100800 */
[----:B------:R-:W-:Y:S02]  /*1aa0*/  IMAD R5, R0, 0x100, R5 ;  /* 0x0000010000057824 */ /* 0x000fe400078e0205 */
[----:B------:R2:W-:Y:S01]  /*1ab0*/  STL [R1+0xe48], RZ ;  /* 0x000e48ff01007387 */ /* 0x0005e20000100800 */
[----:B------:R-:W0:Y:S01]  /*1ac0*/  LDC R0, c[0x0][0x230] ;  /* 0x00008c00ff007b82 */ /* 0x000e220000000800 */
[----:B------:R-:W-:Y:S02]  /*1ad0*/  VIADD R6, R5, 0x80 ;  /* 0x0000008005067836 */ /* 0x000fe40000000000 */
[----:B------:R2:W-:Y:S04]  /*1ae0*/  STL [R1+0xe4c], RZ ;  /* 0x000e4cff01007387 */ /* 0x0005e80000100800 */
[----:B------:R2:W-:Y:S04]  /*1af0*/  STL [R1+0xe50], RZ ;  /* 0x000e50ff01007387 */ /* 0x0005e80000100800 */
[----:B------:R2:W-:Y:S04]  /*1b00*/  STL [R1+0xe54], RZ ;  /* 0x000e54ff01007387 */ /* 0x0005e80000100800 */
[----:B------:R2:W-:Y:S04]  /*1b10*/  STL [R1+0xe58], RZ ;  /* 0x000e58ff01007387 */ /* 0x0005e80000100800 */
[----:B------:R2:W-:Y:S04]  /*1b20*/  STL [R1+0xe5c], RZ ;  /* 0x000e5cff01007387 */ /* 0x0005e80000100800 */
[----:B------:R2:W-:Y:S01]  /*1b30*/  STL [R1+0xe60], RZ ;  /* 0x000e60ff01007387 */ /* 0x0005e20000100800 */
[----:B0-----:R-:W-:-:S03]  /*1b40*/  VIADD R0, R0, 0x3f ;  /* 0x0000003f00007836 */ /* 0x001fc60000000000 */
[----:B------:R2:W-:Y:S02]  /*1b50*/  STL [R1+0xe64], RZ ;  /* 0x000e64ff01007387 */ /* 0x0005e40000100800 */
[----:B------:R-:W-:Y:S02]  /*1b60*/  ISETP.GE.AND P0, PT, R0, 0x40, PT ;  /* 0x000000400000780c */ /* 0x000fe40003f06270 */
        /* <DEDUP_REMOVED lines=46> */
[----:B------:R-:W-:Y:S05]  /*1e50*/  @!P0 BRA `(.L_x_0) ;  /* 0x000003a800b88947 */ /* 0x000fea0003800000 */
[----:B------:R-:W-:Y:S01]  /*1e60*/  IABS R13, R48 ;  /* 0x00000030000d7213 */ /* 0x000fe20000000000 */
[----:B------:R-:W-:Y:S01]  /*1e70*/  STL [R1+0x1bd0], R49 ;  /* 0x001bd03101007387 */ /* 0x000fe20000100800 */
[----:B------:R-:W-:Y:S01]  /*1e80*/  IABS R7, R49 ;  /* 0x0000003100077213 */ /* 0x000fe20000000000 */
[----:B------:R-:W-:Y:S01]  /*1e90*/  ULDC UR10, c[0x0][0x23c] ;  /* 0x00008f00000a7ab9 */ /* 0x000fe20000000800 */
[----:B------:R-:W0:Y:S01]  /*1ea0*/  I2F.RP R3, R13 ;  /* 0x0000000d00037306 */ /* 0x000e220000209400 */
[----:B------:R-:W-:Y:S01]  /*1eb0*/  IABS R14, R5 ;  /* 0x00000005000e7213 */ /* 0x000fe20000000000 */
[----:B------:R-:W-:Y:S01]  /*1ec0*/  ULDC.64 UR12, c[0x0][0x218] ;  /* 0x00008600000c7ab9 */ /* 0x000fe20000000a00 */
[----:B------:R-:W-:Y:S01]  /*1ed0*/  IABS R16, R6 ;  /* 0x0000000600107213 */ /* 0x000fe20000000000 */
[----:B------:R-:W-:Y:S01]  /*1ee0*/  ULDC UR5, c[0x0][0x234] ;  /* 0x00008d0000057ab9 */ /* 0x000fe20000000800 */
[----:B------:R-:W-:Y:S01]  /*1ef0*/  SHF.R.U32.HI R247, RZ, 0x6, R2 ;  /* 0x00000006fff77819 */ /* 0x000fe20000011602 */
[----:B------:R-:W-:Y:S01]  /*1f00*/  ULDC.64 UR6, c[0x0][0x210] ;  /* 0x0000840000067ab9 */ /* 0x000fe20000000a00 */
[----:B------:R-:W-:Y:S01]  /*1f10*/  LOP3.LUT R15, R2, 0x3f, RZ, 0xc0, !PT ;  /* 0x0000003f020f7812 */ /* 0x000fe200078ec0ff */
[----:B------:R-:W1:Y:S01]  /*1f20*/  I2F.RP R10, R7 ;  /* 0x00000007000a7306 */ /* 0x000e620000209400 */
[----:B------:R-:W-:-:S02]  /*1f30*/  SGXT.U32 R247, R247, 0x1 ;  /* 0x00000001f7f7781a */ /* 0x000fc40000000000 */
[----:B------:R-:W-:Y:S02]  /*1f40*/  ISETP.GE.AND P5, PT, R6, RZ, PT ;  /* 0x000000ff0600720c */ /* 0x000fe40003fa6270 */
[----:B------:R-:W-:-:S03]  /*1f50*/  LOP3.LUT R247, R4, R247, RZ, 0xfc, !PT ;  /* 0x000000f704f77212 */ /* 0x000fc600078efcff */
[----:B0-----:R-:W0:Y:S01]  /*1f60*/  MUFU.RCP R3, R3 ;  /* 0x0000000300037308 */ /* 0x001e220000001000 */
[C---:B------:R-:W-:Y:S02]  /*1f70*/  LOP3.LUT R17, R247.reuse, 0x1fc, RZ, 0xfc, !PT ;  /* 0x000001fcf7117812 */ /* 0x040fe400078efcff */
[----:B------:R-:W-:Y:S02]  /*1f80*/  LOP3.LUT R18, R247, 0x1fa, RZ, 0xfc, !PT ;  /* 0x000001faf7127812 */ /* 0x000fe400078efcff */
[----:B------:R-:W-:Y:S02]  /*1f90*/  ISETP.GE.AND P6, PT, R17, RZ, PT ;  /* 0x000000ff1100720c */ /* 0x000fe40003fc6270 */
[----:B------:R-:W-:Y:S01]  /*1fa0*/  ISETP.GE.AND P3, PT, R18, RZ, PT ;  /* 0x000000ff1200720c */ /* 0x000fe20003f66270 */
[----:B-1----:R-:W-:Y:S01]  /*1fb0*/  MUFU.RCP R10, R10 ;  /* 0x0000000a000a7308 */ /* 0x002fe20000001000 */
[C---:B------:R-:W-:Y:S02]  /*1fc0*/  LOP3.LUT R19, R247.reuse, 0x1ee, RZ, 0xfc, !PT ;  /* 0x000001eef7137812 */ /* 0x040fe400078efcff */
[----:B------:R-:W-:-:S02]  /*1fd0*/  LOP3.LUT R20, R247, 0x1e6, RZ, 0xfc, !PT ;  /* 0x000001e6f7147812 */ /* 0x000fc400078efcff */
[C---:B------:R-:W-:Y:S02]  /*1fe0*/  LOP3.LUT R26, R247.reuse, 0x1d6, RZ, 0xfc, !PT ;  /* 0x000001d6f71a7812 */ /* 0x040fe400078efcff */
[----:B------:R-:W-:Y:S01]  /*1ff0*/  LOP3.LUT R27, R247, 0x1d4, RZ, 0xfc, !PT ;  /* 0x000001d4f71b7812 */ /* 0x000fe200078efcff */
[----:B0-----:R-:W-:Y:S01]  /*2000*/  VIADD R8, R3, 0xffffffe ;  /* 0x0ffffffe03087836 */ /* 0x001fe20000000000 */
[C---:B------:R-:W-:Y:S02]  /*2010*/  LOP3.LUT R28, R247.reuse, 0x1d2, RZ, 0xfc, !PT ;  /* 0x000001d2f71c7812 */ /* 0x040fe400078efcff */
[----:B------:R-:W-:Y:S01]  /*2020*/  IABS R21, R27 ;  /* 0x0000001b00157213 */ /* 0x000fe20000000000 */
[----:B------:R0:W1:Y:S01]  /*2030*/  F2I.FTZ.U32.TRUNC.NTZ R9, R8 ;  /* 0x0000000800097305 */ /* 0x000062000021f000 */
[----:B------:R-:W-:Y:S02]  /*2040*/  IABS R23, R28 ;  /* 0x0000001c00177213 */ /* 0x000fe40000000000 */
[----:B------:R-:W-:-:S02]  /*2050*/  LOP3.LUT R30, R247, 0x1ce, RZ, 0xfc, !PT ;  /* 0x000001cef71e7812 */ /* 0x000fc400078efcff */
[C---:B------:R-:W-:Y:S02]  /*2060*/  LOP3.LUT R29, R247.reuse, 0x1d0, RZ, 0xfc, !PT ;  /* 0x000001d0f71d7812 */ /* 0x040fe400078efcff */
[----:B------:R-:W-:Y:S01]  /*2070*/  IABS R25, R30 ;  /* 0x0000001e00197213 */ /* 0x000fe20000000000 */
[----:B0-----:R-:W-:Y:S01]  /*2080*/  IMAD.MOV.U32 R8, RZ, RZ, RZ ;  /* 0x000000ffff087224 */ /* 0x001fe200078e00ff */
[C---:B------:R-:W-:Y:S02]  /*2090*/  LOP3.LUT R32, R247.reuse, 0x1ca, RZ, 0xfc, !PT ;  /* 0x000001caf7207812 */ /* 0x040fe400078efcff */
[----:B------:R-:W-:Y:S02]  /*20a0*/  IABS R24, R29 ;  /* 0x0000001d00187213 */ /* 0x000fe40000000000 */
[C---:B------:R-:W-:Y:S01]  /*20b0*/  LOP3.LUT R31, R247.reuse, 0x1cc, RZ, 0xfc, !PT ;  /* 0x000001ccf71f7812 */ /* 0x040fe200078efcff */
[----:B-1----:R-:W-:Y:S01]  /*20c0*/  IMAD.MOV R12, RZ, RZ, -R9 ;  /* 0x000000ffff0c7224 */ /* 0x002fe200078e0a09 */
[----:B------:R-:W-:-:S02]  /*20d0*/  LOP3.LUT R36, R247, 0x1ba, RZ, 0xfc, !PT ;  /* 0x000001baf7247812 */ /* 0x000fc400078efcff */
[----:B------:R-:W-:Y:S01]  /*20e0*/  LOP3.LUT R37, R247, 0x1b8, RZ, 0xfc, !PT ;  /* 0x000001b8f7257812 */ /* 0x000fe200078efcff */
[----:B------:R-:W-:Y:S01]  /*20f0*/  IMAD R11, R12, R13, RZ ;  /* 0x0000000d0c0b7224 */ /* 0x000fe200078e02ff */
[----:B------:R-:W-:Y:S01]  /*2100*/  IABS R33, R36 ;  /* 0x0000002400217213 */ /* 0x000fe20000000000 */
[----:B------:R-:W-:Y:S01]  /*2110*/  VIADD R12, R10, 0xffffffe ;  /* 0x0ffffffe0a0c7836 */ /* 0x000fe20000000000 */
[----:B------:R-:W-:Y:S01]  /*2120*/  IABS R34, R37 ;  /* 0x0000002500227213 */ /* 0x000fe20000000000 */
[----:B------:R-:W-:Y:S01]  /*2130*/  IMAD.HI.U32 R9, R9, R11, R8 ;  /* 0x0000000b09097227 */ /* 0x000fe200078e0008 */
[----:B------:R-:W-:Y:S02]  /*2140*/  SHF.R.S32.HI R11, RZ, 0x1f, R0 ;  /* 0x0000001fff0b7819 */ /* 0x000fe40000011400 */
[----:B------:R-:W-:Y:S02]  /*2150*/  LOP3.LUT R35, R247, 0x1bc, RZ, 0xfc, !PT ;  /* 0x000001bcf7237812 */ /* 0x000fe400078efcff */
[----:B------:R-:W-:Y:S01]  /*2160*/  LEA.HI R0, R11, R0, RZ, 0x6 ;  /* 0x000000000b007211 */ /* 0x000fe200078f30ff */
[----:B------:R-:W-:Y:S01]  /*2170*/  IMAD.HI.U32 R3, R9, R14, RZ ;  /* 0x0000000e09037227 */ /* 0x000fe200078e00ff */
[----:B------:R-:W-:-:S02]  /*2180*/  LOP3.LUT R40, R247, 0x1b2, RZ, 0xfc, !PT ;  /* 0x000001b2f7287812 */ /* 0x000fc400078efcff */
[----:B------:R-:W-:Y:S01]  /*2190*/  LOP3.LUT R41, R247, 0x1b0, RZ, 0xfc, !PT ;  /* 0x000001b0f7297812 */ /* 0x000fe200078efcff */
[----:B------:R-:W-:Y:S01]  /*21a0*/  IMAD.HI.U32 R8, R9, R16, RZ ;  /* 0x0000001009087227 */ /* 0x000fe200078e00ff */
[----:B------:R0:W-:Y:S01]  /*21b0*/  STL [R1+0xe04], R0 ;  /* 0x000e040001007387 */ /* 0x0001e20000100800 */
[----:B------:R-:W1:Y:S01]  /*21c0*/  F2I.FTZ.U32.TRUNC.NTZ R9, R12 ;  /* 0x0000000c00097305 */ /* 0x000e62000021f000 */
[----:B------:R-:W-:Y:S01]  /*21d0*/  LOP3.LUT R42, R247, 0x1ae, RZ, 0xfc, !PT ;  /* 0x000001aef72a7812 */ /* 0x000fe200078efcff */
[----:B------:R-:W-:Y:S01]  /*21e0*/  IMAD.MOV R3, RZ, RZ, -R3 ;  /* 0x000000ffff037224 */ /* 0x000fe200078e0a03 */
[----:B------:R-:W-:Y:S01]  /*21f0*/  STL [R1+0x1b7c], R4 ;  /* 0x001b7c0401007387 */ /* 0x000fe20000100800 */
[----:B------:R-:W-:Y:S01]  /*2200*/  IMAD.MOV R8, RZ, RZ, -R8 ;  /* 0x000000ffff087224 */ /* 0x000fe200078e0a08 */
[----:B------:R-:W-:Y:S01]  /*2210*/  IABS R38, R41 ;  /* 0x0000002900267213 */ /* 0x000fe20000000000 */
[C---:B------:R-:W-:Y:S01]  /*2220*/  IMAD R10, R13.reuse, R3, R14 ;  /* 0x000000030d0a7224 */ /* 0x040fe200078e020e */
[----:B------:R-:W-:Y:S01]  /*2230*/  LOP3.LUT R3, R2, 0x40, RZ, 0xc0, !PT ;  /* 0x0000004002037812 */ /* 0x000fe200078ec0ff */
[----:B------:R-:W-:Y:S01]  /*2240*/  IMAD R11, R13, R8, R16 ;  /* 0x000000080d0b7224 */ /* 0x000fe200078e0210 */
[----:B------:R-:W-:Y:S01]  /*2250*/  SHF.R.S32.HI R8, RZ, 0x6, R2 ;  /* 0x00000006ff087819 */ /* 0x000fe20000011402 */
[----:B0-----:R-:W-:Y:S01]  /*2260*/  IMAD.SHL.U32 R0, R15, 0x2, RZ ;  /* 0x000000020f007824 */ /* 0x001fe200078e00ff */
[----:B------:R-:W-:-:S02]  /*2270*/  ISETP.GT.U32.AND P1, PT, R13, R10, PT ;  /* 0x0000000a0d00720c */ /* 0x000fc40003f24070 */
[----:B------:R-:W-:Y:S01]  /*2280*/  SGXT R2, R8, 0x1 ;  /* 0x000000010802781a */ /* 0x000fe20000000200 */
[----:B------:R-:W-:Y:S01]  /*2290*/  IMAD R3, R3, 0x80, R0 ;  /* 0x0000008003037824 */ /* 0x000fe200078e0200 */
[----:B------:R-:W-:Y:S01]  /*22a0*/  ISETP.GT.U32.AND P2, PT, R13, R11, PT ;  /* 0x0000000b0d00720c */ /* 0x000fe20003f44070 */
[----:B-1----:R-:W-:Y:S01]  /*22b0*/  IMAD.MOV R12, RZ, RZ, -R9 ;  /* 0x000000ffff0c7224 */ /* 0x002fe200078e0a09 */
[----:B------:R-:W-:Y:S02]  /*22c0*/  LOP3.LUT R2, R0, 0x90, R2, 0x78, !PT ;  /* 0x0000009000027812 */ /* 0x000fe400078e7802 */
[----:B------:R-:W-:Y:S01]  /*22d0*/  IABS R16, R18 ;  /* 0x0000001200107213 */ /* 0x000fe20000000000 */
[----:B------:R-:W-:Y:S01]  /*22e0*/  IMAD.MOV.U32 R8, RZ, RZ, R12 ;  /* 0x000000ffff087224 */ /* 0x000fe200078e000c */
[----:B------:R-:W-:Y:S01]  /*22f0*/  LOP3.LUT R12, R247, 0x1fe, RZ, 0xfc, !PT ;  /* 0x000001fef70c7812 */ /* 0x000fe200078efcff */
[----:B------:R0:W-:Y:S01]  /*2300*/  STL [R1+0x1b80], R3 ;  /* 0x001b800301007387 */ /* 0x0001e20000100800 */
[----:B------:R-:W-:Y:S01]  /*2310*/  IABS R39, R42 ;  /* 0x0000002a00277213 */ /* 0x000fe20000000000 */
[----:B------:R-:W-:Y:S01]  /*2320*/  IMAD R15, R8, R7, RZ ;  /* 0x00000007080f7224 */ /* 0x000fe200078e02ff */
[----:B------:R-:W-:Y:S01]  /*2330*/  IABS R14, R12 ;  /* 0x0000000c000e7213 */ /* 0x000fe20000000000 */
[----:B------:R-:W-:Y:S01]  /*2340*/  IMAD.MOV.U32 R8, RZ, RZ, RZ ;  /* 0x000000ffff087224 */ /* 0x000fe200078e00ff */
[----:B------:R-:W-:Y:S01]  /*2350*/  ISETP.GE.AND P0, PT, R12, RZ, PT ;  /* 0x000000ff0c00720c */ /* 0x000fe20003f06270 */
[----:B------:R-:W-:Y:S01]  /*2360*/  @!P1 IMAD.IADD R10, R10, 0x1, -R13 ;  /* 0x000000010a0a9824 */ /* 0x000fe200078e0a0d */
[----:B------:R-:W-:Y:S01]  /*2370*/  ISETP.GE.AND P1, PT, R5, RZ, PT ;  /* 0x000000ff0500720c */ /* 0x000fe20003f26270 */
[----:B------:R-:W-:Y:S01]  /*2380*/  IMAD.HI.U32 R0, R9, R15, R8 ;  /* 0x0000000f09007227 */ /* 0x000fe200078e0008 */
[----:B------:R-:W-:Y:S01]  /*2390*/  IABS R15, R17 ;  /* 0x00000011000f7213 */ /* 0x000fe20000000000 */
[----:B------:R1:W-:Y:S01]  /*23a0*/  STL [R1+0x1b84], R2 ;  /* 0x001b840201007387 */ /* 0x0003e20000100800 */
[----:B------:R-:W-:Y:S01]  /*23b0*/  LOP3.LUT R17, R247, 0x1f4, RZ, 0xfc, !PT ;  /* 0x000001f4f7117812 */ /* 0x000fe200078efcff */
[----:B------:R-:W-:Y:S01]  /*23c0*/  @!P2 IMAD.IADD R11, R11, 0x1, -R13 ;  /* 0x000000010b0ba824 */ /* 0x000fe200078e0a0d */
[----:B------:R-:W-:Y:S01]  /*23d0*/  ISETP.GT.U32.AND P2, PT, R13, R10, PT ;  /* 0x0000000a0d00720c */ /* 0x000fe20003f44070 */
[----:B------:R-:W-:Y:S01]  /*23e0*/  IMAD.HI.U32 R8, R0, R14, RZ ;  /* 0x0000000e00087227 */ /* 0x000fe200078e00ff */
[----:B------:R-:W-:Y:S01]  /*23f0*/  STL [R1+0x1b88], R5 ;  /* 0x001b880501007387 */ /* 0x000fe20000100800 */
[----:B------:R-:W-:-:S02]  /*2400*/  LOP3.LUT R44, R247, 0x1ac, RZ, 0xfc, !PT ;  /* 0x000001acf72c7812 */ /* 0x000fc400078efcff */
[----:B------:R-:W-:Y:S01]  /*2410*/  IMAD.MOV R8, RZ, RZ, -R8 ;  /* 0x000000ffff087224 */ /* 0x000fe200078e0a08 */
[----:B------:R-:W-:Y:S01]  /*2420*/  ISETP.GT.U32.AND P4, PT, R13, R11, PT ;  /* 0x0000000b0d00720c */ /* 0x000fe20003f84070 */
[----:B------:R-:W-:Y:S01]  /*2430*/  IMAD.HI.U32 R9, R0, R15, RZ ;  /* 0x0000000f00097227 */ /* 0x000fe200078e00ff */
[----:B------:R-:W-:Y:S01]  /*2440*/  STL [R1+0x1b8c], R6 ;  /* 0x001b8c0601007387 */ /* 0x000fe20000100800 */
[----:B------:R-:W-:Y:S02]  /*2450*/  LOP3.LUT R45, R247, 0x1aa, RZ, 0xfc, !PT ;  /* 0x000001aaf72d7812 */ /* 0x000fe400078efcff */
[----:B------:R-:W-:Y:S01]  /*2460*/  IMAD R8, R7, R8, R14 ;  /* 0x0000000807087224 */ /* 0x000fe200078e020e */
[C---:B------:R-:W-:Y:S01]  /*2470*/  LOP3.LUT R46, R247.reuse, 0x1a8, RZ, 0xfc, !PT ;  /* 0x000001a8f72e7812 */ /* 0x040fe200078efcff */
[----:B------:R-:W-:Y:S01]  /*2480*/  @!P2 IMAD.IADD R10, R10, 0x1, -R13 ;  /* 0x000000010a0aa824 */ /* 0x000fe200078e0a0d */
[----:B------:R-:W-:Y:S01]  /*2490*/  LOP3.LUT R47, R247, 0x1a6, RZ, 0xfc, !PT ;  /* 0x000001a6f72f7812 */ /* 0x000fe200078efcff */
[----:B------:R-:W-:Y:S01]  /*24a0*/  IMAD.HI.U32 R12, R0, R16, RZ ;  /* 0x00000010000c7227 */ /* 0x000fe200078e00ff */
[----:B------:R-:W-:-:S02]  /*24b0*/  ISETP.GT.U32.AND P2, PT, R7, R8, PT ;  /* 0x000000080700720c */ /* 0x000fc40003f44070 */
[----:B------:R-:W-:Y:S01]  /*24c0*/  IABS R43, R47 ;  /* 0x0000002f002b7213 */ /* 0x000fe20000000000 */
[----:B------:R-:W-:Y:S01]  /*24d0*/  IMAD.MOV R14, RZ, RZ, -R9 ;  /* 0x000000ffff0e7224 */ /* 0x000fe200078e0a09 */
[C---:B------:R-:W-:Y:S01]  /*24e0*/  LOP3.LUT R50, R247.reuse, 0x19e, RZ, 0xfc, !PT ;  /* 0x0000019ef7327812 */ /* 0x040fe200078efcff */
[----:B------:R-:W-:Y:S01]  /*24f0*/  IMAD.MOV R9, RZ, RZ, -R12 ;  /* 0x000000ffff097224 */ /* 0x000fe200078e0a0c */
[----:B------:R-:W-:Y:S01]  /*2500*/  LOP3.LUT R53, R247, 0x19c, RZ, 0xfc, !PT ;  /* 0x0000019cf7357812 */ /* 0x000fe200078efcff */
[----:B------:R-:W-:Y:S01]  /*2510*/  @!P4 IMAD.IADD R11, R11, 0x1, -R13 ;  /* 0x000000010b0bc824 */ /* 0x000fe200078e0a0d */
[----:B------:R-:W-:Y:S01]  /*2520*/  ISETP.NE.AND P4, PT, R48, RZ, PT ;  /* 0x000000ff3000720c */ /* 0x000fe20003f85270 */
[----:B------:R-:W-:Y:S01]  /*2530*/  IMAD R12, R7, R14, R15 ;  /* 0x0000000e070c7224 */ /* 0x000fe200078e020f */
[----:B------:R-:W-:Y:S01]  /*2540*/  LOP3.LUT R15, R247, 0x1f8, RZ, 0xfc, !PT ;  /* 0x000001f8f70f7812 */ /* 0x000fe200078efcff */
[C---:B------:R-:W-:Y:S01]  /*2550*/  IMAD R14, R7.reuse, R9, R16 ;  /* 0x00000009070e7224 */ /* 0x040fe200078e0210 */
[----:B------:R-:W-:Y:S01]  /*2560*/  LOP3.LUT R9, RZ, R48, RZ, 0x33, !PT ;  /* 0x00000030ff097212 */ /* 0x000fe200078e33ff */
[----:B------:R-:W-:Y:S01]  /*2570*/  @!P1 IMAD.MOV R10, RZ, RZ, -R10 ;  /* 0x000000ffff0a9224 */ /* 0x000fe200078e0a0a */
[----:B------:R-:W-:Y:S01]  /*2580*/  IABS R13, R15 ;  /* 0x0000000f000d7213 */ /* 0x000fe20000000000 */
[----:B------:R-:W-:Y:S01]  /*2590*/  @!P5 IMAD.MOV R11, RZ, RZ, -R11 ;  /* 0x000000ffff0bd224 */ /* 0x000fe200078e0a0b */
[----:B------:R-:W-:Y:S01]  /*25a0*/  ISETP.GT.U32.AND P5, PT, R7, R14, PT ;  /* 0x0000000e0700720c */ /* 0x000fe20003fa4070 */
[----:B------:R-:W-:Y:S01]  /*25b0*/  @!P2 IMAD.IADD R8, R8, 0x1, -R7 ;  /* 0x000000010808a824 */ /* 0x000fe200078e0a07 */
[C---:B0-----:R-:W-:Y:S01]  /*25c0*/  SEL R3, R9.reuse, R10, !P4 ;  /* 0x0000000a09037207 */ /* 0x041fe20006000000 */
[----:B------:R-:W-:Y:S01]  /*25d0*/  IMAD.MOV.U32 R10, RZ, RZ, R13 ;  /* 0x000000ffff0a7224 */ /* 0x000fe200078e000d */
[----:B-1----:R-:W-:-:S02]  /*25e0*/  SEL R2, R9, R11, !P4 ;  /* 0x0000000b09027207 */ /* 0x002fc40006000000 */
[C---:B------:R-:W-:Y:S01]  /*25f0*/  ISETP.GT.U32.AND P4, PT, R7.reuse, R8, PT ;  /* 0x000000080700720c */ /* 0x040fe20003f84070 */
[----:B------:R-:W-:Y:S01]  /*2600*/  IMAD.HI.U32 R9, R0, R10, RZ ;  /* 0x0000000a00097227 */ /* 0x000fe200078e00ff */
[----:B------:R-:W-:Y:S01]  /*2610*/  ISETP.GT.U32.AND P1, PT, R7, R12, PT ;  /* 0x0000000c0700720c */ /* 0x000fe20003f24070 */
[----:B------:R-:W-:Y:S01]  /*2620*/  STL [R1+0xf0], R3 ;  /* 0x0000f00301007387 */ /* 0x000fe20000100800 */
[----:B------:R-:W-:Y:S01]  /*2630*/  LOP3.LUT R16, R247, 0x1f6, RZ, 0xfc, !PT ;  /* 0x000001f6f7107812 */ /* 0x000fe200078efcff */
[----:B------:R-:W-:Y:S01]  /*2640*/  IMAD.MOV R9, RZ, RZ, -R9 ;  /* 0x000000ffff097224 */ /* 0x000fe200078e0a09 */
[----:B------:R-:W-:Y:S01]  /*2650*/  IABS R13, R17 ;  /* 0x00000011000d7213 */ /* 0x000fe20000000000 */
[----:B------:R-:W-:Y:S01]  /*2660*/  @!P5 IMAD.IADD R14, R14, 0x1, -R7 ;  /* 0x000000010e0ed824 */ /* 0x000fe200078e0a07 */
[----:B------:R-:W-:Y:S01]  /*2670*/  IABS R11, R16 ;  /* 0x00000010000b7213 */ /* 0x000fe20000000000 */
[----:B------:R0:W-:Y:S01]  /*2680*/  STL [R1+0xf4], R2 ;  /* 0x0000f40201007387 */ /* 0x0001e20000100800 */
[----:B------:R-:W-:Y:S01]  /*2690*/  IMAD R10, R7, R9, R10 ;  /* 0x00000009070a7224 */ /* 0x000fe200078e020a */
[----:B------:R-:W-:-:S02]  /*26a0*/  ISETP.GE.AND P2, PT, R15, RZ, PT ;  /* 0x000000ff0f00720c */ /* 0x000fc40003f46270 */
[--C-:B------:R-:W-:Y:S01]  /*26b0*/  @!P4 IMAD.IADD R8, R8, 0x1, -R7.reuse ;  /* 0x000000010808c824 */ /* 0x100fe200078e0a07 */
[C---:B------:R-:W-:Y:S01]  /*26c0*/  ISETP.GT.U32.AND P5, PT, R7.reuse, R14, PT ;  /* 0x0000000e0700720c */ /* 0x040fe20003fa4070 */
[----:B------:R-:W-:Y:S01]  /*26d0*/  @!P1 IMAD.IADD R12, R12, 0x1, -R7 ;  /* 0x000000010c0c9824 */ /* 0x000fe200078e0a07 */
[C---:B------:R-:W-:Y:S01]  /*26e0*/  ISETP.GT.U32.AND P4, PT, R7.reuse, R10, PT ;  /* 0x0000000a0700720c */ /* 0x040fe20003f84070 */
[C---:B------:R-:W-:Y:S01]  /*26f0*/  IMAD.HI.U32 R9, R0.reuse, R11, RZ ;  /* 0x0000000b00097227 */ /* 0x040fe200078e00ff */
[----:B------:R-:W-:Y:S02]  /*2700*/  IABS R15, R19 ;  /* 0x00000013000f7213 */ /* 0x000fe40000000000 */
[----:B------:R-:W-:Y:S01]  /*2710*/  ISETP.GT.U32.AND P1, PT, R7, R12, PT ;  /* 0x0000000c0700720c */ /* 0x000fe20003f24070 */
[----:B0-----:R-:W-:Y:S01]  /*2720*/  IMAD.MOV.U32 R2, RZ, RZ, R8 ;  /* 0x000000ffff027224 */ /* 0x001fe200078e0008 */
[C---:B------:R-:W-:Y:S01]  /*2730*/  LOP3.LUT R48, R247.reuse, 0x1a4, RZ, 0xfc, !PT ;  /* 0x000001a4f7307812 */ /* 0x040fe200078efcff */
[----:B------:R-:W-:Y:S01]  /*2740*/  IMAD.HI.U32 R8, R0, R13, RZ ;  /* 0x0000000d00087227 */ /* 0x000fe200078e00ff */
[----:B------:R-:W-:-:S02]  /*2750*/  LOP3.LUT R54, R247, 0x19a, RZ, 0xfc, !PT ;  /* 0x0000019af7367812 */ /* 0x000fc400078efcff */
[C---:B------:R-:W-:Y:S01]  /*2760*/  LOP3.LUT R55, R247.reuse, 0x198, RZ, 0xfc, !PT ;  /* 0x00000198f7377812 */ /* 0x040fe200078efcff */
[----:B------:R-:W-:Y:S01]  /*2770*/  @!P0 IMAD.MOV R2, RZ, RZ, -R2 ;  /* 0x000000ffff028224 */ /* 0x000fe200078e0a02 */
[----:B------:R-:W-:Y:S01]  /*2780*/  ISETP.GE.AND P0, PT, R16, RZ, PT ;  /* 0x000000ff1000720c */ /* 0x000fe20003f06270 */
[----:B------:R-:W-:Y:S01]  /*2790*/  IMAD.MOV R16, RZ, RZ, -R9 ;  /* 0x000000ffff107224 */ /* 0x000fe200078e0a09 */
[----:B------:R-:W-:Y:S01]  /*27a0*/  LOP3.LUT R57, R247, 0x194, RZ, 0xfc, !PT ;  /* 0x00000194f7397812 */ /* 0x000fe200078efcff */
[----:B------:R-:W-:Y:S01]  /*27b0*/  IMAD.MOV R18, RZ, RZ, -R8 ;  /* 0x000000ffff127224 */ /* 0x000fe200078e0a08 */
[----:B------:R0:W-:Y:S01]  /*27c0*/  STL [R1+0x2c], R2 ;  /* 0x00002c0201007387 */ /* 0x0001e20000100800 */
[----:B------:R-:W-:Y:S01]  /*27d0*/  IMAD R8, R7, R16, R11 ;  /* 0x0000001007087224 */ /* 0x000fe200078e020b */
[----:B------:R-:W-:Y:S01]  /*27e0*/  IABS R52, R57 ;  /* 0x0000003900347213 */ /* 0x000fe20000000000 */
[--C-:B------:R-:W-:Y:S01]  /*27f0*/  @!P5 IMAD.IADD R14, R14, 0x1, -R7.reuse ;  /* 0x000000010e0ed824 */ /* 0x100fe200078e0a07 */
[----:B------:R-:W-:Y:S01]  /*2800*/  LOP3.LUT R56, R247, 0x196, RZ, 0xfc, !PT ;  /* 0x00000196f7387812 */ /* 0x000fe200078efcff */
[--C-:B------:R-:W-:Y:S01]  /*2810*/  @!P1 IMAD.IADD R12, R12, 0x1, -R7.reuse ;  /* 0x000000010c0c9824 */ /* 0x100fe200078e0a07 */
[----:B------:R-:W-:Y:S01]  /*2820*/  ISETP.GT.U32.AND P5, PT, R7, R8, PT ;  /* 0x000000080700720c */ /* 0x000fe20003fa4070 */
[----:B------:R-:W-:Y:S01]  /*2830*/  @!P4 IMAD.IADD R10, R10, 0x1, -R7 ;  /* 0x000000010a0ac824 */ /* 0x000fe200078e0a07 */
[----:B------:R-:W-:Y:S01]  /*2840*/  ISETP.GE.AND P1, PT, R17, RZ, PT ;  /* 0x000000ff1100720c */ /* 0x000fe20003f26270 */
[----:B------:R-:W-:Y:S01]  /*2850*/  IMAD R16, R7, R18, R13 ;  /* 0x0000001207107224 */ /* 0x000fe200078e020d */
[----:B------:R-:W-:Y:S01]  /*2860*/  LOP3.LUT R17, R247, 0x1f2, RZ, 0xfc, !PT ;  /* 0x000001f2f7117812 */ /* 0x000fe200078efcff */
[----:B------:R-:W-:Y:S01]  /*2870*/  IMAD.MOV.U32 R3, RZ, RZ, R12 ;  /* 0x000000ffff037224 */ /* 0x000fe200078e000c */
[----:B------:R-:W-:Y:S01]  /*2880*/  ISETP.GT.U32.AND P4, PT, R7, R10, PT ;  /* 0x0000000a0700720c */ /* 0x000fe20003f84070 */
[----:B0-----:R-:W-:Y:S01]  /*2890*/  IMAD.MOV.U32 R2, RZ, RZ, R14 ;  /* 0x000000ffff027224 */ /* 0x001fe200078e000e */
[----:B------:R-:W-:Y:S01]  /*28a0*/  LOP3.LUT R18, R247, 0x1f0, RZ, 0xfc, !PT ;  /* 0x000001f0f7127812 */ /* 0x000fe200078efcff */
[----:B------:R-:W-:Y:S01]  /*28b0*/  @!P6 IMAD.MOV R3, RZ, RZ, -R3 ;  /* 0x000000ffff03e224 */ /* 0x000fe200078e0a03 */
[----:B------:R-:W-:Y:S01]  /*28c0*/  ISETP.GT.U32.AND P6, PT, R7, R16, PT ;  /* 0x000000100700720c */ /* 0x000fe20003fc4070 */
[----:B------:R-:W-:Y:S01]  /*28d0*/  @!P3 IMAD.MOV R2, RZ, RZ, -R2 ;  /* 0x000000ffff02b224 */ /* 0x000fe200078e0a02 */
[----:B------:R-:W-:Y:S01]  /*28e0*/  IABS R13, R17 ;  /* 0x00000011000d7213 */ /* 0x000fe20000000000 */
[----:B------:R-:W-:Y:S01]  /*28f0*/  @!P5 IMAD.IADD R8, R8, 0x1, -R7 ;  /* 0x000000010808d824 */ /* 0x000fe200078e0a07 */
[----:B------:R-:W-:Y:S01]  /*2900*/  STL [R1+0x28], R3 ;  /* 0x0000280301007387 */ /* 0x000fe20000100800 */
[----:B------:R-:W-:-:S02]  /*2910*/  IABS R11, R18 ;  /* 0x00000012000b7213 */ /* 0x000fc40000000000 */
[----:B------:R-:W-:Y:S01]  /*2920*/  IMAD.HI.U32 R9, R0, R13, RZ ;  /* 0x0000000d00097227 */ /* 0x000fe200078e00ff */
[----:B------:R-:W-:Y:S01]  /*2930*/  ISETP.GT.U32.AND P5, PT, R7, R8, PT ;  /* 0x000000080700720c */ /* 0x000fe20003fa4070 */
[----:B------:R0:W-:Y:S01]  /*2940*/  STL [R1+0x24], R2 ;  /* 0x0000240201007387 */ /* 0x0001e20000100800 */
[----:B------:R-:W-:Y:S01]  /*2950*/  ISETP.GE.AND P3, PT, R17, RZ, PT ;  /* 0x000000ff1100720c */ /* 0x000fe20003f66270 */
[--C-:B------:R-:W-:Y:S01]  /*2960*/  @!P4 IMAD.IADD R10, R10, 0x1, -R7.reuse ;  /* 0x000000010a0ac824 */ /* 0x100fe200078e0a07 */
[----:B------:R-:W-:Y:S01]  /*2970*/  ISETP.GE.AND P4, PT, R18, RZ, PT ;  /* 0x000000ff1200720c */ /* 0x000fe20003f86270 */
[----:B------:R-:W-:Y:S01]  /*2980*/  @!P6 IMAD.IADD R16, R16, 0x1, -R7 ;  /* 0x000000011010e824 */ /* 0x000fe200078e0a07 */
[----:B------:R-:W-:Y:S01]  /*2990*/  IABS R17, R20 ;  /* 0x0000001400117213 */ /* 0x000fe20000000000 */
[----:B------:R-:W-:Y:S01]  /*29a0*/  IMAD.MOV.U32 R14, RZ, RZ, R11 ;  /* 0x000000ffff0e7224 */ /* 0x000fe200078e000b */
[----:B------:R-:W-:Y:S01]  /*29b0*/  IABS R51, R56 ;  /* 0x0000003800337213 */ /* 0x000fe20000000000 */
[----:B------:R-:W-:Y:S01]  /*29c0*/  IMAD.MOV R12, RZ, RZ, -R9 ;  /* 0x000000ffff0c7224 */ /* 0x000fe200078e0a09 */
[----:B------:R-:W-:Y:S01]  /*29d0*/  ISETP.GT.U32.AND P6, PT, R7, R16, PT ;  /* 0x000000100700720c */ /* 0x000fe20003fc4070 */
[----:B0-----:R-:W-:Y:S01]  /*29e0*/  IMAD.MOV.U32 R2, RZ, RZ, R10 ;  /* 0x000000ffff027224 */ /* 0x001fe200078e000a */
[C---:B------:R-:W-:Y:S01]  /*29f0*/  LOP3.LUT R65, R247.reuse, 0x184, RZ, 0xfc, !PT ;  /* 0x00000184f7417812 */ /* 0x040fe200078efcff */
[----:B------:R-:W-:Y:S01]  /*2a00*/  @!P5 IMAD.IADD R8, R8, 0x1, -R7 ;  /* 0x000000010808d824 */ /* 0x000fe200078e0a07 */
[----:B------:R-:W-:Y:S01]  /*2a10*/  LOP3.LUT R64, R247, 0x186, RZ, 0xfc, !PT ;  /* 0x00000186f7407812 */ /* 0x000fe200078efcff */
[----:B------:R-:W-:Y:S01]  /*2a20*/  @!P2 IMAD.MOV R2, RZ, RZ, -R2 ;  /* 0x000000ffff02a224 */ /* 0x000fe200078e0a02 */
[----:B------:R-:W-:Y:S01]  /*2a30*/  ISETP.GE.AND P2, PT, R19, RZ, PT ;  /* 0x000000ff1300720c */ /* 0x000fe20003f46270 */
[----:B------:R-:W-:Y:S01]  /*2a40*/  IMAD.HI.U32 R9, R0, R14, RZ ;  /* 0x0000000e00097227 */ /* 0x000fe200078e00ff */
[----:B------:R-:W-:-:S02]  /*2a50*/  LOP3.LUT R19, R247, 0x1e8, RZ, 0xfc, !PT ;  /* 0x000001e8f7137812 */ /* 0x000fc400078efcff */
[----:B------:R0:W-:Y:S01]  /*2a60*/  STL [R1+0x20], R2 ;  /* 0x0000200201007387 */ /* 0x0001e20000100800 */
[----:B------:R-:W-:Y:S01]  /*2a70*/  IMAD.HI.U32 R11, R0, R15, RZ ;  /* 0x0000000f000b7227 */ /* 0x000fe200078e00ff */
[C---:B------:R-:W-:Y:S02]  /*2a80*/  LOP3.LUT R66, R247.reuse, 0x182, RZ, 0xfc, !PT ;  /* 0x00000182f7427812 */ /* 0x040fe400078efcff */
[----:B------:R-:W-:Y:S01]  /*2a90*/  LOP3.LUT R67, R247, 0x180, RZ, 0xfc, !PT ;  /* 0x00000180f7437812 */ /* 0x000fe200078efcff */
[----:B------:R-:W-:Y:S01]  /*2aa0*/  IMAD R12, R7, R12, R13 ;  /* 0x0000000c070c7224 */ /* 0x000fe200078e020d */
[----:B------:R-:W-:Y:S01]  /*2ab0*/  IABS R62, R66 ;  /* 0x00000042003e7213 */ /* 0x000fe20000000000 */
[----:B------:R-:W-:Y:S01]  /*2ac0*/  IMAD.MOV R9, RZ, RZ, -R9 ;  /* 0x000000ffff097224 */ /* 0x000fe200078e0a09 */
[----:B------:R-:W-:Y:S01]  /*2ad0*/  LOP3.LUT R68, R247, 0x17e, RZ, 0xfc, !PT ;  /* 0x0000017ef7447812 */ /* 0x000fe200078efcff */
[----:B------:R-:W-:Y:S01]  /*2ae0*/  IMAD.MOV R18, RZ, RZ, -R11 ;  /* 0x000000ffff127224 */ /* 0x000fe200078e0a0b */
[----:B------:R-:W-:Y:S01]  /*2af0*/  ISETP.GT.U32.AND P5, PT, R7, R12, PT ;  /* 0x0000000c0700720c */ /* 0x000fe20003fa4070 */
[----:B0-----:R-:W-:Y:S01]  /*2b00*/  IMAD.MOV.U32 R2, RZ, RZ, R8 ;  /* 0x000000ffff027224 */ /* 0x001fe200078e0008 */
[----:B------:R-:W-:Y:S01]  /*2b10*/  LOP3.LUT R8, R247, 0x1ec, RZ, 0xfc, !PT ;  /* 0x000001ecf7087812 */ /* 0x000fe200078efcff */
[----:B------:R-:W-:Y:S01]  /*2b20*/  @!P6 IMAD.IADD R16, R16, 0x1, -R7 ;  /* 0x000000011010e824 */ /* 0x000fe200078e0a07 */
[----:B------:R-:W-:Y:S01]  /*2b30*/  IABS R63, R67 ;  /* 0x00000043003f7213 */ /* 0x000fe20000000000 */
[----:B------:R-:W-:Y:S01]  /*2b40*/  @!P0 IMAD.MOV R2, RZ, RZ, -R2 ;  /* 0x000000ffff028224 */ /* 0x000fe200078e0a02 */
[----:B------:R-:W-:Y:S01]  /*2b50*/  IABS R11, R8 ;  /* 0x00000008000b7213 */ /* 0x000fe20000000000 */
[C---:B------:R-:W-:Y:S01]  /*2b60*/  IMAD R10, R7.reuse, R9, R14 ;  /* 0x00000009070a7224 */ /* 0x040fe200078e020e */
[----:B------:R-:W-:Y:S01]  /*2b70*/  ISETP.GE.AND P6, PT, R8, RZ, PT ;  /* 0x000000ff0800720c */ /* 0x000fe20003fc6270 */
[----:B------:R-:W-:Y:S01]  /*2b80*/  IMAD R14, R7, R18, R15 ;  /* 0x00000012070e7224 */ /* 0x000fe200078e020f */
[----:B------:R0:W-:Y:S01]  /*2b90*/  STL [R1+0x1c], R2 ;  /* 0x00001c0201007387 */ /* 0x0001e20000100800 */
[----:B------:R-:W-:Y:S01]  /*2ba0*/  LOP3.LUT R18, R247, 0x1ea, RZ, 0xfc, !PT ;  /* 0x000001eaf7127812 */ /* 0x000fe200078efcff */
[----:B------:R-:W-:Y:S01]  /*2bb0*/  IMAD.HI.U32 R8, R0, R11, RZ ;  /* 0x0000000b00087227 */ /* 0x000fe200078e00ff */
[----:B------:R-:W-:-:S02]  /*2bc0*/  ISETP.GT.U32.AND P0, PT, R7, R10, PT ;  /* 0x0000000a0700720c */ /* 0x000fc40003f04070 */
[----:B------:R-:W-:Y:S01]  /*2bd0*/  IABS R13, R18 ;  /* 0x00000012000d7213 */ /* 0x000fe20000000000 */
[----:B------:R-:W-:Y:S01]  /*2be0*/  @!P5 IMAD.IADD R12, R12, 0x1, -R7 ;  /* 0x000000010c0cd824 */ /* 0x000fe200078e0a07 */
[----:B------:R-:W-:Y:S01]  /*2bf0*/  IABS R15, R19 ;  /* 0x00000013000f7213 */ /* 0x000fe20000000000 */
[----:B------:R-:W-:Y:S01]  /*2c00*/  IMAD.MOV R8, RZ, RZ, -R8 ;  /* 0x000000ffff087224 */ /* 0x000fe200078e0a08 */
[----:B------:R-:W-:Y:S01]  /*2c10*/  LOP3.LUT R69, R247, 0x17c, RZ, 0xfc, !PT ;  /* 0x0000017cf7457812 */ /* 0x000fe200078efcff */
[----:B0-----:R-:W-:Y:S01]  /*2c20*/  IMAD.MOV.U32 R2, RZ, RZ, R16 ;  /* 0x000000ffff027224 */ /* 0x001fe200078e0010 */
[C---:B------:R-:W-:Y:S01]  /*2c30*/  ISETP.GT.U32.AND P5, PT, R7.reuse, R12, PT ;  /* 0x0000000c0700720c */ /* 0x040fe20003fa4070 */
[----:B------:R-:W-:Y:S01]  /*2c40*/  IMAD R8, R7, R8, R11 ;  /* 0x0000000807087224 */ /* 0x000fe200078e020b */
[----:B------:R-:W-:Y:S01]  /*2c50*/  LOP3.LUT R70, R247, 0x17a, RZ, 0xfc, !PT ;  /* 0x0000017af7467812 */ /* 0x000fe200078efcff */
[----:B------:R-:W-:Y:S01]  /*2c60*/  @!P1 IMAD.MOV R2, RZ, RZ, -R2 ;  /* 0x000000ffff029224 */ /* 0x000fe200078e0a02 */
[----:B------:R-:W-:Y:S01]  /*2c70*/  ISETP.GT.U32.AND P1, PT, R7, R14, PT ;  /* 0x0000000e0700720c */ /* 0x000fe20003f24070 */
[----:B------:R-:W-:Y:S01]  /*2c80*/  @!P0 IMAD.IADD R10, R10, 0x1, -R7 ;  /* 0x000000010a0a8824 */ /* 0x000fe200078e0a07 */
[C---:B------:R-:W-:Y:S01]  /*2c90*/  LOP3.LUT R71, R247.reuse, 0x178, RZ, 0xfc, !PT ;  /* 0x00000178f7477812 */ /* 0x040fe200078efcff */
[----:B------:R-:W-:Y:S01]  /*2ca0*/  IMAD.HI.U32 R9, R0, R13, RZ ;  /* 0x0000000d00097227 */ /* 0x000fe200078e00ff */
[----:B------:R0:W-:Y:S01]  /*2cb0*/  STL [R1+0x18], R2 ;  /* 0x0000180201007387 */ /* 0x0001e20000100800 */
[----:B------:R-:W-:-:S02]  /*2cc0*/  LOP3.LUT R72, R247, 0x176, RZ, 0xfc, !PT ;  /* 0x00000176f7487812 */ /* 0x000fc400078efcff */
[----:B------:R-:W-:Y:S01]  /*2cd0*/  ISETP.GT.U32.AND P0, PT, R7, R10, PT ;  /* 0x0000000a0700720c */ /* 0x000fe20003f04070 */
[----:B------:R-:W-:Y:S01]  /*2ce0*/  IMAD.HI.U32 R11, R0, R17, RZ ;  /* 0x00000011000b7227 */ /* 0x000fe200078e00ff */
[C---:B------:R-:W-:Y:S02]  /*2cf0*/  LOP3.LUT R73, R247.reuse, 0x174, RZ, 0xfc, !PT ;  /* 0x00000174f7497812 */ /* 0x040fe400078efcff */
[C---:B------:R-:W-:Y:S01]  /*2d00*/  LOP3.LUT R74, R247.reuse, 0x172, RZ, 0xfc, !PT ;  /* 0x00000172f74a7812 */ /* 0x040fe200078efcff */
[--C-:B------:R-:W-:Y:S01]  /*2d10*/  @!P5 IMAD.IADD R12, R12, 0x1, -R7.reuse ;  /* 0x000000010c0cd824 */ /* 0x100fe200078e0a07 */
[----:B------:R-:W-:Y:S01]  /*2d20*/  ISETP.GE.AND P5, PT, R18, RZ, PT ;  /* 0x000000ff1200720c */ /* 0x000fe20003fa6270 */
[----:B------:R-:W-:Y:S01]  /*2d30*/  @!P1 IMAD.IADD R14, R14, 0x1, -R7 ;  /* 0x000000010e0e9824 */ /* 0x000fe200078e0a07 */
[C---:B------:R-:W-:Y:S01]  /*2d40*/  LOP3.LUT R75, R247.reuse, 0x16e, RZ, 0xfc, !PT ;  /* 0x0000016ef74b7812 */ /* 0x040fe200078efcff */
[----:B0-----:R-:W-:Y:S01]  /*2d50*/  IMAD.MOV.U32 R2, RZ, RZ, R12 ;  /* 0x000000ffff027224 */ /* 0x001fe200078e000c */
[----:B------:R-:W-:Y:S01]  /*2d60*/  LOP3.LUT R77, R247, 0x16c, RZ, 0xfc, !PT ;  /* 0x0000016cf74d7812 */ /* 0x000fe200078efcff */
[----:B------:R-:W-:Y:S01]  /*2d70*/  IMAD.MOV R16, RZ, RZ, -R9 ;  /* 0x000000ffff107224 */ /* 0x000fe200078e0a09 */
[----:B------:R-:W-:Y:S01]  /*2d80*/  ISETP.GT.U32.AND P1, PT, R7, R14, PT ;  /* 0x0000000e0700720c */ /* 0x000fe20003f24070 */
[----:B------:R-:W-:Y:S01]  /*2d90*/  IMAD.MOV R12, RZ, RZ, -R11 ;  /* 0x000000ffff0c7224 */ /* 0x000fe200078e0a0b */
[C---:B------:R-:W-:Y:S01]  /*2da0*/  LOP3.LUT R78, R247.reuse, 0x16a, RZ, 0xfc, !PT ;  /* 0x0000016af74e7812 */ /* 0x040fe200078efcff */
[----:B------:R-:W-:Y:S01]  /*2db0*/  IMAD.HI.U32 R9, R0, R15, RZ ;  /* 0x0000000f00097227 */ /* 0x000fe200078e00ff */
[----:B------:R-:W-:-:S02]  /*2dc0*/  LOP3.LUT R79, R247, 0x168, RZ, 0xfc, !PT ;  /* 0x00000168f74f7812 */ /* 0x000fc400078efcff */
[----:B------:R-:W-:Y:S01]  /*2dd0*/  LOP3.LUT R82, R247, 0x164, RZ, 0xfc, !PT ;  /* 0x00000164f7527812 */ /* 0x000fe200078efcff */
[----:B------:R-:W-:Y:S01]  /*2de0*/  @!P0 IMAD.IADD R10, R10, 0x1, -R7 ;  /* 0x000000010a0a8824 */ /* 0x000fe200078e0a07 */
[C---:B------:R-:W-:Y:S01]  /*2df0*/  ISETP.GT.U32.AND P0, PT, R7.reuse, R8, PT ;  /* 0x000000080700720c */ /* 0x040fe20003f04070 */
[----:B------:R-:W-:Y:S01]  /*2e00*/  IMAD R12, R7, R12, R17 ;  /* 0x0000000c070c7224 */ /* 0x000fe200078e0211 */
[C---:B------:R-:W-:Y:S01]  /*2e10*/  LOP3.LUT R17, R247.reuse, 0x1e2, RZ, 0xfc, !PT ;  /* 0x000001e2f7117812 */ /* 0x040fe200078efcff */
[----:B------:R-:W-:Y:S01]  /*2e20*/  IMAD.MOV R18, RZ, RZ, -R9 ;  /* 0x000000ffff127224 */ /* 0x000fe200078e0a09 */
[C---:B------:R-:W-:Y:S01]  /*2e30*/  LOP3.LUT R80, R247.reuse, 0x166, RZ, 0xfc, !PT ;  /* 0x00000166f7507812 */ /* 0x040fe200078efcff */
[----:B------:R-:W-:Y:S01]  /*2e40*/  @!P1 IMAD.IADD R14, R14, 0x1, -R7 ;  /* 0x000000010e0e9824 */ /* 0x000fe200078e0a07 */
[C---:B------:R-:W-:Y:S01]  /*2e50*/  LOP3.LUT R83, R247.reuse, 0x162, RZ, 0xfc, !PT ;  /* 0x00000162f7537812 */ /* 0x040fe200078efcff */
[----:B------:R-:W-:Y:S01]  /*2e60*/  IMAD.MOV.U32 R6, RZ, RZ, R10 ;  /* 0x000000ffff067224 */ /* 0x000fe200078e000a */
[----:B------:R-:W-:Y:S01]  /*2e70*/  IABS R76, R80 ;  /* 0x00000050004c7213 */ /* 0x000fe20000000000 */
[----:B------:R-:W-:Y:S01]  /*2e80*/  IMAD.MOV.U32 R5, RZ, RZ, R14 ;  /* 0x000000ffff057224 */ /* 0x000fe200078e000e */
[----:B------:R-:W-:Y:S01]  /*2e90*/  LOP3.LUT R84, R247, 0x160, RZ, 0xfc, !PT ;  /* 0x00000160f7547812 */ /* 0x000fe200078efcff */
[----:B------:R-:W-:Y:S01]  /*2ea0*/  IMAD R10, R7, R18, R15 ;  /* 0x00000012070a7224 */ /* 0x000fe200078e020f */
[----:B------:R-:W-:Y:S01]  /*2eb0*/  LOP3.LUT R18, R247, 0x1e4, RZ, 0xfc, !PT ;  /* 0x000001e4f7127812 */ /* 0x000fe200078efcff */
[----:B------:R-:W-:Y:S01]  /*2ec0*/  @!P2 IMAD.MOV R5, RZ, RZ, -R5 ;  /* 0x000000ffff05a224 */ /* 0x000fe200078e0a05 */
[C---:B------:R-:W-:Y:S01]  /*2ed0*/  ISETP.GT.U32.AND P2, PT, R7.reuse, R12, PT ;  /* 0x0000000c0700720c */ /* 0x040fe20003f44070 */
[C---:B------:R-:W-:Y:S01]  /*2ee0*/  IMAD R16, R7.reuse, R16, R13 ;  /* 0x0000001007107224 */ /* 0x040fe200078e020d */
[----:B------:R-:W-:Y:S01]  /*2ef0*/  IABS R11, R18 ;  /* 0x00000012000b7213 */ /* 0x000fe20000000000 */
[----:B------:R-:W-:Y:S01]  /*2f00*/  @!P3 IMAD.MOV R2, RZ, RZ, -R2 ;  /* 0x000000ffff02b224 */ /* 0x000fe200078e0a02 */
[C---:B------:R-:W-:Y:S01]  /*2f10*/  ISETP.GT.U32.AND P1, PT, R7.reuse, R10, PT ;  /* 0x0000000a0700720c */ /* 0x040fe20003f24070 */
[----:B------:R-:W-:Y:S01]  /*2f20*/  @!P0 IMAD.IADD R8, R8, 0x1, -R7 ;  /* 0x0000000108088824 */ /* 0x000fe200078e0a07 */
[----:B------:R-:W-:Y:S01]  /*2f30*/  ISETP.GT.U32.AND P3, PT, R7, R16, PT ;  /* 0x000000100700720c */ /* 0x000fe20003f64070 */
[----:B------:R-:W-:Y:S01]  /*2f40*/  IMAD.HI.U32 R9, R0, R11, RZ ;  /* 0x0000000b00097227 */ /* 0x000fe200078e00ff */
[----:B------:R-:W-:-:S02]  /*2f50*/  IABS R13, R17 ;  /* 0x00000011000d7213 */ /* 0x000fc40000000000 */
[----:B------:R-:W-:Y:S01]  /*2f60*/  ISETP.GT.U32.AND P0, PT, R7, R8, PT ;  /* 0x000000080700720c */ /* 0x000fe20003f04070 */
[----:B------:R-:W-:Y:S01]  /*2f70*/  IMAD.MOV R14, RZ, RZ, -R9 ;  /* 0x000000ffff0e7224 */ /* 0x000fe200078e0a09 */
[C---:B------:R-:W-:Y:S01]  /*2f80*/  LOP3.LUT R85, R247.reuse, 0x15e, RZ, 0xfc, !PT ;  /* 0x0000015ef7557812 */ /* 0x040fe200078efcff */
[----:B------:R-:W-:Y:S01]  /*2f90*/  @!P2 IMAD.IADD R12, R12, 0x1, -R7 ;  /* 0x000000010c0ca824 */ /* 0x000fe200078e0a07 */
[----:B------:R-:W-:Y:S01]  /*2fa0*/  LOP3.LUT R86, R247, 0x15c, RZ, 0xfc, !PT ;  /* 0x0000015cf7567812 */ /* 0x000fe200078efcff */
[----:B------:R-:W-:Y:S01]  /*2fb0*/  IMAD R9, R7, R14, R11 ;  /* 0x0000000e07097224 */ /* 0x000fe200078e020b */
[----:B------:R-:W-:Y:S01]  /*2fc0*/  LOP3.LUT R87, R247, 0x15a, RZ, 0xfc, !PT ;  /* 0x0000015af7577812 */ /* 0x000fe200078efcff */
[--C-:B------:R-:W-:Y:S01]  /*2fd0*/  @!P1 IMAD.IADD R10, R10, 0x1, -R7.reuse ;  /* 0x000000010a0a9824 */ /* 0x100fe200078e0a07 */
[C---:B------:R-:W-:Y:S01]  /*2fe0*/  ISETP.GT.U32.AND P2, PT, R7.reuse, R12, PT ;  /* 0x0000000c0700720c */ /* 0x040fe20003f44070 */
[----:B------:R-:W-:Y:S01]  /*2ff0*/  @!P3 IMAD.IADD R16, R16, 0x1, -R7 ;  /* 0x000000011010b824 */ /* 0x000fe200078e0a07 */
[----:B------:R-:W-:Y:S01]  /*3000*/  IABS R81, R86 ;  /* 0x0000005600517213 */ /* 0x000fe20000000000 */
[----:B------:R-:W-:Y:S01]  /*3010*/  IMAD.HI.U32 R11, R0, R13, RZ ;  /* 0x0000000d000b7227 */ /* 0x000fe200078e00ff */
[----:B------:R-:W-:-:S02]  /*3020*/  ISETP.GT.U32.AND P1, PT, R7, R10, PT ;  /* 0x0000000a0700720c */ /* 0x000fc40003f24070 */
[----:B------:R-:W-:Y:S01]  /*3030*/  ISETP.GT.U32.AND P3, PT, R7, R16, PT ;  /* 0x000000100700720c */ /* 0x000fe20003f64070 */
[----:B------:R-:W-:Y:S01]  /*3040*/  IMAD.MOV R14, RZ, RZ, -R11 ;  /* 0x000000ffff0e7224 */ /* 0x000fe200078e0a0b */
[----:B------:R-:W-:Y:S01]  /*3050*/  LOP3.LUT R88, R247, 0x158, RZ, 0xfc, !PT ;  /* 0x00000158f7587812 */ /* 0x000fe200078efcff */
[----:B------:R-:W-:Y:S01]  /*3060*/  @!P4 IMAD.MOV R6, RZ, RZ, -R6 ;  /* 0x000000ffff06c224 */ /* 0x000fe200078e0a06 */
[----:B------:R-:W-:Y:S01]  /*3070*/  ISETP.GE.AND P4, PT, R19, RZ, PT ;  /* 0x000000ff1300720c */ /* 0x000fe20003f86270 */
[----:B------:R-:W-:Y:S01]  /*3080*/  IMAD R14, R7, R14, R13 ;  /* 0x0000000e070e7224 */ /* 0x000fe200078e020d */
[----:B------:R-:W-:Y:S01]  /*3090*/  LOP3.LUT R19, R247, 0x1e0, RZ, 0xfc, !PT ;  /* 0x000001e0f7137812 */ /* 0x000fe200078efcff */
[--C-:B------:R-:W-:Y:S01]  /*30a0*/  @!P0 IMAD.IADD R8, R8, 0x1, -R7.reuse ;  /* 0x0000000108088824 */ /* 0x100fe200078e0a07 */
[----:B------:R-:W-:Y:S01]  /*30b0*/  ISETP.GE.AND P0, PT, R20, RZ, PT ;  /* 0x000000ff1400720c */ /* 0x000fe20003f06270 */
[--C-:B------:R-:W-:Y:S01]  /*30c0*/  @!P2 IMAD.IADD R12, R12, 0x1, -R7.reuse ;  /* 0x000000010c0ca824 */ /* 0x100fe200078e0a07 */
[----:B------:R-:W-:Y:S01]  /*30d0*/  IABS R15, R19 ;  /* 0x00000013000f7213 */ /* 0x000fe20000000000 */
[----:B------:R-:W-:Y:S01]  /*30e0*/  IMAD.MOV.U32 R4, RZ, RZ, R8 ;  /* 0x000000ffff047224 */ /* 0x000fe200078e0008 */
[----:B------:R-:W-:Y:S01]  /*30f0*/  ISETP.GT.U32.AND P2, PT, R7, R14, PT ;  /* 0x0000000e0700720c */ /* 0x000fe20003f44070 */
[----:B------:R-:W-:Y:S01]  /*3100*/  @!P1 IMAD.IADD R10, R10, 0x1, -R7 ;  /* 0x000000010a0a9824 */ /* 0x000fe200078e0a07 */
[----:B------:R-:W-:Y:S01]  /*3110*/  STL [R1+0x1bb8], R6 ;  /* 0x001bb80601007387 */ /* 0x000fe20000100800 */
[----:B------:R-:W-:Y:S01]  /*3120*/  IMAD.HI.U32 R8, R0, R15, RZ ;  /* 0x0000000f00087227 */ /* 0x000fe200078e00ff */
[----:B------:R-:W-:-:S02]  /*3130*/  LOP3.LUT R13, R247, 0x1de, RZ, 0xfc, !PT ;  /* 0x000001def70d7812 */ /* 0x000fc400078efcff */
[----:B------:R0:W-:Y:S01]  /*3140*/  STL [R1+0x14], R2 ;  /* 0x0000140201007387 */ /* 0x0001e20000100800 */
[----:B------:R-:W-:Y:S01]  /*3150*/  @!P3 IMAD.IADD R16, R16, 0x1, -R7 ;  /* 0x000000011010b824 */ /* 0x000fe200078e0a07 */
[----:B------:R-:W-:Y:S01]  /*3160*/  ISETP.GT.U32.AND P3, PT, R7, R9, PT ;  /* 0x000000090700720c */ /* 0x000fe20003f64070 */
[----:B------:R-:W-:Y:S01]  /*3170*/  IMAD.MOV R8, RZ, RZ, -R8 ;  /* 0x000000ffff087224 */ /* 0x000fe200078e0a08 */
[----:B------:R-:W-:Y:S01]  /*3180*/  ISETP.GE.AND P1, PT, R19, RZ, PT ;  /* 0x000000ff1300720c */ /* 0x000fe20003f26270 */
[----:B------:R-:W-:Y:S01]  /*3190*/  IMAD.MOV.U32 R3, RZ, RZ, R16 ;  /* 0x000000ffff037224 */ /* 0x000fe200078e0010 */
[----:B------:R-:W-:Y:S01]  /*31a0*/  LOP3.LUT R19, R247, 0x1da, RZ, 0xfc, !PT ;  /* 0x000001daf7137812 */ /* 0x000fe200078efcff */
[----:B------:R-:W-:Y:S01]  /*31b0*/  IMAD R11, R7, R8, R15 ;  /* 0x00000008070b7224 */ /* 0x000fe200078e020f */
[C---:B------:R-:W-:Y:S01]  /*31c0*/  LOP3.LUT R20, R247.reuse, 0x1d8, RZ, 0xfc, !PT ;  /* 0x000001d8f7147812 */ /* 0x040fe200078efcff */
[----:B------:R-:W-:Y:S01]  /*31d0*/  IMAD.MOV.U32 R8, RZ, RZ, R12 ;  /* 0x000000ffff087224 */ /* 0x000fe200078e000c */
[C---:B------:R-:W-:Y:S01]  /*31e0*/  LOP3.LUT R89, R247.reuse, 0x154, RZ, 0xfc, !PT ;  /* 0x00000154f7597812 */ /* 0x040fe200078efcff */
[----:B0-----:R-:W-:Y:S01]  /*31f0*/  IMAD.MOV.U32 R2, RZ, RZ, R10 ;  /* 0x000000ffff027224 */ /* 0x001fe200078e000a */
[C---:B------:R-:W-:Y:S01]  /*3200*/  LOP3.LUT R10, R247.reuse, 0x1dc, RZ, 0xfc, !PT ;  /* 0x000001dcf70a7812 */ /* 0x040fe200078efcff */
[--C-:B------:R-:W-:Y:S01]  /*3210*/  @!P2 IMAD.IADD R14, R14, 0x1, -R7.reuse ;  /* 0x000000010e0ea824 */ /* 0x100fe200078e0a07 */
[----:B------:R-:W-:Y:S01]  /*3220*/  LOP3.LUT R90, R247, 0x14e, RZ, 0xfc, !PT ;  /* 0x0000014ef75a7812 */ /* 0x000fe200078efcff */
[----:B------:R-:W-:Y:S01]  /*3230*/  @!P4 IMAD.MOV R2, RZ, RZ, -R2 ;  /* 0x000000ffff02c224 */ /* 0x000fe200078e0a02 */
[----:B------:R-:W-:Y:S01]  /*3240*/  ISETP.GE.AND P4, PT, R13, RZ, PT ;  /* 0x000000ff0d00720c */ /* 0x000fe20003f86270 */
[----:B------:R-:W-:Y:S01]  /*3250*/  @!P0 IMAD.MOV R8, RZ, RZ, -R8 ;  /* 0x000000ffff088224 */ /* 0x000fe200078e0a08 */
[----:B------:R-:W-:Y:S01]  /*3260*/  IABS R13, R13 ;  /* 0x0000000d000d7213 */ /* 0x000fe20000000000 */
[----:B------:R-:W-:Y:S01]  /*3270*/  @!P3 IMAD.IADD R9, R9, 0x1, -R7 ;  /* 0x000000010909b824 */ /* 0x000fe200078e0a07 */
[----:B------:R-:W-:Y:S01]  /*3280*/  IABS R15, R10 ;  /* 0x0000000a000f7213 */ /* 0x000fe20000000000 */
[----:B------:R-:W-:Y:S01]  /*3290*/  @!P6 IMAD.MOV R4, RZ, RZ, -R4 ;  /* 0x000000ffff04e224 */ /* 0x000fe200078e0a04 */
[----:B------:R-:W-:Y:S01]  /*32a0*/  ISETP.GE.AND P0, PT, R10, RZ, PT ;  /* 0x000000ff0a00720c */ /* 0x000fe20003f06270 */
[C---:B------:R-:W-:Y:S01]  /*32b0*/  IMAD.HI.U32 R10, R0.reuse, R13, RZ ;  /* 0x0000000d000a7227 */ /* 0x040fe200078e00ff */
[C---:B------:R-:W-:Y:S01]  /*32c0*/  ISETP.GT.U32.AND P2, PT, R7.reuse, R14, PT ;  /* 0x0000000e0700720c */ /* 0x040fe20003f44070 */
[----:B------:R-:W-:Y:S01]  /*32d0*/  STL [R1+0x1bbc], R5 ;  /* 0x001bbc0501007387 */ /* 0x000fe20000100800 */
[----:B------:R-:W-:Y:S01]  /*32e0*/  ISETP.GT.U32.AND P3, PT, R7, R9, PT ;  /* 0x000000090700720c */ /* 0x000fe20003f64070 */
[----:B------:R-:W-:Y:S01]  /*32f0*/  IMAD.HI.U32 R12, R0, R15, RZ ;  /* 0x0000000f000c7227 */ /* 0x000fe200078e00ff */
[----:B------:R-:W-:Y:S01]  /*3300*/  ISETP.GE.AND P6, PT, R18, RZ, PT ;  /* 0x000000ff1200720c */ /* 0x000fe20003fc6270 */
[----:B------:R0:W-:Y:S01]  /*3310*/  STL [R1+0x1bc0], R4 ;  /* 0x001bc00401007387 */ /* 0x0001e20000100800 */
[----:B------:R-:W-:Y:S01]  /*3320*/  IABS R18, R20 ;  /* 0x0000001400127213 */ /* 0x000fe20000000000 */
[----:B------:R-:W-:Y:S01]  /*3330*/  IMAD.MOV R10, RZ, RZ, -R10 ;  /* 0x000000ffff0a7224 */ /* 0x000fe200078e0a0a */
[C---:B------:R-:W-:Y:S01]  /*3340*/  LOP3.LUT R91, R247.reuse, 0x14c, RZ, 0xfc, !PT ;  /* 0x0000014cf75b7812 */ /* 0x040fe200078efcff */
[----:B------:R-:W-:Y:S01]  /*3350*/  IMAD.MOV R16, RZ, RZ, -R12 ;  /* 0x000000ffff107224 */ /* 0x000fe200078e0a0c */
[----:B------:R-:W-:Y:S01]  /*3360*/  LOP3.LUT R96, R247, 0x148, RZ, 0xfc, !PT ;  /* 0x00000148f7607812 */ /* 0x000fe200078efcff */
[----:B------:R-:W-:Y:S01]  /*3370*/  IMAD R12, R7, R10, R13 ;  /* 0x0000000a070c7224 */ /* 0x000fe200078e020d */
[----:B------:R-:W-:Y:S01]  /*3380*/  LOP3.LUT R99, R247, 0x144, RZ, 0xfc, !PT ;  /* 0x00000144f7637812 */ /* 0x000fe200078efcff */
[--C-:B------:R-:W-:Y:S01]  /*3390*/  @!P2 IMAD.IADD R14, R14, 0x1, -R7.reuse ;  /* 0x000000010e0ea824 */ /* 0x100fe200078e0a07 */
[----:B------:R-:W-:Y:S01]  /*33a0*/  IABS R93, R96 ;  /* 0x00000060005d7213 */ /* 0x000fe20000000000 */
[----:B------:R-:W-:Y:S01]  /*33b0*/  @!P3 IMAD.IADD R9, R9, 0x1, -R7 ;  /* 0x000000010909b824 */ /* 0x000fe200078e0a07 */
[C---:B------:R-:W-:Y:S01]  /*33c0*/  ISETP.GT.U32.AND P2, PT, R7.reuse, R12, PT ;  /* 0x0000000c0700720c */ /* 0x040fe20003f44070 */
[C---:B------:R-:W-:Y:S01]  /*33d0*/  IMAD R13, R7.reuse, R16, R15 ;  /* 0x00000010070d7224 */ /* 0x040fe200078e020f */
[C---:B------:R-:W-:Y:S01]  /*33e0*/  ISETP.GT.U32.AND P3, PT, R7.reuse, R11, PT ;  /* 0x0000000b0700720c */ /* 0x040fe20003f64070 */
[----:B------:R-:W-:Y:S01]  /*33f0*/  @!P6 IMAD.MOV R9, RZ, RZ, -R9 ;  /* 0x000000ffff09e224 */ /* 0x000fe200078e0a09 */
[----:B------:R-:W-:Y:S01]  /*3400*/  IABS R95, R99 ;  /* 0x00000063005f7213 */ /* 0x000fe20000000000 */
[----:B------:R-:W-:Y:S01]  /*3410*/  @!P5 IMAD.MOV R3, RZ, RZ, -R3 ;  /* 0x000000ffff03d224 */ /* 0x000fe200078e0a03 */
[----:B------:R-:W-:Y:S01]  /*3420*/  ISETP.GT.U32.AND P6, PT, R7, R13, PT ;  /* 0x0000000d0700720c */ /* 0x000fe20003fc4070 */
[----:B------:R-:W-:Y:S01]  /*3430*/  IMAD.HI.U32 R15, R0, R18, RZ ;  /* 0x00000012000f7227 */ /* 0x000fe200078e00ff */
[----:B------:R-:W-:-:S02]  /*3440*/  ISETP.GE.AND P5, PT, R17, RZ, PT ;  /* 0x000000ff1100720c */ /* 0x000fc40003fa6270 */
[----:B------:R-:W-:Y:S01]  /*3450*/  IABS R17, R19 ;  /* 0x0000001300117213 */ /* 0x000fe20000000000 */
[----:B------:R-:W-:Y:S01]  /*3460*/  IMAD.MOV R15, RZ, RZ, -R15 ;  /* 0x000000ffff0f7224 */ /* 0x000fe200078e0a0f */
[C---:B------:R-:W-:Y:S01]  /*3470*/  LOP3.LUT R98, R247.reuse, 0x146, RZ, 0xfc, !PT ;  /* 0x00000146f7627812 */ /* 0x040fe200078efcff */
[--C-:B------:R-:W-:Y:S01]  /*3480*/  @!P2 IMAD.IADD R12, R12, 0x1, -R7.reuse ;  /* 0x000000010c0ca824 */ /* 0x100fe200078e0a07 */
[----:B------:R-:W-:Y:S01]  /*3490*/  LOP3.LUT R100, R247, 0x142, RZ, 0xfc, !PT ;  /* 0x00000142f7647812 */ /* 0x000fe200078efcff */
[----:B------:R-:W-:Y:S01]  /*34a0*/  IMAD.HI.U32 R10, R0, R17, RZ ;  /* 0x00000011000a7227 */ /* 0x000fe200078e00ff */
[----:B------:R-:W-:Y:S01]  /*34b0*/  IABS R94, R98 ;  /* 0x00000062005e7213 */ /* 0x000fe20000000000 */
[----:B------:R-:W-:Y:S01]  /*34c0*/  STL [R1+0x1bc4], R3 ;  /* 0x001bc40301007387 */ /* 0x000fe20000100800 */
[----:B------:R-:W-:Y:S01]  /*34d0*/  ISETP.GT.U32.AND P2, PT, R7, R12, PT ;  /* 0x0000000c0700720c */ /* 0x000fe20003f44070 */
[----:B------:R-:W-:Y:S01]  /*34e0*/  IMAD.MOV R16, RZ, RZ, -R10 ;  /* 0x000000ffff107224 */ /* 0x000fe200078e0a0a */
[C---:B------:R-:W-:Y:S01]  /*34f0*/  LOP3.LUT R101, R247.reuse, 0x140, RZ, 0xfc, !PT ;  /* 0x00000140f7657812 */ /* 0x040fe200078efcff */
[----:B------:R-:W-:Y:S01]  /*3500*/  IMAD.MOV.U32 R10, RZ, RZ, R14 ;  /* 0x000000ffff0a7224 */ /* 0x000fe200078e000e */
[----:B------:R-:W-:Y:S01]  /*3510*/  LOP3.LUT R103, R247, 0x13c, RZ, 0xfc, !PT ;  /* 0x0000013cf7677812 */ /* 0x000fe200078efcff */
[----:B------:R-:W-:Y:S01]  /*3520*/  @!P6 IMAD.IADD R13, R13, 0x1, -R7 ;  /* 0x000000010d0de824 */ /* 0x000fe200078e0a07 */
[----:B------:R-:W-:Y:S01]  /*3530*/  LOP3.LUT R102, R247, 0x13e, RZ, 0xfc, !PT ;  /* 0x0000013ef7667812 */ /* 0x000fe200078efcff */
[----:B------:R-:W-:Y:S01]  /*3540*/  @!P5 IMAD.MOV R10, RZ, RZ, -R10 ;  /* 0x000000ffff0ad224 */ /* 0x000fe200078e0a0a */
[----:B------:R-:W-:Y:S01]  /*3550*/  ISETP.GE.AND P5, PT, R19, RZ, PT ;  /* 0x000000ff1300720c */ /* 0x000fe20003fa6270 */
[C---:B------:R-:W-:Y:S01]  /*3560*/  IMAD R14, R7.reuse, R16, R17 ;  /* 0x00000010070e7224 */ /* 0x040fe200078e0211 */
[----:B------:R-:W-:Y:S01]  /*3570*/  IABS R19, R26 ;  /* 0x0000001a00137213 */ /* 0x000fe20000000000 */
[C---:B------:R-:W-:Y:S01]  /*3580*/  IMAD R15, R7.reuse, R15, R18 ;  /* 0x0000000f070f7224 */ /* 0x040fe200078e0212 */
[C---:B------:R-:W-:Y:S01]  /*3590*/  ISETP.GT.U32.AND P6, PT, R7.reuse, R13, PT ;  /* 0x0000000d0700720c */ /* 0x040fe20003fc4070 */
[--C-:B------:R-:W-:Y:S01]  /*35a0*/  @!P2 IMAD.IADD R12, R12, 0x1, -R7.reuse ;  /* 0x000000010c0ca824 */ /* 0x100fe200078e0a07 */
[----:B------:R-:W-:Y:S01]  /*35b0*/  ISETP.GT.U32.AND P2, PT, R7, R14, PT ;  /* 0x0000000e0700720c */ /* 0x000fe20003f44070 */
[C---:B------:R-:W-:Y:S01]  /*35c0*/  IMAD.HI.U32 R16, R0.reuse, R19, RZ ;  /* 0x0000001300107227 */ /* 0x040fe200078e00ff */
[----:B------:R-:W-:Y:S01]  /*35d0*/  IABS R97, R103 ;  /* 0x0000006700617213 */ /* 0x000fe20000000000 */
[----:B------:R-:W-:Y:S01]  /*35e0*/  STL [R1+0x1bc8], R2 ;  /* 0x001bc80201007387 */ /* 0x000fe20000100800 */
[C---:B------:R-:W-:Y:S01]  /*35f0*/  LOP3.LUT R104, R247.reuse, 0x13a, RZ, 0xfc, !PT ;  /* 0x0000013af7687812 */ /* 0x040fe200078efcff */
[----:B------:R-:W-:Y:S01]  /*3600*/  IMAD.MOV R16, RZ, RZ, -R16 ;  /* 0x000000ffff107224 */ /* 0x000fe200078e0a10 */
[C---:B------:R-:W-:Y:S01]  /*3610*/  LOP3.LUT R105, R247.reuse, 0x138, RZ, 0xfc, !PT ;  /* 0x00000138f7697812 */ /* 0x040fe200078efcff */
[----:B------:R-:W-:Y:S01]  /*3620*/  IMAD.HI.U32 R17, R0, R21, RZ ;  /* 0x0000001500117227 */ /* 0x000fe200078e00ff */
[C---:B------:R-:W-:Y:S01]  /*3630*/  LOP3.LUT R108, R247.reuse, 0x12c, RZ, 0xfc, !PT ;  /* 0x0000012cf76c7812 */ /* 0x040fe200078efcff */
[----:B------:R-:W-:Y:S01]  /*3640*/  STL [R1+0x1bcc], R8 ;  /* 0x001bcc0801007387 */ /* 0x000fe20000100800 */
[----:B------:R-:W-:Y:S01]  /*3650*/  LOP3.LUT R111, R247, 0x128, RZ, 0xfc, !PT ;  /* 0x00000128f76f7812 */ /* 0x000fe200078efcff */
[----:B------:R-:W-:Y:S01]  /*3660*/  @!P6 IMAD.IADD R13, R13, 0x1, -R7 ;  /* 0x000000010d0de824 */ /* 0x000fe200078e0a07 */
[C---:B------:R-:W-:Y:S01]  /*3670*/  ISETP.GT.U32.AND P6, PT, R7.reuse, R15, PT ;  /* 0x0000000f0700720c */ /* 0x040fe20003fc4070 */
[----:B------:R-:W-:Y:S01]  /*3680*/  IMAD R16, R7, R16, R19 ;  /* 0x0000001007107224 */ /* 0x000fe200078e0213 */
[----:B------:R-:W-:Y:S01]  /*3690*/  LOP3.LUT R112, R247, 0x126, RZ, 0xfc, !PT ;  /* 0x00000126f7707812 */ /* 0x000fe200078efcff */
[--C-:B------:R-:W-:Y:S01]  /*36a0*/  @!P3 IMAD.IADD R11, R11, 0x1, -R7.reuse ;  /* 0x000000010b0bb824 */ /* 0x100fe200078e0a07 */
[----:B------:R-:W-:Y:S01]  /*36b0*/  LOP3.LUT R110, R247, 0x12a, RZ, 0xfc, !PT ;  /* 0x0000012af76e7812 */ /* 0x000fe200078efcff */
[----:B------:R-:W-:Y:S01]  /*36c0*/  @!P2 IMAD.IADD R14, R14, 0x1, -R7 ;  /* 0x000000010e0ea824 */ /* 0x000fe200078e0a07 */
[C---:B------:R-:W-:Y:S01]  /*36d0*/  ISETP.GT.U32.AND P2, PT, R7.reuse, R16, PT ;  /* 0x000000100700720c */ /* 0x040fe20003f44070 */
[----:B------:R-:W-:Y:S01]  /*36e0*/  IMAD.HI.U32 R18, R0, R23, RZ ;  /* 0x0000001700127227 */ /* 0x000fe200078e00ff */
[----:B------:R-:W-:Y:S01]  /*36f0*/  ISETP.GT.U32.AND P3, PT, R7, R11, PT ;  /* 0x0000000b0700720c */ /* 0x000fe20003f64070 */
[----:B------:R-:W-:Y:S01]  /*3700*/  STL [R1+0x1bd4], R9 ;  /* 0x001bd40901007387 */ /* 0x000fe20000100800 */
[----:B------:R-:W-:Y:S01]  /*3710*/  IABS R107, R112 ;  /* 0x00000070006b7213 */ /* 0x000fe20000000000 */
[----:B------:R-:W-:Y:S01]  /*3720*/  IMAD.MOV R22, RZ, RZ, -R17 ;  /* 0x000000ffff167224 */ /* 0x000fe200078e0a11 */
[----:B------:R-:W-:Y:S01]  /*3730*/  IABS R106, R110 ;  /* 0x0000006e006a7213 */ /* 0x000fe20000000000 */
[----:B------:R-:W-:Y:S01]  /*3740*/  IMAD.MOV R18, RZ, RZ, -R18 ;  /* 0x000000ffff127224 */ /* 0x000fe200078e0a12 */
[----:B------:R-:W-:Y:S01]  /*3750*/  LOP3.LUT R114, R247, 0x122, RZ, 0xfc, !PT ;  /* 0x00000122f7727812 */ /* 0x000fe200078efcff */
[----:B------:R-:W-:Y:S01]  /*3760*/  IMAD R17, R7, R22, R21 ;  /* 0x0000001607117224 */ /* 0x000fe200078e0215 */
[----:B------:R-:W-:Y:S01]  /*3770*/  LOP3.LUT R113, R247, 0x124, RZ, 0xfc, !PT ;  /* 0x00000124f7717812 */ /* 0x000fe200078efcff */
[----:B------:R-:W-:Y:S01]  /*3780*/  IMAD R18, R7, R18, R23 ;  /* 0x0000001207127224 */ /* 0x000fe200078e0217 */
[----:B------:R-:W-:Y:S01]  /*3790*/  IABS R23, R31 ;  /* 0x0000001f00177213 */ /* 0x000fe20000000000 */
[--C-:B------:R-:W-:Y:S01]  /*37a0*/  @!P6 IMAD.IADD R15, R15, 0x1, -R7.reuse ;  /* 0x000000010f0fe824 */ /* 0x100fe200078e0a07 */
[C---:B------:R-:W-:Y:S01]  /*37b0*/  ISETP.GT.U32.AND P6, PT, R7.reuse, R17, PT ;  /* 0x000000110700720c */ /* 0x040fe20003fc4070 */
[----:B------:R-:W-:Y:S01]  /*37c0*/  @!P2 IMAD.IADD R16, R16, 0x1, -R7 ;  /* 0x000000011010a824 */ /* 0x000fe200078e0a07 */
[C---:B------:R-:W-:Y:S01]  /*37d0*/  ISETP.GT.U32.AND P2, PT, R7.reuse, R14, PT ;  /* 0x0000000e0700720c */ /* 0x040fe20003f44070 */
[----:B------:R-:W-:Y:S01]  /*37e0*/  @!P0 IMAD.MOV R13, RZ, RZ, -R13 ;  /* 0x000000ffff0d8224 */ /* 0x000fe200078e0a0d */
[----:B------:R-:W-:Y:S01]  /*37f0*/  ISETP.GT.U32.AND P0, PT, R7, R18, PT ;  /* 0x000000120700720c */ /* 0x000fe20003f04070 */
[----:B------:R-:W-:Y:S01]  /*3800*/  @!P3 IMAD.IADD R11, R11, 0x1, -R7 ;  /* 0x000000010b0bb824 */ /* 0x000fe200078e0a07 */
[----:B------:R-:W-:Y:S01]  /*3810*/  ISETP.GE.AND P3, PT, R20, RZ, PT ;  /* 0x000000ff1400720c */ /* 0x000fe20003f66270 */
[----:B------:R-:W-:Y:S01]  /*3820*/  IMAD.HI.U32 R20, R0, R25, RZ ;  /* 0x0000001900147227 */ /* 0x000fe200078e00ff */
[----:B------:R-:W-:Y:S01]  /*3830*/  IABS R109, R113 ;  /* 0x00000071006d7213 */ /* 0x000fe20000000000 */
[----:B------:R-:W-:Y:S01]  /*3840*/  STL [R1+0x1bd8], R10 ;  /* 0x001bd80a01007387 */ /* 0x000fe20000100800 */
[----:B------:R-:W-:Y:S01]  /*3850*/  LOP3.LUT R115, R247, 0x120, RZ, 0xfc, !PT ;  /* 0x00000120f7737812 */ /* 0x000fe200078efcff */
[----:B------:R-:W-:Y:S01]  /*3860*/  @!P1 IMAD.MOV R11, RZ, RZ, -R11 ;  /* 0x000000ffff0b9224 */ /* 0x000fe200078e0a0b */
[----:B------:R-:W-:Y:S01]  /*3870*/  ISETP.GT.U32.AND P1, PT, R7, R15, PT ;  /* 0x0000000f0700720c */ /* 0x000fe20003f24070 */
[----:B------:R-:W-:Y:S01]  /*3880*/  IMAD.MOV R20, RZ, RZ, -R20 ;  /* 0x000000ffff147224 */ /* 0x000fe200078e0a14 */
[----:B------:R-:W-:Y:S01]  /*3890*/  LOP3.LUT R116, R247, 0x11e, RZ, 0xfc, !PT ;  /* 0x0000011ef7747812 */ /* 0x000fe200078efcff */
[----:B------:R-:W-:Y:S01]  /*38a0*/  @!P6 IMAD.IADD R17, R17, 0x1, -R7 ;  /* 0x000000011111e824 */ /* 0x000fe200078e0a07 */
[C---:B------:R-:W-:Y:S01]  /*38b0*/  ISETP.GT.U32.AND P6, PT, R7.reuse, R16, PT ;  /* 0x000000100700720c */ /* 0x040fe20003fc4070 */
[----:B------:R-:W-:Y:S01]  /*38c0*/  IMAD R20, R7, R20, R25 ;  /* 0x0000001407147224 */ /* 0x000fe200078e0219 */
[----:B------:R-:W-:Y:S01]  /*38d0*/  IABS R25, R32 ;  /* 0x0000002000197213 */ /* 0x000fe20000000000 */
[--C-:B------:R-:W-:Y:S01]  /*38e0*/  @!P2 IMAD.IADD R14, R14, 0x1, -R7.reuse ;  /* 0x000000010e0ea824 */ /* 0x100fe200078e0a07 */
[----:B------:R-:W-:Y:S01]  /*38f0*/  LOP3.LUT R117, R247, 0x11c, RZ, 0xfc, !PT ;  /* 0x0000011cf7757812 */ /* 0x000fe200078efcff */
[--C-:B------:R-:W-:Y:S01]  /*3900*/  @!P0 IMAD.IADD R18, R18, 0x1, -R7.reuse ;  /* 0x0000000112128824 */ /* 0x100fe200078e0a07 */
[----:B------:R-:W-:Y:S01]  /*3910*/  ISETP.GE.AND P0, PT, R28, RZ, PT ;  /* 0x000000ff1c00720c */ /* 0x000fe20003f06270 */
[----:B------:R-:W-:Y:S01]  /*3920*/  @!P4 IMAD.MOV R12, RZ, RZ, -R12 ;  /* 0x000000ffff0cc224 */ /* 0x000fe200078e0a0c */
[C---:B------:R-:W-:Y:S01]  /*3930*/  ISETP.GT.U32.AND P4, PT, R7.reuse, R17, PT ;  /* 0x000000110700720c */ /* 0x040fe20003f84070 */
[----:B------:R-:W-:Y:S01]  /*3940*/  @!P5 IMAD.MOV R14, RZ, RZ, -R14 ;  /* 0x000000ffff0ed224 */ /* 0x000fe200078e0a0e */
[----:B------:R-:W-:Y:S01]  /*3950*/  ISETP.GT.U32.AND P5, PT, R7, R18, PT ;  /* 0x000000120700720c */ /* 0x000fe20003fa4070 */
[C---:B------:R-:W-:Y:S01]  /*3960*/  IMAD.HI.U32 R19, R0.reuse, R24, RZ ;  /* 0x0000001800137227 */ /* 0x040fe200078e00ff */
[C---:B------:R-:W-:Y:S01]  /*3970*/  LOP3.LUT R28, R247.reuse, 0x1c6, RZ, 0xfc, !PT ;  /* 0x000001c6f71c7812 */ /* 0x040fe200078efcff */
[----:B------:R-:W-:Y:S01]  /*3980*/  STL [R1+0x1bdc], R11 ;  /* 0x001bdc0b01007387 */ /* 0x000fe20000100800 */
[C---:B------:R-:W-:Y:S01]  /*3990*/  LOP3.LUT R118, R247.reuse, 0x11a, RZ, 0xfc, !PT ;  /* 0x0000011af7767812 */ /* 0x040fe200078efcff */
[----:B------:R-:W-:Y:S01]  /*39a0*/  IMAD.HI.U32 R22, R0, R25, RZ ;  /* 0x0000001900167227 */ /* 0x000fe200078e00ff */
[C---:B------:R-:W-:Y:S01]  /*39b0*/  LOP3.LUT R119, R247.reuse, 0x118, RZ, 0xfc, !PT ;  /* 0x00000118f7777812 */ /* 0x040fe200078efcff */
[----:B------:R-:W-:Y:S01]  /*39c0*/  STL [R1+0x1be0], R12 ;  /* 0x001be00c01007387 */ /* 0x000fe20000100800 */
[----:B------:R-:W-:Y:S01]  /*39d0*/  LOP3.LUT R120, R247, 0x116, RZ, 0xfc, !PT ;  /* 0x00000116f7787812 */ /* 0x000fe200078efcff */
[----:B------:R-:W-:Y:S01]  /*39e0*/  @!P1 IMAD.IADD R15, R15, 0x1, -R7 ;  /* 0x000000010f0f9824 */ /* 0x000fe200078e0a07 */
[----:B------:R-:W-:Y:S01]  /*39f0*/  ISETP.GE.AND P1, PT, R26, RZ, PT ;  /* 0x000000ff1a00720c */ /* 0x000fe20003f26270 */
[----:B------:R-:W-:Y:S01]  /*3a00*/  IMAD.MOV R19, RZ, RZ, -R19 ;  /* 0x000000ffff137224 */ /* 0x000fe200078e0a13 */
[C---:B------:R-:W-:Y:S01]  /*3a10*/  LOP3.LUT R121, R247.reuse, 0x112, RZ, 0xfc, !PT ;  /* 0x00000112f7797812 */ /* 0x040fe200078efcff */
[----:B------:R-:W-:Y:S01]  /*3a20*/  IMAD.HI.U32 R21, R0, R23, RZ ;  /* 0x0000001700157227 */ /* 0x000fe200078e00ff */
[C---:B------:R-:W-:Y:S01]  /*3a30*/  LOP3.LUT R122, R247.reuse, 0x10e, RZ, 0xfc, !PT ;  /* 0x0000010ef77a7812 */ /* 0x040fe200078efcff */
[----:B------:R1:W-:Y:S01]  /*3a40*/  STL [R1+0x1be4], R13 ;  /* 0x001be40d01007387 */ /* 0x0003e20000100800 */
[----:B------:R-:W-:Y:S01]  /*3a50*/  LOP3.LUT R125, R247, 0x108, RZ, 0xfc, !PT ;  /* 0x00000108f77d7812 */ /* 0x000fe200078efcff */
[----:B------:R-:W-:Y:S01]  /*3a60*/  @!P6 IMAD.IADD R16, R16, 0x1, -R7 ;  /* 0x000000011010e824 */ /* 0x000fe200078e0a07 */
[----:B------:R-:W-:Y:S01]  /*3a70*/  ISETP.GT.U32.AND P6, PT, R7, R20, PT ;  /* 0x000000140700720c */ /* 0x000fe20003fc4070 */
[----:B------:R-:W-:Y:S01]  /*3a80*/  IMAD.MOV R22, RZ, RZ, -R22 ;  /* 0x000000ffff167224 */ /* 0x000fe200078e0a16 */
[----:B------:R-:W-:Y:S01]  /*3a90*/  LOP3.LUT R124, R247, 0x10c, RZ, 0xfc, !PT ;  /* 0x0000010cf77c7812 */ /* 0x000fe200078efcff */
[----:B------:R-:W-:Y:S01]  /*3aa0*/  IMAD R19, R7, R19, R24 ;  /* 0x0000001307137224 */ /* 0x000fe200078e0218 */
[----:B------:R-:W-:Y:S01]  /*3ab0*/  IABS R123, R125 ;  /* 0x0000007d007b7213 */ /* 0x000fe20000000000 */
[----:B------:R-:W-:Y:S01]  /*3ac0*/  IMAD.MOV R24, RZ, RZ, -R21 ;  /* 0x000000ffff187224 */ /* 0x000fe200078e0a15 */
[----:B------:R-:W-:Y:S01]  /*3ad0*/  LOP3.LUT R130, R247, 0x100, RZ, 0xfc, !PT ;  /* 0x00000100f7827812 */ /* 0x000fe200078efcff */
[C---:B------:R-:W-:Y:S01]  /*3ae0*/  IMAD R22, R7.reuse, R22, R25 ;  /* 0x0000001607167224 */ /* 0x040fe200078e0219 */
[----:B------:R-:W-:Y:S01]  /*3af0*/  ISETP.GT.U32.AND P2, PT, R7, R19, PT ;  /* 0x000000130700720c */ /* 0x000fe20003f44070 */
[----:B------:R-:W-:Y:S01]  /*3b00*/  @!P4 IMAD.IADD R17, R17, 0x1, -R7 ;  /* 0x000000011111c824 */ /* 0x000fe200078e0a07 */
[----:B------:R-:W-:Y:S01]  /*3b10*/  ISETP.GE.AND P4, PT, R27, RZ, PT ;  /* 0x000000ff1b00720c */ /* 0x000fe20003f86270 */
[----:B------:R-:W-:Y:S01]  /*3b20*/  IMAD R21, R7, R24, R23 ;  /* 0x0000001807157224 */ /* 0x000fe200078e0217 */
[----:B------:R-:W-:Y:S01]  /*3b30*/  LOP3.LUT R24, R247, 0x1c8, RZ, 0xfc, !PT ;  /* 0x000001c8f7187812 */ /* 0x000fe200078efcff */
[--C-:B------:R-:W-:Y:S01]  /*3b40*/  @!P5 IMAD.IADD R18, R18, 0x1, -R7.reuse ;  /* 0x000000011212d824 */ /* 0x100fe200078e0a07 */
[C---:B------:R-:W-:Y:S01]  /*3b50*/  ISETP.GT.U32.AND P5, PT, R7.reuse, R22, PT ;  /* 0x000000160700720c */ /* 0x040fe20003fa4070 */
[----:B------:R-:W-:Y:S01]  /*3b60*/  @!P1 IMAD.MOV R16, RZ, RZ, -R16 ;  /* 0x000000ffff109224 */ /* 0x000fe200078e0a10 */
[----:B------:R-:W-:Y:S01]  /*3b70*/  ISETP.GT.U32.AND P1, PT, R7, R21, PT ;  /* 0x000000150700720c */ /* 0x000fe20003f24070 */
[----:B------:R-:W-:Y:S01]  /*3b80*/  @!P6 IMAD.IADD R20, R20, 0x1, -R7 ;  /* 0x000000011414e824 */ /* 0x000fe200078e0a07 */
[----:B------:R-:W-:Y:S01]  /*3b90*/  IABS R25, R24 ;  /* 0x0000001800197213 */ /* 0x000fe20000000000 */
[----:B------:R-:W-:Y:S01]  /*3ba0*/  @!P3 IMAD.MOV R15, RZ, RZ, -R15 ;  /* 0x000000ffff0fb224 */ /* 0x000fe200078e0a0f */
[----:B------:R-:W-:Y:S01]  /*3bb0*/  IABS R27, R28 ;  /* 0x0000001c001b7213 */ /* 0x000fe20000000000 */
[----:B------:R-:W-:Y:S01]  /*3bc0*/  @!P2 IMAD.IADD R19, R19, 0x1, -R7 ;  /* 0x000000011313a824 */ /* 0x000fe200078e0a07 */
[C---:B------:R-:W-:Y:S01]  /*3bd0*/  ISETP.GT.U32.AND P6, PT, R7.reuse, R20, PT ;  /* 0x000000140700720c */ /* 0x040fe20003fc4070 */
[----:B------:R-:W-:Y:S01]  /*3be0*/  @!P4 IMAD.MOV R17, RZ, RZ, -R17 ;  /* 0x000000ffff11c224 */ /* 0x000fe200078e0a11 */
[----:B------:R-:W-:Y:S01]  /*3bf0*/  ISETP.GE.AND P4, PT, R30, RZ, PT ;  /* 0x000000ff1e00720c */ /* 0x000fe20003f86270 */
[----:B------:R-:W-:Y:S01]  /*3c00*/  IMAD.HI.U32 R23, R0, R25, RZ ;  /* 0x0000001900177227 */ /* 0x000fe200078e00ff */
[----:B------:R-:W-:Y:S01]  /*3c10*/  ISETP.GT.U32.AND P3, PT, R7, R19, PT ;  /* 0x000000130700720c */ /* 0x000fe20003f64070 */
[----:B------:R-:W-:Y:S01]  /*3c20*/  STL [R1+0x1be8], R14 ;  /* 0x001be80e01007387 */ /* 0x000fe20000100800 */
[----:B------:R-:W-:Y:S01]  /*3c30*/  ISETP.GE.AND P2, PT, R29, RZ, PT ;  /* 0x000000ff1d00720c */ /* 0x000fe20003f46270 */
[--C-:B------:R-:W-:Y:S01]  /*3c40*/  @!P5 IMAD.IADD R22, R22, 0x1, -R7.reuse ;  /* 0x000000011616d824 */ /* 0x100fe200078e0a07 */
[----:B------:R-:W-:Y:S01]  /*3c50*/  LOP3.LUT R128, R247, 0x104, RZ, 0xfc, !PT ;  /* 0x00000104f7807812 */ /* 0x000fe200078efcff */
[----:B------:R-:W-:Y:S01]  /*3c60*/  @!P1 IMAD.IADD R21, R21, 0x1, -R7 ;  /* 0x0000000115159824 */ /* 0x000fe200078e0a07 */
[----:B------:R-:W-:Y:S01]  /*3c70*/  ISETP.GE.AND P1, PT, R24, RZ, PT ;  /* 0x000000ff1800720c */ /* 0x000fe20003f26270 */
[----:B------:R-:W-:Y:S01]  /*3c80*/  IMAD.HI.U32 R24, R0, R27, RZ ;  /* 0x0000001b00187227 */ /* 0x000fe200078e00ff */
[----:B------:R-:W-:Y:S01]  /*3c90*/  ISETP.GT.U32.AND P5, PT, R7, R22, PT ;  /* 0x000000160700720c */ /* 0x000fe20003fa4070 */
[----:B------:R-:W-:Y:S01]  /*3ca0*/  STL [R1+0x1bec], R15 ;  /* 0x001bec0f01007387 */ /* 0x000fe20000100800 */
[----:B------:R-:W-:Y:S01]  /*3cb0*/  IABS R127, R130 ;  /* 0x00000082007f7213 */ /* 0x000fe20000000000 */
[----:B------:R-:W-:Y:S01]  /*3cc0*/  IMAD.MOV R26, RZ, RZ, -R23 ;  /* 0x000000ffff1a7224 */ /* 0x000fe200078e0a17 */
[----:B------:R-:W-:Y:S01]  /*3cd0*/  LOP3.LUT R129, R247, 0x102, RZ, 0xfc, !PT ;  /* 0x00000102f7817812 */ /* 0x000fe200078efcff */
[----:B------:R-:W-:Y:S01]  /*3ce0*/  @!P6 IMAD.IADD R20, R20, 0x1, -R7 ;  /* 0x000000011414e824 */ /* 0x000fe200078e0a07 */
[----:B------:R-:W-:Y:S01]  /*3cf0*/  ISETP.GE.AND P6, PT, R32, RZ, PT ;  /* 0x000000ff2000720c */ /* 0x000fe20003fc6270 */
[----:B------:R-:W-:Y:S01]  /*3d00*/  IMAD.MOV R24, RZ, RZ, -R24 ;  /* 0x000000ffff187224 */ /* 0x000fe200078e0a18 */
[----:B------:R-:W-:Y:S01]  /*3d10*/  IABS R32, R35 ;  /* 0x0000002300207213 */ /* 0x000fe20000000000 */
[----:B------:R-:W-:Y:S01]  /*3d20*/  IMAD R23, R7, R26, R25 ;  /* 0x0000001a07177224 */ /* 0x000fe200078e0219 */
[----:B------:R-:W-:Y:S01]  /*3d30*/  LOP3.LUT R25, R247, 0x1c4, RZ, 0xfc, !PT ;  /* 0x000001c4f7197812 */ /* 0x000fe200078efcff */
[----:B------:R-:W-:Y:S01]  /*3d40*/  IMAD R24, R7, R24, R27 ;  /* 0x0000001807187224 */ /* 0x000fe200078e021b */
[----:B------:R-:W-:Y:S01]  /*3d50*/  LOP3.LUT R26, R247, 0x1c2, RZ, 0xfc, !PT ;  /* 0x000001c2f71a7812 */ /* 0x000fe200078efcff */
[----:B------:R-:W-:Y:S01]  /*3d60*/  @!P4 IMAD.MOV R20, RZ, RZ, -R20 ;  /* 0x000000ffff14c224 */ /* 0x000fe200078e0a14 */
[C---:B------:R-:W-:Y:S01]  /*3d70*/  ISETP.GT.U32.AND P4, PT, R7.reuse, R23, PT ;  /* 0x000000170700720c */ /* 0x040fe20003f84070 */
[----:B------:R-:W-:Y:S01]  /*3d80*/  @!P0 IMAD.MOV R18, RZ, RZ, -R18 ;  /* 0x000000ffff128224 */ /* 0x000fe200078e0a12 */
[C---:B------:R-:W-:Y:S01]  /*3d90*/  ISETP.GT.U32.AND P0, PT, R7.reuse, R21, PT ;  /* 0x000000150700720c */ /* 0x040fe20003f04070 */
[--C-:B------:R-:W-:Y:S01]  /*3da0*/  @!P5 IMAD.IADD R22, R22, 0x1, -R7.reuse ;  /* 0x000000011616d824 */ /* 0x100fe200078e0a07 */
[----:B------:R-:W-:Y:S01]  /*3db0*/  ISETP.GT.U32.AND P5, PT, R7, R24, PT ;  /* 0x000000180700720c */ /* 0x000fe20003fa4070 */
[----:B------:R-:W-:Y:S01]  /*3dc0*/  @!P3 IMAD.IADD R19, R19, 0x1, -R7 ;  /* 0x000000011313b824 */ /* 0x000fe200078e0a07 */
[----:B------:R-:W-:Y:S01]  /*3dd0*/  ISETP.GE.AND P3, PT, R31, RZ, PT ;  /* 0x000000ff1f00720c */ /* 0x000fe20003f66270 */
[----:B------:R-:W-:Y:S01]  /*3de0*/  @!P6 IMAD.MOV R22, RZ, RZ, -R22 ;  /* 0x000000ffff16e224 */ /* 0x000fe200078e0a16 */
[----:B------:R-:W-:Y:S01]  /*3df0*/  LOP3.LUT R31, R247, 0x1c0, RZ, 0xfc, !PT ;  /* 0x000001c0f71f7812 */ /* 0x000fe200078efcff */
[----:B------:R-:W-:Y:S01]  /*3e00*/  @!P2 IMAD.MOV R19, RZ, RZ, -R19 ;  /* 0x000000ffff13a224 */ /* 0x000fe200078e0a13 */
[----:B------:R-:W-:Y:S01]  /*3e10*/  ISETP.GE.AND P2, PT, R28, RZ, PT ;  /* 0x000000ff1c00720c */ /* 0x000fe20003f46270 */
[----:B------:R-:W-:Y:S01]  /*3e20*/  STL [R1+0x1bf0], R16 ;  /* 0x001bf01001007387 */ /* 0x000fe20000100800 */
[----:B------:R-:W-:Y:S01]  /*3e30*/  IABS R28, R25 ;  /* 0x00000019001c7213 */ /* 0x000fe20000000000 */
[--C-:B------:R-:W-:Y:S01]  /*3e40*/  @!P4 IMAD.IADD R23, R23, 0x1, -R7.reuse ;  /* 0x000000011717c824 */ /* 0x100fe200078e0a07 */
[----:B------:R-:W-:Y:S01]  /*3e50*/  IABS R29, R26 ;  /* 0x0000001a001d7213 */ /* 0x000fe20000000000 */
[--C-:B------:R-:W-:Y:S01]  /*3e60*/  @!P0 IMAD.IADD R21, R21, 0x1, -R7.reuse ;  /* 0x0000000115158824 */ /* 0x100fe200078e0a07 */
[----:B------:R-:W-:Y:S01]  /*3e70*/  IABS R30, R31 ;  /* 0x0000001f001e7213 */ /* 0x000fe20000000000 */
[----:B------:R-:W-:Y:S01]  /*3e80*/  @!P5 IMAD.IADD R24, R24, 0x1, -R7 ;  /* 0x000000011818d824 */ /* 0x000fe200078e0a07 */
[----:B------:R-:W-:Y:S01]  /*3e90*/  ISETP.GT.U32.AND P4, PT, R7, R23, PT ;  /* 0x000000170700720c */ /* 0x000fe20003f84070 */
[----:B------:R-:W-:Y:S01]  /*3ea0*/  @!P3 IMAD.MOV R21, RZ, RZ, -R21 ;  /* 0x000000ffff15b224 */ /* 0x000fe200078e0a15 */
[----:B------:R-:W-:Y:S01]  /*3eb0*/  ISETP.GE.AND P0, PT, R25, RZ, PT ;  /* 0x000000ff1900720c */ /* 0x000fe20003f06270 */
[----:B------:R-:W-:Y:S01]  /*3ec0*/  IMAD.HI.U32 R25, R0, R28, RZ ;  /* 0x0000001c00197227 */ /* 0x000fe200078e00ff */
[----:B------:R-:W-:Y:S01]  /*3ed0*/  ISETP.GE.AND P3, PT, R26, RZ, PT ;  /* 0x000000ff1a00720c */ /* 0x000fe20003f66270 */
[----:B------:R-:W-:Y:S01]  /*3ee0*/  STL [R1+0x1bf4], R17 ;  /* 0x001bf41101007387 */ /* 0x000fe20000100800 */
[----:B------:R-:W-:Y:S01]  /*3ef0*/  ISETP.GT.U32.AND P5, PT, R7, R24, PT ;  /* 0x000000180700720c */ /* 0x000fe20003fa4070 */
[C---:B------:R-:W-:Y:S01]  /*3f00*/  IMAD.HI.U32 R26, R0.reuse, R29, RZ ;  /* 0x0000001d001a7227 */ /* 0x040fe200078e00ff */
[----:B------:R-:W-:Y:S01]  /*3f10*/  ISETP.GE.AND P6, PT, R31, RZ, PT ;  /* 0x000000ff1f00720c */ /* 0x000fe20003fc6270 */
[----:B------:R3:W-:Y:S01]  /*3f20*/  STL [R1+0x1bf8], R18 ;  /* 0x001bf81201007387 */ /* 0x0007e20000100800 */
[----:B------:R-:W-:Y:S01]  /*3f30*/  LOP3.LUT R31, R247, 0x1be, RZ, 0xfc, !PT ;  /* 0x000001bef71f7812 */ /* 0x000fe200078efcff */
[----:B------:R-:W-:Y:S01]  /*3f40*/  IMAD.HI.U32 R27, R0, R30, RZ ;  /* 0x0000001e001b7227 */ /* 0x000fe200078e00ff */
[----:B------:R-:W-:-:S02]  /*3f50*/  IABS R126, R129 ;  /* 0x00000081007e7213 */ /* 0x000fc40000000000 */
[C---:B------:R-:W-:Y:S01]  /*3f60*/  LOP3.LUT R131, R247.reuse, 0xfe, RZ, 0xfc, !PT ;  /* 0x000000fef7837812 */ /* 0x040fe200078efcff */
[----:B------:R-:W-:Y:S01]  /*3f70*/  IMAD.MOV R25, RZ, RZ, -R25 ;  /* 0x000000ffff197224 */ /* 0x000fe200078e0a19 */
[C---:B------:R-:W-:Y:S01]  /*3f80*/  LOP3.LUT R132, R247.reuse, 0xfc, RZ, 0xfc, !PT ;  /* 0x000000fcf7847812 */ /* 0x040fe200078efcff */
[----:B------:R-:W-:Y:S01]  /*3f90*/  IMAD.MOV R26, RZ, RZ, -R26 ;  /* 0x000000ffff1a7224 */ /* 0x000fe200078e0a1a */
[C---:B------:R-:W-:Y:S01]  /*3fa0*/  LOP3.LUT R133, R247.reuse, 0xfa, RZ, 0xfc, !PT ;  /* 0x000000faf7857812 */ /* 0x040fe200078efcff */
        /* <DEDUP_REMOVED lines=8> */
[C---:B------:R-:W-:Y:S01]  /*4030*/  IMAD R27, R7.reuse, R27, R30 ;  /* 0x0000001b071b7224 */ /* 0x040fe200078e021e */
[----:B------:R-:W-:Y:S01]  /*4040*/  IABS R134, R136 ;  /* 0x0000008800867213 */ /* 0x000fe20000000000 */
[----:B------:R-:W-:Y:S01]  /*4050*/  @!P5 IMAD.IADD R24, R24, 0x1, -R7 ;  /* 0x000000011818d824 */ /* 0x000fe200078e0a07 */
[C---:B------:R-:W-:Y:S01]  /*4060*/  ISETP.GT.U32.AND P5, PT, R7.reuse, R26, PT ;  /* 0x0000001a0700720c */ /* 0x040fe20003fa4070 */
[----:B------:R-:W-:Y:S01]  /*4070*/  @!P1 IMAD.MOV R23, RZ, RZ, -R23 ;  /* 0x000000ffff179224 */ /* 0x000fe200078e0a17 */
[----:B------:R-:W-:Y:S01]  /*4080*/  ISETP.GT.U32.AND P1, PT, R7, R27, PT ;  /* 0x0000001b0700720c */ /* 0x000fe20003f24070 */
[----:B------:R-:W-:Y:S01]  /*4090*/  IMAD.HI.U32 R28, R0, R29, RZ ;  /* 0x0000001d001c7227 */ /* 0x000fe200078e00ff */
[----:B------:R-:W-:-:S02]  /*40a0*/  LOP3.LUT R142, R247, 0xf0, RZ, 0xfc, !PT ;  /* 0x000000f0f78e7812 */ /* 0x000fc400078efcff */
[C---:B------:R-:W-:Y:S01]  /*40b0*/  LOP3.LUT R143, R247.reuse, 0xee, RZ, 0xfc, !PT ;  /* 0x000000eef78f7812 */ /* 0x040fe200078efcff */
[----:B------:R-:W-:Y:S01]  /*40c0*/  IMAD.HI.U32 R30, R0, R33, RZ ;  /* 0x00000021001e7227 */ /* 0x000fe200078e00ff */
[----:B------:R-:W-:Y:S02]  /*40d0*/  LOP3.LUT R144, R247, 0xec, RZ, 0xfc, !PT ;  /* 0x000000ecf7907812 */ /* 0x000fe400078efcff */
[----:B------:R-:W-:Y:S01]  /*40e0*/  IABS R137, R143 ;  /* 0x0000008f00897213 */ /* 0x000fe20000000000 */
[--C-:B------:R-:W-:Y:S01]  /*40f0*/  @!P4 IMAD.IADD R25, R25, 0x1, -R7.reuse ;  /* 0x000000011919c824 */ /* 0x100fe200078e0a07 */
[----:B------:R-:W-:Y:S01]  /*4100*/  IABS R139, R144 ;  /* 0x00000090008b7213 */ /* 0x000fe20000000000 */
[--C-:B------:R-:W-:Y:S01]  /*4110*/  @!P5 IMAD.IADD R26, R26, 0x1, -R7.reuse ;  /* 0x000000011a1ad824 */ /* 0x100fe200078e0a07 */
[----:B------:R-:W-:Y:S01]  /*4120*/  LOP3.LUT R146, R247, 0xe8, RZ, 0xfc, !PT ;  /* 0x000000e8f7927812 */ /* 0x000fe200078efcff */
[----:B------:R-:W-:Y:S01]  /*4130*/  @!P1 IMAD.IADD R27, R27, 0x1, -R7 ;  /* 0x000000011b1b9824 */ /* 0x000fe200078e0a07 */
[C---:B------:R-:W-:Y:S01]  /*4140*/  ISETP.GT.U32.AND P4, PT, R7.reuse, R25, PT ;  /* 0x000000190700720c */ /* 0x040fe20003f84070 */
[----:B------:R-:W-:Y:S01]  /*4150*/  @!P2 IMAD.MOV R24, RZ, RZ, -R24 ;  /* 0x000000ffff18a224 */ /* 0x000fe200078e0a18 */
[C---:B------:R-:W-:Y:S01]  /*4160*/  ISETP.GT.U32.AND P5, PT, R7.reuse, R26, PT ;  /* 0x0000001a0700720c */ /* 0x040fe20003fa4070 */
[----:B------:R-:W-:Y:S01]  /*4170*/  IMAD.MOV R28, RZ, RZ, -R28 ;  /* 0x000000ffff1c7224 */ /* 0x000fe200078e0a1c */
[----:B------:R-:W-:Y:S01]  /*4180*/  ISETP.GT.U32.AND P1, PT, R7, R27, PT ;  /* 0x0000001b0700720c */ /* 0x000fe20003f24070 */
[----:B------:R-:W-:Y:S01]  /*4190*/  IMAD.MOV R30, RZ, RZ, -R30 ;  /* 0x000000ffff1e7224 */ /* 0x000fe200078e0a1e */
[----:B------:R-:W-:Y:S01]  /*41a0*/  ISETP.GE.AND P2, PT, R31, RZ, PT ;  /* 0x000000ff1f00720c */ /* 0x000fe20003f46270 */
[----:B------:R-:W-:Y:S01]  /*41b0*/  IMAD.HI.U32 R31, R0, R34, RZ ;  /* 0x00000022001f7227 */ /* 0x000fe200078e00ff */
[----:B------:R-:W-:-:S02]  /*41c0*/  LOP3.LUT R145, R247, 0xea, RZ, 0xfc, !PT ;  /* 0x000000eaf7917812 */ /* 0x000fc400078efcff */
[----:B------:R-:W-:Y:S01]  /*41d0*/  IABS R141, R146 ;  /* 0x00000092008d7213 */ /* 0x000fe20000000000 */
[----:B------:R-:W-:Y:S01]  /*41e0*/  IMAD R28, R7, R28, R29 ;  /* 0x0000001c071c7224 */ /* 0x000fe200078e021d */
[----:B------:R-:W-:Y:S01]  /*41f0*/  IABS R140, R145 ;  /* 0x00000091008c7213 */ /* 0x000fe20000000000 */
[----:B------:R-:W-:Y:S01]  /*4200*/  IMAD.MOV R31, RZ, RZ, -R31 ;  /* 0x000000ffff1f7224 */ /* 0x000fe200078e0a1f */
[----:B------:R-:W-:Y:S01]  /*4210*/  LOP3.LUT R147, R247, 0xe6, RZ, 0xfc, !PT ;  /* 0x000000e6f7937812 */ /* 0x000fe200078efcff */
[----:B------:R-:W-:Y:S01]  /*4220*/  IMAD R30, R7, R30, R33 ;  /* 0x0000001e071e7224 */ /* 0x000fe200078e0221 */
[C---:B------:R-:W-:Y:S01]  /*4230*/  LOP3.LUT R148, R247.reuse, 0xe4, RZ, 0xfc, !PT ;  /* 0x000000e4f7947812 */ /* 0x040fe200078efcff */
[----:B------:R-:W-:Y:S01]  /*4240*/  IMAD.HI.U32 R29, R0, R32, RZ ;  /* 0x00000020001d7227 */ /* 0x000fe200078e00ff */
[C---:B------:R-:W-:Y:S02]  /*4250*/  LOP3.LUT R152, R247.reuse, 0xd4, RZ, 0xfc, !PT ;  /* 0x000000d4f7987812 */ /* 0x040fe400078efcff */
[----:B------:R-:W-:Y:S01]  /*4260*/  LOP3.LUT R151, R247, 0xd6, RZ, 0xfc, !PT ;  /* 0x000000d6f7977812 */ /* 0x000fe200078efcff */
[--C-:B------:R-:W-:Y:S01]  /*4270*/  @!P4 IMAD.IADD R25, R25, 0x1, -R7.reuse ;  /* 0x000000011919c824 */ /* 0x100fe200078e0a07 */
[----:B------:R-:W-:Y:S01]  /*4280*/  ISETP.GT.U32.AND P4, PT, R7, R28, PT ;  /* 0x0000001c0700720c */ /* 0x000fe20003f84070 */
[--C-:B------:R-:W-:Y:S01]  /*4290*/  @!P5 IMAD.IADD R26, R26, 0x1, -R7.reuse ;  /* 0x000000011a1ad824 */ /* 0x100fe200078e0a07 */
[----:B------:R-:W-:Y:S01]  /*42a0*/  ISETP.GE.AND P5, PT, R35, RZ, PT ;  /* 0x000000ff2300720c */ /* 0x000fe20003fa6270 */
[----:B------:R-:W-:Y:S01]  /*42b0*/  IMAD R31, R7, R31, R34 ;  /* 0x0000001f071f7224 */ /* 0x000fe200078e0222 */
[----:B------:R-:W-:Y:S01]  /*42c0*/  LOP3.LUT R35, R247, 0x1b6, RZ, 0xfc, !PT ;  /* 0x000001b6f7237812 */ /* 0x000fe200078efcff */
[----:B------:R-:W-:Y:S01]  /*42d0*/  @!P1 IMAD.IADD R27, R27, 0x1, -R7 ;  /* 0x000000011b1b9824 */ /* 0x000fe200078e0a07 */
[C---:B------:R-:W-:Y:S01]  /*42e0*/  ISETP.GT.U32.AND P1, PT, R7.reuse, R30, PT ;  /* 0x0000001e0700720c */ /* 0x040fe20003f24070 */
[----:B------:R-:W-:Y:S01]  /*42f0*/  IMAD.MOV R29, RZ, RZ, -R29 ;  /* 0x000000ffff1d7224 */ /* 0x000fe200078e0a1d */
[----:B------:R-:W-:Y:S01]  /*4300*/  IABS R33, R35 ;  /* 0x0000002300217213 */ /* 0x000fe20000000000 */
[----:B------:R-:W-:Y:S01]  /*4310*/  @!P6 IMAD.MOV R27, RZ, RZ, -R27 ;  /* 0x000000ffff1be224 */ /* 0x000fe200078e0a1b */
[C---:B------:R-:W-:Y:S01]  /*4320*/  ISETP.GT.U32.AND P6, PT, R7.reuse, R31, PT ;  /* 0x0000001f0700720c */ /* 0x040fe20003fc4070 */
[----:B------:R-:W-:Y:S01]  /*4330*/  IMAD R29, R7, R29, R32 ;  /* 0x0000001d071d7224 */ /* 0x000fe200078e0220 */
[----:B------:R-:W-:Y:S01]  /*4340*/  IABS R149, R152 ;  /* 0x0000009800957213 */ /* 0x000fe20000000000 */
[----:B------:R-:W-:Y:S01]  /*4350*/  @!P0 IMAD.MOV R25, RZ, RZ, -R25 ;  /* 0x000000ffff198224 */ /* 0x000fe200078e0a19 */
[----:B------:R-:W-:Y:S01]  /*4360*/  LOP3.LUT R153, R247, 0xd2, RZ, 0xfc, !PT ;  /* 0x000000d2f7997812 */ /* 0x000fe200078efcff */
[----:B------:R-:W-:Y:S01]  /*4370*/  @!P3 IMAD.MOV R26, RZ, RZ, -R26 ;  /* 0x000000ffff1ab224 */ /* 0x000fe200078e0a1a */
[----:B------:R-:W-:Y:S01]  /*4380*/  ISETP.GT.U32.AND P0, PT, R7, R29, PT ;  /* 0x0000001d0700720c */ /* 0x000fe20003f04070 */
[----:B------:R-:W-:Y:S01]  /*4390*/  IMAD.HI.U32 R32, R0, R33, RZ ;  /* 0x0000002100207227 */ /* 0x000fe200078e00ff */
[----:B------:R-:W-:-:S02]  /*43a0*/  ISETP.GE.AND P3, PT, R36, RZ, PT ;  /* 0x000000ff2400720c */ /* 0x000fc40003f66270 */
[----:B------:R-:W-:Y:S01]  /*43b0*/  LOP3.LUT R36, R247, 0x1b4, RZ, 0xfc, !PT ;  /* 0x000001b4f7247812 */ /* 0x000fe200078efcff */
[--C-:B------:R-:W-:Y:S01]  /*43c0*/  @!P4 IMAD.IADD R28, R28, 0x1, -R7.reuse ;  /* 0x000000011c1cc824 */ /* 0x100fe200078e0a07 */
[----:B------:R-:W-:Y:S01]  /*43d0*/  IABS R150, R153 ;  /* 0x0000009900967213 */ /* 0x000fe20000000000 */
[--C-:B------:R-:W-:Y:S01]  /*43e0*/  @!P1 IMAD.IADD R30, R30, 0x1, -R7.reuse ;  /* 0x000000011e1e9824 */ /* 0x100fe200078e0a07 */
[----:B------:R-:W-:Y:S01]  /*43f0*/  IABS R34, R36 ;  /* 0x0000002400227213 */ /* 0x000fe20000000000 */
[----:B------:R-:W-:Y:S01]  /*4400*/  IMAD.MOV R32, RZ, RZ, -R32 ;  /* 0x000000ffff207224 */ /* 0x000fe200078e0a20 */
[----:B------:R-:W-:Y:S01]  /*4410*/  ISETP.GT.U32.AND P4, PT, R7, R28, PT ;  /* 0x0000001c0700720c */ /* 0x000fe20003f84070 */
[----:B------:R-:W-:Y:S01]  /*4420*/  @!P6 IMAD.IADD R31, R31, 0x1, -R7 ;  /* 0x000000011f1fe824 */ /* 0x000fe200078e0a07 */
[C---:B------:R-:W-:Y:S01]  /*4430*/  ISETP.GT.U32.AND P6, PT, R7.reuse, R30, PT ;  /* 0x0000001e0700720c */ /* 0x040fe20003fc4070 */
[----:B------:R-:W-:Y:S01]  /*4440*/  IMAD R32, R7, R32, R33 ;  /* 0x0000002007207224 */ /* 0x000fe200078e0221 */
[C---:B------:R-:W-:Y:S01]  /*4450*/  LOP3.LUT R157, R247.reuse, 0xca, RZ, 0xfc, !PT ;  /* 0x000000caf79d7812 */ /* 0x040fe200078efcff */
[----:B------:R-:W-:Y:S01]  /*4460*/  IMAD.HI.U32 R33, R0, R34, RZ ;  /* 0x0000002200217227 */ /* 0x000fe200078e00ff */
[----:B------:R-:W-:-:S02]  /*4470*/  LOP3.LUT R156, R247, 0xcc, RZ, 0xfc, !PT ;  /* 0x000000ccf79c7812 */ /* 0x000fc400078efcff */
[----:B------:R-:W-:Y:S01]  /*4480*/  LOP3.LUT R158, R247, 0xc8, RZ, 0xfc, !PT ;  /* 0x000000c8f79e7812 */ /* 0x000fe200078efcff */
[----:B------:R-:W-:Y:S01]  /*4490*/  @!P0 IMAD.IADD R29, R29, 0x1, -R7 ;  /* 0x000000011d1d8824 */ /* 0x000fe200078e0a07 */
[----:B------:R-:W-:Y:S01]  /*44a0*/  ISETP.GE.AND P0, PT, R35, RZ, PT ;  /* 0x000000ff2300720c */ /* 0x000fe20003f06270 */
[----:B------:R-:W-:Y:S01]  /*44b0*/  IMAD.MOV R33, RZ, RZ, -R33 ;  /* 0x000000ffff217224 */ /* 0x000fe200078e0a21 */
[----:B------:R-:W-:Y:S01]  /*44c0*/  IABS R154, R157 ;  /* 0x0000009d009a7213 */ /* 0x000fe20000000000 */
[--C-:B------:R-:W-:Y:S01]  /*44d0*/  @!P4 IMAD.IADD R28, R28, 0x1, -R7.reuse ;  /* 0x000000011c1cc824 */ /* 0x100fe200078e0a07 */
[C---:B------:R-:W-:Y:S01]  /*44e0*/  ISETP.GT.U32.AND P1, PT, R7.reuse, R29, PT ;  /* 0x0000001d0700720c */ /* 0x040fe20003f24070 */
[----:B------:R-:W-:Y:S01]  /*44f0*/  IMAD R33, R7, R33, R34 ;  /* 0x0000002107217224 */ /* 0x000fe200078e0222 */
[----:B------:R-:W-:Y:S01]  /*4500*/  ISETP.GE.AND P4, PT, R37, RZ, PT ;  /* 0x000000ff2500720c */ /* 0x000fe20003f86270 */
[----:B------:R-:W-:Y:S01]  /*4510*/  @!P6 IMAD.IADD R30, R30, 0x1, -R7 ;  /* 0x000000011e1ee824 */ /* 0x000fe200078e0a07 */
[----:B------:R-:W-:Y:S01]  /*4520*/  IABS R37, R40 ;  /* 0x0000002800257213 */ /* 0x000fe20000000000 */
[----:B------:R-:W-:Y:S01]  /*4530*/  @!P2 IMAD.MOV R28, RZ, RZ, -R28 ;  /* 0x000000ffff1ca224 */ /* 0x000fe200078e0a1c */
[C---:B------:R-:W-:Y:S01]  /*4540*/  ISETP.GT.U32.AND P6, PT, R7.reuse, R33, PT ;  /* 0x000000210700720c */ /* 0x040fe20003fc4070 */
[----:B------:R-:W-:Y:S01]  /*4550*/  IMAD.HI.U32 R35, R0, R38, RZ ;  /* 0x0000002600237227 */ /* 0x000fe200078e00ff */
[----:B------:R-:W-:-:S02]  /*4560*/  ISETP.GT.U32.AND P2, PT, R7, R31, PT ;  /* 0x0000001f0700720c */ /* 0x000fc40003f44070 */
[----:B------:R-:W-:Y:S01]  /*4570*/  IABS R155, R158 ;  /* 0x0000009e009b7213 */ /* 0x000fe20000000000 */
[----:B------:R-:W-:Y:S01]  /*4580*/  IMAD.HI.U32 R34, R0, R37, RZ ;  /* 0x0000002500227227 */ /* 0x000fe200078e00ff */
[C---:B------:R-:W-:Y:S02]  /*4590*/  LOP3.LUT R160, R247.reuse, 0xc6, RZ, 0xfc, !PT ;  /* 0x000000c6f7a07812 */ /* 0x040fe400078efcff */
[----:B------:R-:W-:Y:S01]  /*45a0*/  LOP3.LUT R161, R247, 0xc4, RZ, 0xfc, !PT ;  /* 0x000000c4f7a17812 */ /* 0x000fe200078efcff */
[--C-:B------:R-:W-:Y:S01]  /*45b0*/  @!P1 IMAD.IADD R29, R29, 0x1, -R7.reuse ;  /* 0x000000011d1d9824 */ /* 0x100fe200078e0a07 */
[----:B------:R-:W-:Y:S01]  /*45c0*/  ISETP.GT.U32.AND P1, PT, R7, R32, PT ;  /* 0x000000200700720c */ /* 0x000fe20003f24070 */
[----:B------:R-:W-:Y:S01]  /*45d0*/  IMAD.MOV R34, RZ, RZ, -R34 ;  /* 0x000000ffff227224 */ /* 0x000fe200078e0a22 */
[----:B------:R-:W-:Y:S01]  /*45e0*/  LOP3.LUT R162, R247, 0xc2, RZ, 0xfc, !PT ;  /* 0x000000c2f7a27812 */ /* 0x000fe200078efcff */
[--C-:B------:R-:W-:Y:S01]  /*45f0*/  @!P6 IMAD.IADD R33, R33, 0x1, -R7.reuse ;  /* 0x000000012121e824 */ /* 0x100fe200078e0a07 */
[----:B------:R-:W-:Y:S01]  /*4600*/  LOP3.LUT R163, R247, 0xc0, RZ, 0xfc, !PT ;  /* 0x000000c0f7a37812 */ /* 0x000fe200078efcff */
[----:B------:R-:W-:Y:S01]  /*4610*/  @!P2 IMAD.IADD R31, R31, 0x1, -R7 ;  /* 0x000000011f1fa824 */ /* 0x000fe200078e0a07 */
[----:B------:R-:W-:Y:S01]  /*4620*/  ISETP.GE.AND P2, PT, R36, RZ, PT ;  /* 0x000000ff2400720c */ /* 0x000fe20003f46270 */
[----:B------:R-:W-:Y:S01]  /*4630*/  IMAD.HI.U32 R36, R0, R39, RZ ;  /* 0x0000002700247227 */ /* 0x000fe200078e00ff */
[----:B------:R-:W-:-:S02]  /*4640*/  ISETP.GT.U32.AND P6, PT, R7, R33, PT ;  /* 0x000000210700720c */ /* 0x000fc40003fc4070 */
[----:B------:R-:W-:Y:S01]  /*4650*/  LOP3.LUT R164, R247, 0xbe, RZ, 0xfc, !PT ;  /* 0x000000bef7a47812 */ /* 0x000fe200078efcff */
[----:B------:R-:W-:Y:S01]  /*4660*/  IMAD.MOV R35, RZ, RZ, -R35 ;  /* 0x000000ffff237224 */ /* 0x000fe200078e0a23 */
[----:B------:R-:W-:Y:S01]  /*4670*/  IABS R159, R163 ;  /* 0x000000a3009f7213 */ /* 0x000fe20000000000 */
[----:B------:R-:W-:Y:S01]  /*4680*/  IMAD R34, R7, R34, R37 ;  /* 0x0000002207227224 */ /* 0x000fe200078e0225 */
[C---:B------:R-:W-:Y:S01]  /*4690*/  LOP3.LUT R166, R247.reuse, 0xb6, RZ, 0xfc, !PT ;  /* 0x000000b6f7a67812 */ /* 0x040fe200078efcff */
[----:B------:R-:W-:Y:S01]  /*46a0*/  @!P1 IMAD.IADD R32, R32, 0x1, -R7 ;  /* 0x0000000120209824 */ /* 0x000fe200078e0a07 */
[----:B------:R-:W-:Y:S01]  /*46b0*/  ISETP.GE.AND P1, PT, R40, RZ, PT ;  /* 0x000000ff2800720c */ /* 0x000fe20003f26270 */
[----:B------:R-:W-:Y:S01]  /*46c0*/  IMAD.MOV R36, RZ, RZ, -R36 ;  /* 0x000000ffff247224 */ /* 0x000fe200078e0a24 */
[----:B------:R-:W-:Y:S01]  /*46d0*/  LOP3.LUT R165, R247, 0xb8, RZ, 0xfc, !PT ;  /* 0x000000b8f7a57812 */ /* 0x000fe200078efcff */
[----:B------:R-:W-:Y:S01]  /*46e0*/  IMAD R35, R7, R35, R38 ;  /* 0x0000002307237224 */ /* 0x000fe200078e0226 */
[----:B------:R-:W-:Y:S01]  /*46f0*/  LOP3.LUT R169, R247, 0xb2, RZ, 0xfc, !PT ;  /* 0x000000b2f7a97812 */ /* 0x000fe200078efcff */
[----:B------:R-:W-:Y:S01]  /*4700*/  @!P3 IMAD.MOV R30, RZ, RZ, -R30 ;  /* 0x000000ffff1eb224 */ /* 0x000fe200078e0a1e */
[C---:B------:R-:W-:Y:S01]  /*4710*/  ISETP.GT.U32.AND P3, PT, R7.reuse, R34, PT ;  /* 0x000000220700720c */ /* 0x040fe20003f64070 */
[----:B------:R-:W-:Y:S01]  /*4720*/  @!P5 IMAD.MOV R29, RZ, RZ, -R29 ;  /* 0x000000ffff1dd224 */ /* 0x000fe200078e0a1d */
[C---:B------:R-:W-:Y:S01]  /*4730*/  ISETP.GT.U32.AND P5, PT, R7.reuse, R32, PT ;  /* 0x000000200700720c */ /* 0x040fe20003fa4070 */
[C---:B------:R-:W-:Y:S01]  /*4740*/  IMAD R36, R7.reuse, R36, R39 ;  /* 0x0000002407247224 */ /* 0x040fe200078e0227 */
[----:B------:R-:W-:Y:S01]  /*4750*/  IABS R39, R44 ;  /* 0x0000002c00277213 */ /* 0x000fe20000000000 */
[----:B------:R-:W-:Y:S01]  /*4760*/  @!P4 IMAD.MOV R31, RZ, RZ, -R31 ;  /* 0x000000ffff1fc224 */ /* 0x000fe200078e0a1f */
[----:B------:R-:W-:Y:S01]  /*4770*/  ISETP.GT.U32.AND P4, PT, R7, R35, PT ;  /* 0x000000230700720c */ /* 0x000fe20003f84070 */
[----:B------:R-:W-:Y:S01]  /*4780*/  @!P6 IMAD.IADD R33, R33, 0x1, -R7 ;  /* 0x000000012121e824 */ /* 0x000fe200078e0a07 */
[----:B------:R-:W-:Y:S01]  /*4790*/  ISETP.GT.U32.AND P6, PT, R7, R36, PT ;  /* 0x000000240700720c */ /* 0x000fe20003fc4070 */
[----:B------:R-:W-:Y:S01]  /*47a0*/  IMAD.HI.U32 R37, R0, R39, RZ ;  /* 0x0000002700257227 */ /* 0x000fe200078e00ff */
[----:B------:R-:W-:-:S02]  /*47b0*/  LOP3.LUT R170, R247, 0xb0, RZ, 0xfc, !PT ;  /* 0x000000b0f7aa7812 */ /* 0x000fc400078efcff */
[----:B------:R-:W-:Y:S01]  /*47c0*/  LOP3.LUT R168, R247, 0xb4, RZ, 0xfc, !PT ;  /* 0x000000b4f7a87812 */ /* 0x000fe200078efcff */
[--C-:B------:R-:W-:Y:S01]  /*47d0*/  @!P3 IMAD.IADD R34, R34, 0x1, -R7.reuse ;  /* 0x000000012222b824 */ /* 0x100fe200078e0a07 */
[----:B------:R-:W-:Y:S01]  /*47e0*/  ISETP.GE.AND P3, PT, R42, RZ, PT ;  /* 0x000000ff2a00720c */ /* 0x000fe20003f66270 */
[----:B------:R-:W-:Y:S01]  /*47f0*/  @!P5 IMAD.IADD R32, R32, 0x1, -R7 ;  /* 0x000000012020d824 */ /* 0x000fe200078e0a07 */
[----:B------:R-:W-:Y:S01]  /*4800*/  ISETP.GE.AND P5, PT, R41, RZ, PT ;  /* 0x000000ff2900720c */ /* 0x000fe20003fa6270 */
[----:B------:R-:W-:Y:S01]  /*4810*/  IMAD.MOV R40, RZ, RZ, -R37 ;  /* 0x000000ffff287224 */ /* 0x000fe200078e0a25 */
[----:B------:R-:W-:Y:S01]  /*4820*/  IABS R41, R45 ;  /* 0x0000002d00297213 */ /* 0x000fe20000000000 */
[--C-:B------:R-:W-:Y:S01]  /*4830*/  @!P4 IMAD.IADD R35, R35, 0x1, -R7.reuse ;  /* 0x000000012323c824 */ /* 0x100fe200078e0a07 */
[C---:B------:R-:W-:Y:S01]  /*4840*/  ISETP.GT.U32.AND P4, PT, R7.reuse, R34, PT ;  /* 0x000000220700720c */ /* 0x040fe20003f84070 */
[----:B------:R-:W-:Y:S01]  /*4850*/  @!P6 IMAD.IADD R36, R36, 0x1, -R7 ;  /* 0x000000012424e824 */ /* 0x000fe200078e0a07 */
[----:B------:R-:W-:Y:S01]  /*4860*/  IABS R42, R46 ;  /* 0x0000002e002a7213 */ /* 0x000fe20000000000 */
[----:B------:R-:W-:Y:S01]  /*4870*/  IMAD.HI.U32 R38, R0, R41, RZ ;  /* 0x0000002900267227 */ /* 0x000fe200078e00ff */
[----:B------:R-:W-:-:S02]  /*4880*/  ISETP.GT.U32.AND P6, PT, R7, R35, PT ;  /* 0x000000230700720c */ /* 0x000fc40003fc4070 */
[----:B------:R-:W-:Y:S01]  /*4890*/  IABS R167, R170 ;  /* 0x000000aa00a77213 */ /* 0x000fe20000000000 */
[----:B------:R-:W-:Y:S01]  /*48a0*/  IMAD R37, R7, R40, R39 ;  /* 0x0000002807257224 */ /* 0x000fe200078e0227 */
[C---:B------:R-:W-:Y:S01]  /*48b0*/  LOP3.LUT R172, R247.reuse, 0xac, RZ, 0xfc, !PT ;  /* 0x000000acf7ac7812 */ /* 0x040fe200078efcff */
[----:B------:R-:W-:Y:S01]  /*48c0*/  IMAD.MOV R38, RZ, RZ, -R38 ;  /* 0x000000ffff267224 */ /* 0x000fe200078e0a26 */
[C---:B------:R-:W-:Y:S01]  /*48d0*/  LOP3.LUT R173, R247.reuse, 0xaa, RZ, 0xfc, !PT ;  /* 0x000000aaf7ad7812 */ /* 0x040fe200078efcff */
[----:B------:R-:W-:Y:S01]  /*48e0*/  IMAD.HI.U32 R39, R0, R42, RZ ;  /* 0x0000002a00277227 */ /* 0x000fe200078e00ff */
[C---:B------:R-:W-:Y:S02]  /*48f0*/  LOP3.LUT R174, R247.reuse, 0xa8, RZ, 0xfc, !PT ;  /* 0x000000a8f7ae7812 */ /* 0x040fe400078efcff */
[----:B------:R-:W-:Y:S01]  /*4900*/  LOP3.LUT R175, R247, 0xa6, RZ, 0xfc, !PT ;  /* 0x000000a6f7af7812 */ /* 0x000fe200078efcff */
[----:B------:R-:W-:Y:S01]  /*4910*/  @!P4 IMAD.IADD R34, R34, 0x1, -R7 ;  /* 0x000000012222c824 */ /* 0x000fe200078e0a07 */
[C---:B------:R-:W-:Y:S01]  /*4920*/  ISETP.GT.U32.AND P4, PT, R7.reuse, R37, PT ;  /* 0x000000250700720c */ /* 0x040fe20003f84070 */
[----:B------:R-:W-:Y:S01]  /*4930*/  IMAD R38, R7, R38, R41 ;  /* 0x0000002607267224 */ /* 0x000fe200078e0229 */
[----:B------:R-:W-:Y:S01]  /*4940*/  IABS R41, R48 ;  /* 0x0000003000297213 */ /* 0x000fe20000000000 */
[----:B------:R-:W-:Y:S01]  /*4950*/  @!P6 IMAD.IADD R35, R35, 0x1, -R7 ;  /* 0x000000012323e824 */ /* 0x000fe200078e0a07 */
[----:B------:R-:W-:Y:S01]  /*4960*/  IABS R171, R174 ;  /* 0x000000ae00ab7213 */ /* 0x000fe20000000000 */
[----:B------:R-:W-:Y:S01]  /*4970*/  IMAD.MOV R39, RZ, RZ, -R39 ;  /* 0x000000ffff277224 */ /* 0x000fe200078e0a27 */
[----:B------:R-:W-:Y:S01]  /*4980*/  ISETP.GT.U32.AND P6, PT, R7, R38, PT ;  /* 0x000000260700720c */ /* 0x000fe20003fc4070 */
[----:B------:R-:W-:Y:S01]  /*4990*/  IMAD.HI.U32 R40, R0, R43, RZ ;  /* 0x0000002b00287227 */ /* 0x000fe200078e00ff */
[----:B------:R-:W-:-:S02]  /*49a0*/  LOP3.LUT R176, R247, 0xa2, RZ, 0xfc, !PT ;  /* 0x000000a2f7b07812 */ /* 0x000fc400078efcff */
[----:B------:R-:W-:Y:S01]  /*49b0*/  LOP3.LUT R177, R247, 0xa0, RZ, 0xfc, !PT ;  /* 0x000000a0f7b17812 */ /* 0x000fe200078efcff */
[----:B------:R-:W-:Y:S01]  /*49c0*/  @!P0 IMAD.MOV R32, RZ, RZ, -R32 ;  /* 0x000000ffff208224 */ /* 0x000fe200078e0a20 */
[----:B------:R-:W-:Y:S01]  /*49d0*/  ISETP.GT.U32.AND P0, PT, R7, R36, PT ;  /* 0x000000240700720c */ /* 0x000fe20003f04070 */
[--C-:B------:R-:W-:Y:S01]  /*49e0*/  @!P4 IMAD.IADD R37, R37, 0x1, -R7.reuse ;  /* 0x000000012525c824 */ /* 0x100fe200078e0a07 */
[----:B------:R-:W-:Y:S01]  /*49f0*/  ISETP.GE.AND P4, PT, R45, RZ, PT ;  /* 0x000000ff2d00720c */ /* 0x000fe20003f86270 */
[----:B------:R-:W-:Y:S01]  /*4a00*/  IMAD R39, R7, R39, R42 ;  /* 0x0000002707277224 */ /* 0x000fe200078e022a */
[C---:B------:R-:W-:Y:S01]  /*4a10*/  LOP3.LUT R45, R247.reuse, 0x1a0, RZ, 0xfc, !PT ;  /* 0x000001a0f72d7812 */ /* 0x040fe200078efcff */
[----:B------:R-:W-:Y:S01]  /*4a20*/  IMAD.MOV R40, RZ, RZ, -R40 ;  /* 0x000000ffff287224 */ /* 0x000fe200078e0a28 */
[----:B------:R-:W-:Y:S01]  /*4a30*/  LOP3.LUT R182, R247, 0x9c, RZ, 0xfc, !PT ;  /* 0x0000009cf7b67812 */ /* 0x000fe200078efcff */
[----:B------:R-:W-:Y:S01]  /*4a40*/  @!P6 IMAD.IADD R38, R38, 0x1, -R7 ;  /* 0x000000012626e824 */ /* 0x000fe200078e0a07 */
[C---:B------:R-:W-:Y:S01]  /*4a50*/  ISETP.GT.U32.AND P6, PT, R7.reuse, R37, PT ;  /* 0x000000250700720c */ /* 0x040fe20003fc4070 */
[----:B------:R-:W-:Y:S01]  /*4a60*/  @!P1 IMAD.MOV R34, RZ, RZ, -R34 ;  /* 0x000000ffff229224 */ /* 0x000fe200078e0a22 */
[C---:B------:R-:W-:Y:S01]  /*4a70*/  ISETP.GT.U32.AND P1, PT, R7.reuse, R39, PT ;  /* 0x000000270700720c */ /* 0x040fe20003f24070 */
[----:B------:R-:W-:Y:S01]  /*4a80*/  IMAD R40, R7, R40, R43 ;  /* 0x0000002807287224 */ /* 0x000fe200078e022b */
[----:B------:R-:W-:Y:S01]  /*4a90*/  LOP3.LUT R183, R247, 0x9a, RZ, 0xfc, !PT ;  /* 0x0000009af7b77812 */ /* 0x000fe200078efcff */
[----:B------:R-:W-:Y:S01]  /*4aa0*/  @!P2 IMAD.MOV R33, RZ, RZ, -R33 ;  /* 0x000000ffff21a224 */ /* 0x000fe200078e0a21 */
[----:B------:R-:W-:Y:S01]  /*4ab0*/  ISETP.GT.U32.AND P2, PT, R7, R38, PT ;  /* 0x000000260700720c */ /* 0x000fe20003f44070 */
[----:B------:R-:W-:Y:S01]  /*4ac0*/  IMAD.MOV.U32 R42, RZ, RZ, R41 ;  /* 0x000000ffff2a7224 */ /* 0x000fe200078e0029 */
[C---:B------:R-:W-:Y:S01]  /*4ad0*/  LOP3.LUT R186, R247.reuse, 0x94, RZ, 0xfc, !PT ;  /* 0x00000094f7ba7812 */ /* 0x040fe200078efcff */
[----:B------:R-:W-:Y:S01]  /*4ae0*/  @!P0 IMAD.IADD R36, R36, 0x1, -R7 ;  /* 0x0000000124248824 */ /* 0x000fe200078e0a07 */
[----:B------:R-:W-:Y:S01]  /*4af0*/  ISETP.GE.AND P0, PT, R44, RZ, PT ;  /* 0x000000ff2c00720c */ /* 0x000fe20003f06270 */
[----:B------:R-:W-:Y:S01]  /*4b00*/  IMAD.HI.U32 R41, R0, R42, RZ ;  /* 0x0000002a00297227 */ /* 0x000fe200078e00ff */
[----:B------:R-:W-:-:S02]  /*4b10*/  LOP3.LUT R44, R247, 0x1a2, RZ, 0xfc, !PT ;  /* 0x000001a2f72c7812 */ /* 0x000fc400078efcff */
[----:B------:R-:W-:Y:S01]  /*4b20*/  IABS R181, R186 ;  /* 0x000000ba00b57213 */ /* 0x000fe20000000000 */
[--C-:B------:R-:W-:Y:S01]  /*4b30*/  @!P6 IMAD.IADD R37, R37, 0x1, -R7.reuse ;  /* 0x000000012525e824 */ /* 0x100fe200078e0a07 */
[----:B------:R-:W-:Y:S01]  /*4b40*/  ISETP.GT.U32.AND P6, PT, R7, R40, PT ;  /* 0x000000280700720c */ /* 0x000fe20003fc4070 */
[----:B------:R-:W-:Y:S01]  /*4b50*/  @!P1 IMAD.IADD R39, R39, 0x1, -R7 ;  /* 0x0000000127279824 */ /* 0x000fe200078e0a07 */
[----:B------:R-:W-:Y:S01]  /*4b60*/  IABS R43, R44 ;  /* 0x0000002c002b7213 */ /* 0x000fe20000000000 */
[----:B------:R-:W-:Y:S01]  /*4b70*/  IMAD.MOV R41, RZ, RZ, -R41 ;  /* 0x000000ffff297224 */ /* 0x000fe200078e0a29 */
[----:B------:R-:W-:Y:S01]  /*4b80*/  ISETP.GE.AND P1, PT, R44, RZ, PT ;  /* 0x000000ff2c00720c */ /* 0x000fe20003f26270 */
[----:B------:R-:W-:Y:S01]  /*4b90*/  @!P2 IMAD.IADD R38, R38, 0x1, -R7 ;  /* 0x000000012626a824 */ /* 0x000fe200078e0a07 */
[----:B------:R-:W-:Y:S01]  /*4ba0*/  ISETP.GE.AND P2, PT, R48, RZ, PT ;  /* 0x000000ff3000720c */ /* 0x000fe20003f46270 */
[----:B------:R-:W-:Y:S01]  /*4bb0*/  IMAD R41, R7, R41, R42 ;  /* 0x0000002907297224 */ /* 0x000fe200078e022a */
[----:B------:R-:W-:Y:S01]  /*4bc0*/  IABS R48, R53 ;  /* 0x0000003500307213 */ /* 0x000fe20000000000 */
[----:B------:R-:W-:Y:S01]  /*4bd0*/  IMAD.HI.U32 R42, R0, R43, RZ ;  /* 0x0000002b002a7227 */ /* 0x000fe200078e00ff */
[----:B------:R-:W-:-:S02]  /*4be0*/  LOP3.LUT R185, R247, 0x96, RZ, 0xfc, !PT ;  /* 0x00000096f7b97812 */ /* 0x000fc400078efcff */
[----:B------:R-:W-:Y:S01]  /*4bf0*/  LOP3.LUT R184, R247, 0x98, RZ, 0xfc, !PT ;  /* 0x00000098f7b87812 */ /* 0x000fe200078efcff */
[----:B------:R-:W-:Y:S01]  /*4c00*/  @!P6 IMAD.IADD R40, R40, 0x1, -R7 ;  /* 0x000000012828e824 */ /* 0x000fe200078e0a07 */
[C---:B------:R-:W-:Y:S01]  /*4c10*/  ISETP.GT.U32.AND P6, PT, R7.reuse, R39, PT ;  /* 0x000000270700720c */ /* 0x040fe20003fc4070 */
[----:B------:R-:W-:Y:S01]  /*4c20*/  IMAD.MOV R42, RZ, RZ, -R42 ;  /* 0x000000ffff2a7224 */ /* 0x000fe200078e0a2a */
[----:B------:R-:W-:Y:S01]  /*4c30*/  IABS R180, R185 ;  /* 0x000000b900b47213 */ /* 0x000fe20000000000 */
[----:B------:R-:W-:Y:S01]  /*4c40*/  @!P4 IMAD.MOV R38, RZ, RZ, -R38 ;  /* 0x000000ffff26c224 */ /* 0x000fe200078e0a26 */
[C---:B------:R-:W-:Y:S01]  /*4c50*/  ISETP.GT.U32.AND P4, PT, R7.reuse, R41, PT ;  /* 0x000000290700720c */ /* 0x040fe20003f84070 */
[----:B------:R-:W-:Y:S01]  /*4c60*/  @!P5 IMAD.MOV R35, RZ, RZ, -R35 ;  /* 0x000000ffff23d224 */ /* 0x000fe200078e0a23 */
[----:B------:R-:W-:Y:S01]  /*4c70*/  ISETP.GE.AND P5, PT, R46, RZ, PT ;  /* 0x000000ff2e00720c */ /* 0x000fe20003fa6270 */
[C---:B------:R-:W-:Y:S01]  /*4c80*/  IMAD R42, R7.reuse, R42, R43 ;  /* 0x0000002a072a7224 */ /* 0x040fe200078e022b */
[----:B------:R-:W-:Y:S01]  /*4c90*/  IABS R46, R45 ;  /* 0x0000002d002e7213 */ /* 0x000fe20000000000 */
[----:B------:R-:W-:Y:S01]  /*4ca0*/  @!P0 IMAD.MOV R37, RZ, RZ, -R37 ;  /* 0x000000ffff258224 */ /* 0x000fe200078e0a25 */
[----:B------:R-:W-:Y:S01]  /*4cb0*/  ISETP.GT.U32.AND P0, PT, R7, R40, PT ;  /* 0x000000280700720c */ /* 0x000fe20003f04070 */
[----:B------:R-:W-:Y:S01]  /*4cc0*/  @!P3 IMAD.MOV R36, RZ, RZ, -R36 ;  /* 0x000000ffff24b224 */ /* 0x000fe200078e0a24 */
[----:B------:R-:W-:Y:S01]  /*4cd0*/  ISETP.GE.AND P3, PT, R47, RZ, PT ;  /* 0x000000ff2f00720c */ /* 0x000fe20003f66270 */
[----:B------:R-:W-:Y:S01]  /*4ce0*/  @!P6 IMAD.IADD R39, R39, 0x1, -R7 ;  /* 0x000000012727e824 */ /* 0x000fe200078e0a07 */
[----:B------:R-:W-:Y:S01]  /*4cf0*/  ISETP.GT.U32.AND P6, PT, R7, R42, PT ;  /* 0x0000002a0700720c */ /* 0x000fe20003fc4070 */
[----:B------:R-:W-:Y:S01]  /*4d00*/  IMAD.HI.U32 R43, R0, R46, RZ ;  /* 0x0000002e002b7227 */ /* 0x000fe200078e00ff */
[----:B------:R-:W-:-:S02]  /*4d10*/  IABS R47, R50 ;  /* 0x00000032002f7213 */ /* 0x000fc40000000000 */
[----:B------:R-:W-:Y:S01]  /*4d20*/  IABS R179, R184 ;  /* 0x000000b800b37213 */ /* 0x000fe20000000000 */
[----:B------:R-:W-:Y:S01]  /*4d30*/  @!P4 IMAD.IADD R41, R41, 0x1, -R7 ;  /* 0x000000012929c824 */ /* 0x000fe200078e0a07 */
[----:B------:R-:W-:Y:S01]  /*4d40*/  ISETP.GE.AND P4, PT, R50, RZ, PT ;  /* 0x000000ff3200720c */ /* 0x000fe20003f86270 */
[----:B------:R-:W-:Y:S01]  /*4d50*/  @!P5 IMAD.MOV R39, RZ, RZ, -R39 ;  /* 0x000000ffff27d224 */ /* 0x000fe200078e0a27 */
[----:B------:R-:W-:Y:S01]  /*4d60*/  IABS R50, R55 ;  /* 0x0000003700327213 */ /* 0x000fe20000000000 */
[----:B------:R-:W-:Y:S01]  /*4d70*/  IMAD.HI.U32 R44, R0, R47, RZ ;  /* 0x0000002f002c7227 */ /* 0x000fe200078e00ff */
[----:B------:R-:W-:Y:S02]  /*4d80*/  ISETP.GT.U32.AND P5, PT, R7, R41, PT ;  /* 0x000000290700720c */ /* 0x000fe40003fa4070 */
[C---:B------:R-:W-:Y:S01]  /*4d90*/  LOP3.LUT R187, R247.reuse, 0x92, RZ, 0xfc, !PT ;  /* 0x00000092f7bb7812 */ /* 0x040fe200078efcff */
[----:B------:R-:W-:Y:S01]  /*4da0*/  IMAD.MOV R43, RZ, RZ, -R43 ;  /* 0x000000ffff2b7224 */ /* 0x000fe200078e0a2b */
[C---:B------:R-:W-:Y:S01]  /*4db0*/  LOP3.LUT R188, R247.reuse, 0x90, RZ, 0xfc, !PT ;  /* 0x00000090f7bc7812 */ /* 0x040fe200078efcff */
[--C-:B------:R-:W-:Y:S01]  /*4dc0*/  @!P6 IMAD.IADD R42, R42, 0x1, -R7.reuse ;  /* 0x000000012a2ae824 */ /* 0x100fe200078e0a07 */
[----:B------:R-:W-:Y:S01]  /*4dd0*/  LOP3.LUT R189, R247, 0x8c, RZ, 0xfc, !PT ;  /* 0x0000008cf7bd7812 */ /* 0x000fe200078efcff */
[----:B------:R-:W-:Y:S01]  /*4de0*/  @!P0 IMAD.IADD R40, R40, 0x1, -R7 ;  /* 0x0000000128288824 */ /* 0x000fe200078e0a07 */
[----:B------:R-:W-:Y:S01]  /*4df0*/  ISETP.GE.AND P0, PT, R45, RZ, PT ;  /* 0x000000ff2d00720c */ /* 0x000fe20003f06270 */
[----:B------:R-:W-:Y:S01]  /*4e00*/  IMAD.MOV R44, RZ, RZ, -R44 ;  /* 0x000000ffff2c7224 */ /* 0x000fe200078e0a2c */
[C---:B------:R-:W-:Y:S01]  /*4e10*/  ISETP.GT.U32.AND P6, PT, R7.reuse, R42, PT ;  /* 0x0000002a0700720c */ /* 0x040fe20003fc4070 */
[----:B------:R-:W-:Y:S01]  /*4e20*/  IMAD R43, R7, R43, R46 ;  /* 0x0000002b072b7224 */ /* 0x000fe200078e022e */
[C---:B------:R-:W-:Y:S01]  /*4e30*/  LOP3.LUT R192, R247.reuse, 0x86, RZ, 0xfc, !PT ;  /* 0x00000086f7c07812 */ /* 0x040fe200078efcff */
[----:B------:R-:W-:Y:S01]  /*4e40*/  IMAD.HI.U32 R45, R0, R48, RZ ;  /* 0x00000030002d7227 */ /* 0x000fe200078e00ff */
[----:B------:R-:W-:-:S02]  /*4e50*/  LOP3.LUT R190, R247, 0x8a, RZ, 0xfc, !PT ;  /* 0x0000008af7be7812 */ /* 0x000fc400078efcff */
[----:B------:R-:W-:Y:S01]  /*4e60*/  LOP3.LUT R191, R247, 0x88, RZ, 0xfc, !PT ;  /* 0x00000088f7bf7812 */ /* 0x000fe200078efcff */
[----:B------:R-:W-:Y:S01]  /*4e70*/  IMAD R44, R7, R44, R47 ;  /* 0x0000002c072c7224 */ /* 0x000fe200078e022f */
[----:B------:R-:W-:Y:S01]  /*4e80*/  LOP3.LUT R193, R247, 0x84, RZ, 0xfc, !PT ;  /* 0x00000084f7c17812 */ /* 0x000fe200078efcff */
[----:B------:R-:W-:Y:S01]  /*4e90*/  @!P3 IMAD.MOV R40, RZ, RZ, -R40 ;  /* 0x000000ffff28b224 */ /* 0x000fe200078e0a28 */
[----:B------:R-:W-:Y:S01]  /*4ea0*/  ISETP.GT.U32.AND P3, PT, R7, R43, PT ;  /* 0x0000002b0700720c */ /* 0x000fe20003f64070 */
[----:B------:R-:W-:Y:S01]  /*4eb0*/  IMAD.MOV R45, RZ, RZ, -R45 ;  /* 0x000000ffff2d7224 */ /* 0x000fe200078e0a2d */
[----:B------:R-:W-:Y:S01]  /*4ec0*/  LOP3.LUT R194, R247, 0x7e, RZ, 0xfc, !PT ;  /* 0x0000007ef7c27812 */ /* 0x000fe200078efcff */
[--C-:B------:R-:W-:Y:S01]  /*4ed0*/  @!P5 IMAD.IADD R41, R41, 0x1, -R7.reuse ;  /* 0x000000012929d824 */ /* 0x100fe200078e0a07 */
[C---:B------:R-:W-:Y:S01]  /*4ee0*/  ISETP.GT.U32.AND P5, PT, R7.reuse, R44, PT ;  /* 0x0000002c0700720c */ /* 0x040fe20003fa4070 */
[----:B------:R-:W-:Y:S01]  /*4ef0*/  IMAD R45, R7, R45, R48 ;  /* 0x0000002d072d7224 */ /* 0x000fe200078e0230 */
[----:B------:R-:W-:Y:S01]  /*4f00*/  IABS R48, R54 ;  /* 0x0000003600307213 */ /* 0x000fe20000000000 */
[----:B------:R-:W-:Y:S01]  /*4f10*/  @!P6 IMAD.IADD R42, R42, 0x1, -R7 ;  /* 0x000000012a2ae824 */ /* 0x000fe200078e0a07 */
[----:B------:R-:W-:Y:S01]  /*4f20*/  LOP3.LUT R196, R247, 0x7a, RZ, 0xfc, !PT ;  /* 0x0000007af7c47812 */ /* 0x000fe200078efcff */
[----:B------:R-:W-:Y:S01]  /*4f30*/  IMAD.HI.U32 R47, R0, R50, RZ ;  /* 0x00000032002f7227 */ /* 0x000fe200078e00ff */
[----:B------:R-:W-:-:S02]  /*4f40*/  ISETP.GT.U32.AND P6, PT, R7, R45, PT ;  /* 0x0000002d0700720c */ /* 0x000fc40003fc4070 */
[----:B------:R-:W-:Y:S01]  /*4f50*/  LOP3.LUT R195, R247, 0x7c, RZ, 0xfc, !PT ;  /* 0x0000007cf7c37812 */ /* 0x000fe200078efcff */
[--C-:B------:R-:W-:Y:S01]  /*4f60*/  @!P3 IMAD.IADD R43, R43, 0x1, -R7.reuse ;  /* 0x000000012b2bb824 */ /* 0x100fe200078e0a07 */
[----:B------:R-:W-:Y:S01]  /*4f70*/  ISETP.GE.AND P3, PT, R53, RZ, PT ;  /* 0x000000ff3500720c */ /* 0x000fe20003f66270 */
[----:B------:R-:W-:Y:S01]  /*4f80*/  IMAD.HI.U32 R46, R0, R48, RZ ;  /* 0x00000030002e7227 */ /* 0x000fe200078e00ff */
[C---:B------:R-:W-:Y:S02]  /*4f90*/  LOP3.LUT R201, R247.reuse, 0x72, RZ, 0xfc, !PT ;  /* 0x00000072f7c97812 */ /* 0x040fe400078efcff */
[----:B------:R-:W-:Y:S01]  /*4fa0*/  LOP3.LUT R199, R247, 0x76, RZ, 0xfc, !PT ;  /* 0x00000076f7c77812 */ /* 0x000fe200078efcff */
[--C-:B------:R-:W-:Y:S01]  /*4fb0*/  @!P5 IMAD.IADD R44, R44, 0x1, -R7.reuse ;  /* 0x000000012c2cd824 */ /* 0x100fe200078e0a07 */
[----:B------:R-:W-:Y:S01]  /*4fc0*/  ISETP.GT.U32.AND P5, PT, R7, R43, PT ;  /* 0x0000002b0700720c */ /* 0x000fe20003fa4070 */
[----:B------:R-:W-:Y:S01]  /*4fd0*/  IMAD.MOV R46, RZ, RZ, -R46 ;  /* 0x000000ffff2e7224 */ /* 0x000fe200078e0a2e */
[----:B------:R-:W-:Y:S01]  /*4fe0*/  IABS R198, R201 ;  /* 0x000000c900c67213 */ /* 0x000fe20000000000 */
[----:B------:R-:W-:Y:S01]  /*4ff0*/  @!P6 IMAD.IADD R45, R45, 0x1, -R7 ;  /* 0x000000012d2de824 */ /* 0x000fe200078e0a07 */
[C---:B------:R-:W-:Y:S01]  /*5000*/  ISETP.GT.U32.AND P6, PT, R7.reuse, R44, PT ;  /* 0x0000002c0700720c */ /* 0x040fe20003fc4070 */
[----:B------:R-:W-:Y:S01]  /*5010*/  IMAD R46, R7, R46, R48 ;  /* 0x0000002e072e7224 */ /* 0x000fe200078e0230 */
[C---:B------:R-:W-:Y:S01]  /*5020*/  LOP3.LUT R200, R247.reuse, 0x74, RZ, 0xfc, !PT ;  /* 0x00000074f7c87812 */ /* 0x040fe200078efcff */
[----:B------:R-:W-:Y:S01]  /*5030*/  IMAD.MOV R47, RZ, RZ, -R47 ;  /* 0x000000ffff2f7224 */ /* 0x000fe200078e0a2f */
[----:B------:R-:W-:Y:S01]  /*5040*/  LOP3.LUT R202, R247, 0x70, RZ, 0xfc, !PT ;  /* 0x00000070f7ca7812 */ /* 0x000fe200078efcff */
[----:B------:R-:W-:Y:S01]  /*5050*/  @!P2 IMAD.MOV R41, RZ, RZ, -R41 ;  /* 0x000000ffff29a224 */ /* 0x000fe200078e0a29 */
[C---:B------:R-:W-:Y:S01]  /*5060*/  ISETP.GT.U32.AND P2, PT, R7.reuse, R45, PT ;  /* 0x0000002d0700720c */ /* 0x040fe20003f44070 */
[----:B------:R-:W-:Y:S01]  /*5070*/  IMAD R47, R7, R47, R50 ;  /* 0x0000002f072f7224 */ /* 0x000fe200078e0232 */
[----:B------:R-:W-:Y:S01]  /*5080*/  IABS R197, R200 ;  /* 0x000000c800c57213 */ /* 0x000fe20000000000 */
[----:B------:R-:W-:Y:S01]  /*5090*/  @!P5 IMAD.IADD R43, R43, 0x1, -R7 ;  /* 0x000000012b2bd824 */ /* 0x000fe200078e0a07 */
[----:B------:R-:W-:Y:S01]  /*50a0*/  ISETP.GT.U32.AND P5, PT, R7, R46, PT ;  /* 0x0000002e0700720c */ /* 0x000fe20003fa4070 */
[----:B------:R-:W-:Y:S01]  /*50b0*/  IMAD.HI.U32 R50, R0, R52, RZ ;  /* 0x0000003400327227 */ /* 0x000fe200078e00ff */
[----:B------:R-:W-:-:S02]  /*50c0*/  LOP3.LUT R203, R247, 0x6e, RZ, 0xfc, !PT ;  /* 0x0000006ef7cb7812 */ /* 0x000fc400078efcff */
[----:B------:R-:W-:Y:S01]  /*50d0*/  LOP3.LUT R204, R247, 0x6c, RZ, 0xfc, !PT ;  /* 0x0000006cf7cc7812 */ /* 0x000fe200078efcff */
[--C-:B------:R-:W-:Y:S01]  /*50e0*/  @!P6 IMAD.IADD R44, R44, 0x1, -R7.reuse ;  /* 0x000000012c2ce824 */ /* 0x100fe200078e0a07 */
[----:B------:R-:W-:Y:S01]  /*50f0*/  ISETP.GT.U32.AND P6, PT, R7, R47, PT ;  /* 0x0000002f0700720c */ /* 0x000fe20003fc4070 */
[----:B------:R-:W-:Y:S01]  /*5100*/  IMAD.MOV R50, RZ, RZ, -R50 ;  /* 0x000000ffff327224 */ /* 0x000fe200078e0a32 */
[----:B------:R-:W-:Y:S01]  /*5110*/  LOP3.LUT R205, R247, 0x66, RZ, 0xfc, !PT ;  /* 0x00000066f7cd7812 */ /* 0x000fe200078efcff */
[----:B------:R-:W-:Y:S01]  /*5120*/  @!P1 IMAD.MOV R42, RZ, RZ, -R42 ;  /* 0x000000ffff2a9224 */ /* 0x000fe200078e0a2a */
[----:B------:R-:W-:Y:S01]  /*5130*/  ISETP.GE.AND P1, PT, R54, RZ, PT ;  /* 0x000000ff3600720c */ /* 0x000fe20003f26270 */
[----:B------:R-:W-:Y:S01]  /*5140*/  IMAD R50, R7, R50, R52 ;  /* 0x0000003207327224 */ /* 0x000fe200078e0234 */
[C---:B------:R-:W-:Y:S01]  /*5150*/  LOP3.LUT R54, R247.reuse, 0x192, RZ, 0xfc, !PT ;  /* 0x00000192f7367812 */ /* 0x040fe200078efcff */
[----:B------:R-:W-:Y:S01]  /*5160*/  @!P5 IMAD.IADD R46, R46, 0x1, -R7 ;  /* 0x000000012e2ed824 */ /* 0x000fe200078e0a07 */
[----:B------:R-:W-:Y:S01]  /*5170*/  LOP3.LUT R212, R247, 0x60, RZ, 0xfc, !PT ;  /* 0x00000060f7d47812 */ /* 0x000fe200078efcff */
[----:B------:R-:W-:Y:S01]  /*5180*/  @!P0 IMAD.MOV R43, RZ, RZ, -R43 ;  /* 0x000000ffff2b8224 */ /* 0x000fe200078e0a2b */
[----:B------:R-:W-:Y:S01]  /*5190*/  IABS R53, R54 ;  /* 0x0000003600357213 */ /* 0x000fe20000000000 */
[----:B------:R-:W-:Y:S01]  /*51a0*/  @!P4 IMAD.MOV R44, RZ, RZ, -R44 ;  /* 0x000000ffff2cc224 */ /* 0x000fe200078e0a2c */
[C---:B------:R-:W-:Y:S01]  /*51b0*/  ISETP.GT.U32.AND P0, PT, R7.reuse, R46, PT ;  /* 0x0000002e0700720c */ /* 0x040fe20003f04070 */
[----:B------:R-:W-:Y:S01]  /*51c0*/  IMAD.HI.U32 R48, R0, R51, RZ ;  /* 0x0000003300307227 */ /* 0x000fe200078e00ff */
[----:B------:R-:W-:-:S02]  /*51d0*/  ISETP.GT.U32.AND P4, PT, R7, R50, PT ;  /* 0x000000320700720c */ /* 0x000fc40003f84070 */
[----:B------:R-:W-:Y:S01]  /*51e0*/  IABS R207, R212 ;  /* 0x000000d400cf7213 */ /* 0x000fe20000000000 */
[----:B------:R-:W-:Y:S01]  /*51f0*/  @!P6 IMAD.IADD R47, R47, 0x1, -R7 ;  /* 0x000000012f2fe824 */ /* 0x000fe200078e0a07 */
[C---:B------:R-:W-:Y:S01]  /*5200*/  LOP3.LUT R211, R247.reuse, 0x5e, RZ, 0xfc, !PT ;  /* 0x0000005ef7d37812 */ /* 0x040fe200078efcff */
[----:B------:R-:W-:Y:S01]  /*5210*/  IMAD.MOV R48, RZ, RZ, -R48 ;  /* 0x000000ffff307224 */ /* 0x000fe200078e0a30 */
[----:B------:R-:W-:Y:S01]  /*5220*/  LOP3.LUT R210, R247, 0x5a, RZ, 0xfc, !PT ;  /* 0x0000005af7d27812 */ /* 0x000fe200078efcff */
[----:B------:R-:W-:Y:S01]  /*5230*/  IMAD.MOV.U32 R52, RZ, RZ, R53 ;  /* 0x000000ffff347224 */ /* 0x000fe200078e0035 */
[----:B------:R-:W-:Y:S01]  /*5240*/  ISETP.GT.U32.AND P6, PT, R7, R47, PT ;  /* 0x0000002f0700720c */ /* 0x000fe20003fc4070 */
[----:B------:R-:W-:Y:S01]  /*5250*/  @!P2 IMAD.IADD R45, R45, 0x1, -R7 ;  /* 0x000000012d2da824 */ /* 0x000fe200078e0a07 */
[----:B------:R-:W-:Y:S01]  /*5260*/  ISETP.GE.AND P2, PT, R55, RZ, PT ;  /* 0x000000ff3700720c */ /* 0x000fe20003f46270 */
[----:B------:R-:W-:Y:S01]  /*5270*/  IMAD R48, R7, R48, R51 ;  /* 0x0000003007307224 */ /* 0x000fe200078e0233 */
[----:B------:R-:W-:Y:S01]  /*5280*/  LOP3.LUT R55, R247, 0x190, RZ, 0xfc, !PT ;  /* 0x00000190f7377812 */ /* 0x000fe200078efcff */
[----:B------:R-:W-:Y:S01]  /*5290*/  IMAD.HI.U32 R51, R0, R52, RZ ;  /* 0x0000003400337227 */ /* 0x000fe200078e00ff */
[----:B------:R-:W-:-:S02]  /*52a0*/  IABS R208, R211 ;  /* 0x000000d300d07213 */ /* 0x000fc40000000000 */
[----:B------:R-:W-:Y:S01]  /*52b0*/  ISETP.GT.U32.AND P5, PT, R7, R48, PT ;  /* 0x000000300700720c */ /* 0x000fe20003fa4070 */
[----:B------:R-:W-:Y:S01]  /*52c0*/  IMAD.MOV R51, RZ, RZ, -R51 ;  /* 0x000000ffff337224 */ /* 0x000fe200078e0a33 */
[----:B------:R-:W-:Y:S01]  /*52d0*/  IABS R53, R55 ;  /* 0x0000003700357213 */ /* 0x000fe20000000000 */
[--C-:B------:R-:W-:Y:S01]  /*52e0*/  @!P0 IMAD.IADD R46, R46, 0x1, -R7.reuse ;  /* 0x000000012e2e8824 */ /* 0x100fe200078e0a07 */
[----:B------:R-:W-:Y:S01]  /*52f0*/  ISETP.GE.AND P0, PT, R57, RZ, PT ;  /* 0x000000ff3900720c */ /* 0x000fe20003f06270 */
[----:B------:R-:W-:Y:S01]  /*5300*/  @!P4 IMAD.IADD R50, R50, 0x1, -R7 ;  /* 0x000000013232c824 */ /* 0x000fe200078e0a07 */
[----:B------:R-:W-:Y:S01]  /*5310*/  ISETP.GE.AND P4, PT, R54, RZ, PT ;  /* 0x000000ff3600720c */ /* 0x000fe20003f86270 */
[----:B------:R-:W-:Y:S01]  /*5320*/  IMAD R51, R7, R51, R52 ;  /* 0x0000003307337224 */ /* 0x000fe200078e0234 */
[----:B------:R-:W-:Y:S01]  /*5330*/  LOP3.LUT R54, R247, 0x18c, RZ, 0xfc, !PT ;  /* 0x0000018cf7367812 */ /* 0x000fe200078efcff */
[----:B------:R-:W-:Y:S01]  /*5340*/  @!P1 IMAD.MOV R46, RZ, RZ, -R46 ;  /* 0x000000ffff2e9224 */ /* 0x000fe200078e0a2e */
[----:B------:R-:W-:Y:S01]  /*5350*/  ISETP.GT.U32.AND P1, PT, R7, R50, PT ;  /* 0x000000320700720c */ /* 0x000fe20003f24070 */
[----:B------:R-:W-:Y:S01]  /*5360*/  IMAD.HI.U32 R52, R0, R53, RZ ;  /* 0x0000003500347227 */ /* 0x000fe200078e00ff */
[----:B------:R-:W-:-:S02]  /*5370*/  IABS R58, R54 ;  /* 0x00000036003a7213 */ /* 0x000fc40000000000 */
[----:B------:R-:W-:Y:S01]  /*5380*/  LOP3.LUT R213, R247, 0x5c, RZ, 0xfc, !PT ;  /* 0x0000005cf7d57812 */ /* 0x000fe200078efcff */
[--C-:B------:R-:W-:Y:S01]  /*5390*/  @!P6 IMAD.IADD R47, R47, 0x1, -R7.reuse ;  /* 0x000000012f2fe824 */ /* 0x100fe200078e0a07 */
[----:B------:R-:W-:Y:S01]  /*53a0*/  ISETP.GT.U32.AND P6, PT, R7, R51, PT ;  /* 0x000000330700720c */ /* 0x000fe20003fc4070 */
[----:B------:R-:W-:Y:S01]  /*53b0*/  IMAD.MOV R52, RZ, RZ, -R52 ;  /* 0x000000ffff347224 */ /* 0x000fe200078e0a34 */
[----:B------:R-:W-:Y:S01]  /*53c0*/  IABS R209, R213 ;  /* 0x000000d500d17213 */ /* 0x000fe20000000000 */
[----:B------:R-:W-:Y:S01]  /*53d0*/  @!P5 IMAD.IADD R48, R48, 0x1, -R7 ;  /* 0x000000013030d824 */ /* 0x000fe200078e0a07 */
[----:B------:R-:W-:Y:S01]  /*53e0*/  LOP3.LUT R216, R247, 0x54, RZ, 0xfc, !PT ;  /* 0x00000054f7d87812 */ /* 0x000fe200078efcff */
[----:B------:R-:W-:Y:S01]  /*53f0*/  IMAD R52, R7, R52, R53 ;  /* 0x0000003407347224 */ /* 0x000fe200078e0235 */
[----:B------:R-:W-:Y:S01]  /*5400*/  LOP3.LUT R53, R247, 0x18e, RZ, 0xfc, !PT ;  /* 0x0000018ef7357812 */ /* 0x000fe200078efcff */
[----:B------:R-:W-:Y:S01]  /*5410*/  @!P1 IMAD.IADD R50, R50, 0x1, -R7 ;  /* 0x0000000132329824 */ /* 0x000fe200078e0a07 */
[C---:B------:R-:W-:Y:S01]  /*5420*/  ISETP.GT.U32.AND P5, PT, R7.reuse, R48, PT ;  /* 0x000000300700720c */ /* 0x040fe20003fa4070 */
[----:B------:R-:W-:Y:S01]  /*5430*/  @!P3 IMAD.MOV R45, RZ, RZ, -R45 ;  /* 0x000000ffff2db224 */ /* 0x000fe200078e0a2d */
[----:B------:R-:W-:Y:S01]  /*5440*/  ISETP.GT.U32.AND P1, PT, R7, R52, PT ;  /* 0x000000340700720c */ /* 0x000fe20003f24070 */
[----:B------:R-:W-:Y:S01]  /*5450*/  @!P2 IMAD.MOV R47, RZ, RZ, -R47 ;  /* 0x000000ffff2fa224 */ /* 0x000fe200078e0a2f */
[----:B------:R-:W-:Y:S01]  /*5460*/  IABS R57, R53 ;  /* 0x0000003500397213 */ /* 0x000fe20000000000 */
[----:B------:R-:W-:Y:S01]  /*5470*/  @!P6 IMAD.IADD R51, R51, 0x1, -R7 ;  /* 0x000000013333e824 */ /* 0x000fe200078e0a07 */
[----:B------:R-:W-:Y:S01]  /*5480*/  ISETP.GE.AND P3, PT, R56, RZ, PT ;  /* 0x000000ff3800720c */ /* 0x000fe20003f66270 */
[----:B------:R-:W-:Y:S01]  /*5490*/  @!P0 IMAD.MOV R50, RZ, RZ, -R50 ;  /* 0x000000ffff328224 */ /* 0x000fe200078e0a32 */
[----:B------:R-:W-:-:S02]  /*54a0*/  LOP3.LUT R56, R247, 0x188, RZ, 0xfc, !PT ;  /* 0x00000188f7387812 */ /* 0x000fc400078efcff */
[----:B------:R-:W-:Y:S02]  /*54b0*/  ISETP.GT.U32.AND P6, PT, R7, R51, PT ;  /* 0x000000330700720c */ /* 0x000fe40003fc4070 */
[----:B------:R-:W-:Y:S01]  /*54c0*/  ISETP.GE.AND P2, PT, R53, RZ, PT ;  /* 0x000000ff3500720c */ /* 0x000fe20003f46270 */
[--C-:B------:R-:W-:Y:S01]  /*54d0*/  @!P5 IMAD.IADD R48, R48, 0x1, -R7.reuse ;  /* 0x000000013030d824 */ /* 0x100fe200078e0a07 */
[----:B------:R-:W-:Y:S01]  /*54e0*/  ISETP.GE.AND P5, PT, R55, RZ, PT ;  /* 0x000000ff3700720c */ /* 0x000fe20003fa6270 */
[--C-:B------:R-:W-:Y:S01]  /*54f0*/  @!P1 IMAD.IADD R52, R52, 0x1, -R7.reuse ;  /* 0x0000000134349824 */ /* 0x100fe200078e0a07 */
[----:B------:R-:W-:Y:S01]  /*5500*/  LOP3.LUT R55, R247, 0x18a, RZ, 0xfc, !PT ;  /* 0x0000018af7377812 */ /* 0x000fe200078efcff */
[C---:B------:R-:W-:Y:S01]  /*5510*/  IMAD.HI.U32 R53, R0.reuse, R57, RZ ;  /* 0x0000003900357227 */ /* 0x040fe200078e00ff */
[----:B------:R-:W-:Y:S02]  /*5520*/  IABS R61, R56 ;  /* 0x00000038003d7213 */ /* 0x000fe40000000000 */
[----:B------:R-:W-:Y:S01]  /*5530*/  IABS R59, R55 ;  /* 0x00000037003b7213 */ /* 0x000fe20000000000 */
[----:B------:R-:W-:Y:S01]  /*5540*/  @!P3 IMAD.MOV R48, RZ, RZ, -R48 ;  /* 0x000000ffff30b224 */ /* 0x000fe200078e0a30 */
[----:B------:R-:W-:Y:S01]  /*5550*/  ISETP.GT.U32.AND P1, PT, R7, R52, PT ;  /* 0x000000340700720c */ /* 0x000fe20003f24070 */
[----:B------:R-:W-:Y:S01]  /*5560*/  @!P6 IMAD.IADD R51, R51, 0x1, -R7 ;  /* 0x000000013333e824 */ /* 0x000fe200078e0a07 */
[----:B------:R-:W-:Y:S01]  /*5570*/  ISETP.GE.AND P0, PT, R55, RZ, PT ;  /* 0x000000ff3700720c */ /* 0x000fe20003f06270 */
[----:B------:R-:W-:Y:S01]  /*5580*/  IMAD.HI.U32 R55, R0, R59, RZ ;  /* 0x0000003b00377227 */ /* 0x000fe200078e00ff */
[----:B------:R-:W-:-:S02]  /*5590*/  ISETP.GE.AND P6, PT, R56, RZ, PT ;  /* 0x000000ff3800720c */ /* 0x000fc40003fc6270 */
[----:B------:R-:W-:Y:S01]  /*55a0*/  ISETP.GE.AND P3, PT, R54, RZ, PT ;  /* 0x000000ff3600720c */ /* 0x000fe20003f66270 */
[----:B------:R-:W-:Y:S01]  /*55b0*/  IMAD.MOV R56, RZ, RZ, -R53 ;  /* 0x000000ffff387224 */ /* 0x000fe200078e0a35 */
[C---:B------:R-:W-:Y:S01]  /*55c0*/  LOP3.LUT R215, R247.reuse, 0x52, RZ, 0xfc, !PT ;  /* 0x00000052f7d77812 */ /* 0x040fe200078efcff */
[----:B------:R-:W-:Y:S01]  /*55d0*/  IMAD.MOV R60, RZ, RZ, -R55 ;  /* 0x000000ffff3c7224 */ /* 0x000fe200078e0a37 */
[----:B------:R-:W-:Y:S01]  /*55e0*/  LOP3.LUT R218, R247, 0x56, RZ, 0xfc, !PT ;  /* 0x00000056f7da7812 */ /* 0x000fe200078efcff */
[----:B------:R-:W-:Y:S01]  /*55f0*/  IMAD R53, R7, R56, R57 ;  /* 0x0000003807357224 */ /* 0x000fe200078e0239 */
[----:B------:R-:W-:Y:S01]  /*5600*/  IABS R214, R215 ;  /* 0x000000d700d67213 */ /* 0x000fe20000000000 */
[----:B------:R-:W-:Y:S01]  /*5610*/  @!P4 IMAD.MOV R51, RZ, RZ, -R51 ;  /* 0x000000ffff33c224 */ /* 0x000fe200078e0a33 */
[----:B------:R-:W-:Y:S01]  /*5620*/  LOP3.LUT R217, R247, 0x50, RZ, 0xfc, !PT ;  /* 0x00000050f7d97812 */ /* 0x000fe200078efcff */
[----:B------:R-:W-:Y:S01]  /*5630*/  @!P1 IMAD.IADD R52, R52, 0x1, -R7 ;  /* 0x0000000134349824 */ /* 0x000fe200078e0a07 */
[C---:B------:R-:W-:Y:S01]  /*5640*/  ISETP.GT.U32.AND P4, PT, R7.reuse, R53, PT ;  /* 0x000000350700720c */ /* 0x040fe20003f84070 */
[----:B------:R-:W-:Y:S01]  /*5650*/  IMAD R55, R7, R60, R59 ;  /* 0x0000003c07377224 */ /* 0x000fe200078e023b */
[----:B------:R-:W-:Y:S01]  /*5660*/  IABS R59, R64 ;  /* 0x00000040003b7213 */ /* 0x000fe20000000000 */
[----:B------:R-:W-:Y:S01]  /*5670*/  @!P5 IMAD.MOV R52, RZ, RZ, -R52 ;  /* 0x000000ffff34d224 */ /* 0x000fe200078e0a34 */
[----:B------:R-:W-:Y:S01]  /*5680*/  LOP3.LUT R219, R247, 0x4e, RZ, 0xfc, !PT ;  /* 0x0000004ef7db7812 */ /* 0x000fe200078efcff */
[----:B------:R-:W-:Y:S01]  /*5690*/  IMAD.HI.U32 R56, R0, R61, RZ ;  /* 0x0000003d00387227 */ /* 0x000fe200078e00ff */
[----:B------:R-:W-:-:S02]  /*56a0*/  ISETP.GT.U32.AND P5, PT, R7, R55, PT ;  /* 0x000000370700720c */ /* 0x000fc40003fa4070 */
[C---:B------:R-:W-:Y:S01]  /*56b0*/  LOP3.LUT R220, R247.reuse, 0x4c, RZ, 0xfc, !PT ;  /* 0x0000004cf7dc7812 */ /* 0x040fe200078efcff */
[----:B------:R-:W-:Y:S01]  /*56c0*/  IMAD.MOV R56, RZ, RZ, -R56 ;  /* 0x000000ffff387224 */ /* 0x000fe200078e0a38 */
[C---:B------:R-:W-:Y:S01]  /*56d0*/  LOP3.LUT R221, R247.reuse, 0x4a, RZ, 0xfc, !PT ;  /* 0x0000004af7dd7812 */ /* 0x040fe200078efcff */
[C---:B------:R-:W-:Y:S01]  /*56e0*/  IMAD.HI.U32 R54, R0.reuse, R58, RZ ;  /* 0x0000003a00367227 */ /* 0x040fe200078e00ff */
[C---:B------:R-:W-:Y:S02]  /*56f0*/  LOP3.LUT R222, R247.reuse, 0x48, RZ, 0xfc, !PT ;  /* 0x00000048f7de7812 */ /* 0x040fe400078efcff */
[----:B------:R-:W-:Y:S01]  /*5700*/  LOP3.LUT R224, R247, 0x42, RZ, 0xfc, !PT ;  /* 0x00000042f7e07812 */ /* 0x000fe200078efcff */
[----:B------:R-:W-:Y:S01]  /*5710*/  @!P4 IMAD.IADD R53, R53, 0x1, -R7 ;  /* 0x000000013535c824 */ /* 0x000fe200078e0a07 */
[----:B------:R-:W-:Y:S01]  /*5720*/  LOP3.LUT R234, R247, 0x40, RZ, 0xfc, !PT ;  /* 0x00000040f7ea7812 */ /* 0x000fe200078efcff */
[----:B------:R-:W-:Y:S01]  /*5730*/  IMAD R56, R7, R56, R61 ;  /* 0x0000003807387224 */ /* 0x000fe200078e023d */
[----:B------:R-:W-:Y:S01]  /*5740*/  IABS R61, R65 ;  /* 0x00000041003d7213 */ /* 0x000fe20000000000 */
[----:B------:R-:W-:Y:S01]  /*5750*/  @!P5 IMAD.IADD R55, R55, 0x1, -R7 ;  /* 0x000000013737d824 */ /* 0x000fe200078e0a07 */
[----:B------:R-:W-:Y:S01]  /*5760*/  ISETP.GT.U32.AND P4, PT, R7, R53, PT ;  /* 0x000000350700720c */ /* 0x000fe20003f84070 */
[----:B------:R-:W-:Y:S01]  /*5770*/  IMAD.MOV R54, RZ, RZ, -R54 ;  /* 0x000000ffff367224 */ /* 0x000fe200078e0a36 */
[----:B------:R-:W-:Y:S01]  /*5780*/  LOP3.LUT R233, R247, 0x3e, RZ, 0xfc, !PT ;  /* 0x0000003ef7e97812 */ /* 0x000fe200078efcff */
[----:B------:R-:W-:Y:S01]  /*5790*/  IMAD.HI.U32 R57, R0, R59, RZ ;  /* 0x0000003b00397227 */ /* 0x000fe200078e00ff */
[----:B------:R-:W-:-:S02]  /*57a0*/  ISETP.GT.U32.AND P5, PT, R7, R55, PT ;  /* 0x000000370700720c */ /* 0x000fc40003fa4070 */
[----:B------:R-:W-:Y:S01]  /*57b0*/  IABS R223, R234 ;  /* 0x000000ea00df7213 */ /* 0x000fe20000000000 */
[----:B------:R-:W-:Y:S01]  /*57c0*/  IMAD R54, R7, R54, R58 ;  /* 0x0000003607367224 */ /* 0x000fe200078e023a */
[C---:B------:R-:W-:Y:S01]  /*57d0*/  LOP3.LUT R225, R247.reuse, 0x3c, RZ, 0xfc, !PT ;  /* 0x0000003cf7e17812 */ /* 0x040fe200078efcff */
[C---:B------:R-:W-:Y:S01]  /*57e0*/  IMAD.HI.U32 R58, R0.reuse, R61, RZ ;  /* 0x0000003d003a7227 */ /* 0x040fe200078e00ff */
[----:B------:R-:W-:Y:S02]  /*57f0*/  LOP3.LUT R228, R247, 0x3a, RZ, 0xfc, !PT ;  /* 0x0000003af7e47812 */ /* 0x000fe400078efcff */
[----:B------:R-:W-:Y:S01]  /*5800*/  ISETP.GT.U32.AND P1, PT, R7, R54, PT ;  /* 0x000000360700720c */ /* 0x000fe20003f24070 */
[----:B------:R-:W-:Y:S01]  /*5810*/  IMAD.MOV R58, RZ, RZ, -R58 ;  /* 0x000000ffff3a7224 */ /* 0x000fe200078e0a3a */
[----:B------:R-:W-:Y:S01]  /*5820*/  LOP3.LUT R229, R247, 0x38, RZ, 0xfc, !PT ;  /* 0x00000038f7e57812 */ /* 0x000fe200078efcff */
[----:B------:R-:W-:Y:S01]  /*5830*/  @!P4 IMAD.IADD R53, R53, 0x1, -R7 ;  /* 0x000000013535c824 */ /* 0x000fe200078e0a07 */
[C---:B------:R-:W-:Y:S01]  /*5840*/  ISETP.GT.U32.AND P4, PT, R7.reuse, R56, PT ;  /* 0x000000380700720c */ /* 0x040fe20003f84070 */
[----:B------:R-:W-:Y:S01]  /*5850*/  IMAD R58, R7, R58, R61 ;  /* 0x0000003a073a7224 */ /* 0x000fe200078e023d */
[----:B------:R-:W-:Y:S01]  /*5860*/  LOP3.LUT R231, R247, 0x34, RZ, 0xfc, !PT ;  /* 0x00000034f7e77812 */ /* 0x000fe200078efcff */
[----:B------:R-:W-:Y:S01]  /*5870*/  @!P5 IMAD.IADD R55, R55, 0x1, -R7 ;  /* 0x000000013737d824 */ /* 0x000fe200078e0a07 */
[----:B------:R-:W-:Y:S01]  /*5880*/  LOP3.LUT R232, R247, 0x32, RZ, 0xfc, !PT ;  /* 0x00000032f7e87812 */ /* 0x000fe200078efcff */
[----:B------:R-:W-:Y:S01]  /*5890*/  IMAD.MOV R60, RZ, RZ, -R57 ;  /* 0x000000ffff3c7224 */ /* 0x000fe200078e0a39 */
[----:B------:R-:W-:Y:S01]  /*58a0*/  ISETP.GT.U32.AND P5, PT, R7, R58, PT ;  /* 0x0000003a0700720c */ /* 0x000fe20003fa4070 */
[----:B------:R-:W-:Y:S01]  /*58b0*/  IMAD.MOV.U32 R61, RZ, RZ, R62 ;  /* 0x000000ffff3d7224 */ /* 0x000fe200078e003e */
[----:B------:R-:W-:Y:S01]  /*58c0*/  LOP3.LUT R6, R247, 0x26, RZ, 0xfc, !PT ;  /* 0x00000026f7067812 */ /* 0x000fe200078efcff */
[----:B------:R-:W-:Y:S01]  /*58d0*/  IMAD R57, R7, R60, R59 ;  /* 0x0000003c07397224 */ /* 0x000fe200078e023b */
[----:B------:R-:W-:Y:S01]  /*58e0*/  LOP3.LUT R250, R247, 0x1e, RZ, 0xfc, !PT ;  /* 0x0000001ef7fa7812 */ /* 0x000fe200078efcff */
[----:B------:R-:W-:Y:S01]  /*58f0*/  IMAD.HI.U32 R59, R0, R61, RZ ;  /* 0x0000003d003b7227 */ /* 0x000fe200078e00ff */
[----:B------:R-:W-:-:S02]  /*5900*/  IABS R249, R6 ;  /* 0x0000000600f97213 */ /* 0x000fc40000000000 */
[----:B0-----:R-:W-:Y:S01]  /*5910*/  LOP3.LUT R4, R247, 0x1c, RZ, 0xfc, !PT ;  /* 0x0000001cf7047812 */ /* 0x001fe200078efcff */
[--C-:B------:R-:W-:Y:S01]  /*5920*/  @!P4 IMAD.IADD R56, R56, 0x1, -R7.reuse ;  /* 0x000000013838c824 */ /* 0x100fe200078e0a07 */
[----:B------:R-:W-:Y:S01]  /*5930*/  ISETP.GE.AND P4, PT, R64, RZ, PT ;  /* 0x000000ff4000720c */ /* 0x000fe20003f86270 */
[----:B------:R-:W-:Y:S01]  /*5940*/  @!P1 IMAD.IADD R54, R54, 0x1, -R7 ;  /* 0x0000000136369824 */ /* 0x000fe200078e0a07 */
[----:B------:R-:W-:Y:S01]  /*5950*/  IABS R64, R68 ;  /* 0x0000004400407213 */ /* 0x000fe20000000000 */
[----:B------:R-:W-:Y:S01]  /*5960*/  @!P2 IMAD.MOV R53, RZ, RZ, -R53 ;  /* 0x000000ffff35a224 */ /* 0x000fe200078e0a35 */
[C---:B------:R-:W-:Y:S01]  /*5970*/  ISETP.GT.U32.AND P2, PT, R7.reuse, R56, PT ;  /* 0x000000380700720c */ /* 0x040fe20003f44070 */
[----:B------:R-:W-:Y:S01]  /*5980*/  @!P5 IMAD.IADD R58, R58, 0x1, -R7 ;  /* 0x000000013a3ad824 */ /* 0x000fe200078e0a07 */
[C---:B------:R-:W-:Y:S01]  /*5990*/  ISETP.GT.U32.AND P1, PT, R7.reuse, R54, PT ;  /* 0x000000360700720c */ /* 0x040fe20003f24070 */
[----:B------:R-:W-:Y:S01]  /*59a0*/  IMAD.MOV R62, RZ, RZ, -R59 ;  /* 0x000000ffff3e7224 */ /* 0x000fe200078e0a3b */
[----:B------:R-:W-:Y:S01]  /*59b0*/  IABS R241, R4 ;  /* 0x0000000400f17213 */ /* 0x000fe20000000000 */
[----:B------:R-:W-:Y:S01]  /*59c0*/  IMAD.HI.U32 R60, R0, R63, RZ ;  /* 0x0000003f003c7227 */ /* 0x000fe200078e00ff */
[----:B------:R-:W-:-:S02]  /*59d0*/  ISETP.GT.U32.AND P5, PT, R7, R58, PT ;  /* 0x0000003a0700720c */ /* 0x000fc40003fa4070 */
[----:B------:R-:W-:Y:S01]  /*59e0*/  LOP3.LUT R5, R247, 0x1a, RZ, 0xfc, !PT ;  /* 0x0000001af7057812 */ /* 0x000fe200078efcff */
[----:B------:R-:W-:Y:S01]  /*59f0*/  IMAD R59, R7, R62, R61 ;  /* 0x0000003e073b7224 */ /* 0x000fe200078e023d */
[C---:B-1----:R-:W-:Y:S01]  /*5a00*/  LOP3.LUT R13, R247.reuse, 0x16, RZ, 0xfc, !PT ;  /* 0x00000016f70d7812 */ /* 0x042fe200078efcff */
[----:B------:R-:W-:Y:S01]  /*5a10*/  IMAD.HI.U32 R61, R0, R64, RZ ;  /* 0x00000040003d7227 */ /* 0x000fe200078e00ff */
[C---:B------:R-:W-:Y:S02]  /*5a20*/  LOP3.LUT R12, R247.reuse, 0x14, RZ, 0xfc, !PT ;  /* 0x00000014f70c7812 */ /* 0x040fe400078efcff */
[C---:B------:R-:W-:Y:S01]  /*5a30*/  LOP3.LUT R252, R247.reuse, 0x18, RZ, 0xfc, !PT ;  /* 0x00000018f7fc7812 */ /* 0x040fe200078efcff */
[----:B------:R-:W-:Y:S01]  /*5a40*/  IMAD.MOV R60, RZ, RZ, -R60 ;  /* 0x000000ffff3c7224 */ /* 0x000fe200078e0a3c */
[C---:B------:R-:W-:Y:S01]  /*5a50*/  LOP3.LUT R10, R247.reuse, 0x10, RZ, 0xfc, !PT ;  /* 0x00000010f70a7812 */ /* 0x040fe200078efcff */
[----:B------:R-:W-:Y:S01]  /*5a60*/  IMAD.MOV R61, RZ, RZ, -R61 ;  /* 0x000000ffff3d7224 */ /* 0x000fe200078e0a3d */
[----:B------:R-:W-:Y:S01]  /*5a70*/  LOP3.LUT R11, R247, 0x12, RZ, 0xfc, !PT ;  /* 0x00000012f70b7812 */ /* 0x000fe200078efcff */
[----:B------:R-:W-:Y:S01]  /*5a80*/  IMAD R60, R7, R60, R63 ;  /* 0x0000003c073c7224 */ /* 0x000fe200078e023f */
[----:B------:R-:W-:Y:S01]  /*5a90*/  LOP3.LUT R9, R247, 0xe, RZ, 0xfc, !PT ;  /* 0x0000000ef7097812 */ /* 0x000fe200078efcff */
[--C-:B------:R-:W-:Y:S01]  /*5aa0*/  @!P2 IMAD.IADD R56, R56, 0x1, -R7.reuse ;  /* 0x000000013838a824 */ /* 0x100fe200078e0a07 */
[C---:B------:R-:W-:Y:S01]  /*5ab0*/  ISETP.GT.U32.AND P2, PT, R7.reuse, R59, PT ;  /* 0x0000003b0700720c */ /* 0x040fe20003f44070 */
[C---:B------:R-:W-:Y:S01]  /*5ac0*/  IMAD R61, R7.reuse, R61, R64 ;  /* 0x0000003d073d7224 */ /* 0x040fe200078e0240 */
[----:B------:R-:W-:Y:S01]  /*5ad0*/  IABS R64, R69 ;  /* 0x0000004500407213 */ /* 0x000fe20000000000 */
[--C-:B------:R-:W-:Y:S01]  /*5ae0*/  @!P1 IMAD.IADD R54, R54, 0x1, -R7.reuse ;  /* 0x0000000136369824 */ /* 0x100fe200078e0a07 */
[C---:B------:R-:W-:Y:S01]  /*5af0*/  ISETP.GT.U32.AND P1, PT, R7.reuse, R57, PT ;  /* 0x000000390700720c */ /* 0x040fe20003f24070 */
[----:B------:R-:W-:Y:S01]  /*5b00*/  @!P6 IMAD.MOV R56, RZ, RZ, -R56 ;  /* 0x000000ffff38e224 */ /* 0x000fe200078e0a38 */
[C---:B------:R-:W-:Y:S01]  /*5b10*/  ISETP.GT.U32.AND P6, PT, R7.reuse, R60, PT ;  /* 0x0000003c0700720c */ /* 0x040fe20003fc4070 */
[----:B------:R-:W-:Y:S01]  /*5b20*/  @!P5 IMAD.IADD R58, R58, 0x1, -R7 ;  /* 0x000000013a3ad824 */ /* 0x000fe200078e0a07 */
[----:B------:R-:W-:Y:S01]  /*5b30*/  ISETP.GT.U32.AND P5, PT, R7, R61, PT ;  /* 0x0000003d0700720c */ /* 0x000fe20003fa4070 */
[----:B------:R-:W-:Y:S01]  /*5b40*/  IMAD.HI.U32 R62, R0, R64, RZ ;  /* 0x00000040003e7227 */ /* 0x000fe200078e00ff */
[----:B------:R-:W-:-:S02]  /*5b50*/  IABS R246, R9 ;  /* 0x0000000900f67213 */ /* 0x000fc40000000000 */
[----:B------:R-:W-:Y:S01]  /*5b60*/  LOP3.LUT R49, R247, 0xc, RZ, 0xfc, !PT ;  /* 0x0000000cf7317812 */ /* 0x000fe200078efcff */
[--C-:B------:R-:W-:Y:S01]  /*5b70*/  @!P2 IMAD.IADD R59, R59, 0x1, -R7.reuse ;  /* 0x000000013b3ba824 */ /* 0x100fe200078e0a07 */
[----:B------:R-:W-:Y:S01]  /*5b80*/  ISETP.GE.AND P2, PT, R68, RZ, PT ;  /* 0x000000ff4400720c */ /* 0x000fe20003f46270 */
[----:B------:R-:W-:Y:S01]  /*5b90*/  @!P3 IMAD.MOV R54, RZ, RZ, -R54 ;  /* 0x000000ffff36b224 */ /* 0x000fe200078e0a36 */
[----:B------:R-:W-:Y:S01]  /*5ba0*/  IABS R251, R49 ;  /* 0x0000003100fb7213 */ /* 0x000fe20000000000 */
[--C-:B------:R-:W-:Y:S01]  /*5bb0*/  @!P1 IMAD.IADD R57, R57, 0x1, -R7.reuse ;  /* 0x0000000139399824 */ /* 0x100fe200078e0a07 */
[----:B------:R-:W-:Y:S01]  /*5bc0*/  ISETP.GE.AND P1, PT, R65, RZ, PT ;  /* 0x000000ff4100720c */ /* 0x000fe20003f26270 */
[--C-:B------:R-:W-:Y:S01]  /*5bd0*/  @!P6 IMAD.IADD R60, R60, 0x1, -R7.reuse ;  /* 0x000000013c3ce824 */ /* 0x100fe200078e0a07 */
[----:B------:R-:W-:Y:S01]  /*5be0*/  IABS R65, R70 ;  /* 0x0000004600417213 */ /* 0x000fe20000000000 */
[----:B------:R-:W-:Y:S01]  /*5bf0*/  @!P5 IMAD.IADD R61, R61, 0x1, -R7 ;  /* 0x000000013d3dd824 */ /* 0x000fe200078e0a07 */
[C---:B------:R-:W-:Y:S01]  /*5c00*/  ISETP.GT.U32.AND P6, PT, R7.reuse, R59, PT ;  /* 0x0000003b0700720c */ /* 0x040fe20003fc4070 */
[----:B------:R-:W-:Y:S01]  /*5c10*/  IMAD.MOV R62, RZ, RZ, -R62 ;  /* 0x000000ffff3e7224 */ /* 0x000fe200078e0a3e */
[C---:B------:R-:W-:Y:S01]  /*5c20*/  ISETP.GT.U32.AND P3, PT, R7.reuse, R57, PT ;  /* 0x000000390700720c */ /* 0x040fe20003f64070 */
[----:B------:R-:W-:Y:S01]  /*5c30*/  IMAD.HI.U32 R63, R0, R65, RZ ;  /* 0x00000041003f7227 */ /* 0x000fe200078e00ff */
[----:B------:R-:W-:-:S02]  /*5c40*/  ISETP.GT.U32.AND P5, PT, R7, R61, PT ;  /* 0x0000003d0700720c */ /* 0x000fc40003fa4070 */
[----:B------:R-:W-:Y:S01]  /*5c50*/  LOP3.LUT R3, R247, 0x6, RZ, 0xfc, !PT ;  /* 0x00000006f7037812 */ /* 0x000fe200078efcff */
[----:B------:R-:W-:Y:S01]  /*5c60*/  IMAD R62, R7, R62, R64 ;  /* 0x0000003e073e7224 */ /* 0x000fe200078e0240 */
[C---:B------:R-:W-:Y:S01]  /*5c70*/  LOP3.LUT R2, R247.reuse, 0x4, RZ, 0xfc, !PT ;  /* 0x00000004f7027812 */ /* 0x040fe200078efcff */
[----:B------:R-:W-:Y:S01]  /*5c80*/  IMAD.MOV R64, RZ, RZ, -R63 ;  /* 0x000000ffff407224 */ /* 0x000fe200078e0a3f */
[----:B------:R-:W-:Y:S01]  /*5c90*/  LOP3.LUT R8, R247, 0x2, RZ, 0xfc, !PT ;  /* 0x00000002f7087812 */ /* 0x000fe200078efcff */
[----:B------:R-:W-:Y:S01]  /*5ca0*/  @!P0 IMAD.MOV R55, RZ, RZ, -R55 ;  /* 0x000000ffff378224 */ /* 0x000fe200078e0a37 */
[----:B------:R-:W-:Y:S01]  /*5cb0*/  ISETP.GE.AND P0, PT, R66, RZ, PT ;  /* 0x000000ff4200720c */ /* 0x000fe20003f06270 */
[----:B------:R-:W-:Y:S01]  /*5cc0*/  @!P6 IMAD.IADD R59, R59, 0x1, -R7 ;  /* 0x000000013b3be824 */ /* 0x000fe200078e0a07 */
[----:B------:R-:W-:Y:S01]  /*5cd0*/  IABS R66, R71 ;  /* 0x0000004700427213 */ /* 0x000fe20000000000 */
[C---:B------:R-:W-:Y:S01]  /*5ce0*/  IMAD R63, R7.reuse, R64, R65 ;  /* 0x00000040073f7224 */ /* 0x040fe200078e0241 */
[----:B------:R-:W-:Y:S01]  /*5cf0*/  ISETP.GT.U32.AND P6, PT, R7, R62, PT ;  /* 0x0000003e0700720c */ /* 0x000fe20003fc4070 */
[--C-:B------:R-:W-:Y:S01]  /*5d00*/  @!P3 IMAD.IADD R57, R57, 0x1, -R7.reuse ;  /* 0x000000013939b824 */ /* 0x100fe200078e0a07 */
[----:B------:R-:W-:Y:S01]  /*5d10*/  ISETP.GE.AND P3, PT, R67, RZ, PT ;  /* 0x000000ff4300720c */ /* 0x000fe20003f66270 */
[----:B------:R-:W-:Y:S01]  /*5d20*/  @!P5 IMAD.IADD R61, R61, 0x1, -R7 ;  /* 0x000000013d3dd824 */ /* 0x000fe200078e0a07 */
[----:B------:R-:W-:Y:S01]  /*5d30*/  ISETP.GT.U32.AND P5, PT, R7, R63, PT ;  /* 0x0000003f0700720c */ /* 0x000fe20003fa4070 */
[----:B------:R-:W-:Y:S01]  /*5d40*/  IMAD.HI.U32 R64, R0, R66, RZ ;  /* 0x0000004200407227 */ /* 0x000fe200078e00ff */
[----:B------:R-:W-:-:S02]  /*5d50*/  IABS R67, R72 ;  /* 0x0000004800437213 */ /* 0x000fc40000000000 */
[----:B---3--:R-:W-:Y:S01]  /*5d60*/  IABS R18, R8 ;  /* 0x0000000800127213 */ /* 0x008fe20000000000 */
[----:B------:R-:W-:Y:S01]  /*5d70*/  @!P4 IMAD.MOV R57, RZ, RZ, -R57 ;  /* 0x000000ffff39c224 */ /* 0x000fe200078e0a39 */
[----:B------:R-:W-:Y:S01]  /*5d80*/  ISETP.GT.U32.AND P4, PT, R7, R60, PT ;  /* 0x0000003c0700720c */ /* 0x000fe20003f84070 */
[----:B------:R-:W-:Y:S02]  /*5d90*/  IMAD.MOV R64, RZ, RZ, -R64 ;  /* 0x000000ffff407224 */ /* 0x000fe400078e0a40 */
[----:B------:R-:W-:-:S04]  /*5da0*/  IMAD.HI.U32 R65, R0, R67, RZ ;  /* 0x0000004300417227 */ /* 0x000fc800078e00ff */
[----:B------:R-:W-:Y:S01]  /*5db0*/  @!P6 IMAD.IADD R62, R62, 0x1, -R7 ;  /* 0x000000013e3ee824 */ /* 0x000fe200078e0a07 */
[----:B------:R-:W-:Y:S01]  /*5dc0*/  ISETP.GE.AND P6, PT, R70, RZ, PT ;  /* 0x000000ff4600720c */ /* 0x000fe20003fc6270 */
[----:B------:R-:W-:Y:S01]  /*5dd0*/  IMAD R64, R7, R64, R66 ;  /* 0x0000004007407224 */ /* 0x000fe200078e0242 */
[----:B------:R-:W-:Y:S01]  /*5de0*/  IABS R66, R73 ;  /* 0x0000004900427213 */ /* 0x000fe20000000000 */
[----:B------:R-:W-:Y:S02]  /*5df0*/  IMAD.MOV R68, RZ, RZ, -R65 ;  /* 0x000000ffff447224 */ /* 0x000fe400078e0a41 */
[----:B------:R-:W-:Y:S01]  /*5e00*/  @!P5 IMAD.IADD R63, R63, 0x1, -R7 ;  /* 0x000000013f3fd824 */ /* 0x000fe200078e0a07 */
[C---:B------:R-:W-:Y:S01]  /*5e10*/  ISETP.GT.U32.AND P5, PT, R7.reuse, R62, PT ;  /* 0x0000003e0700720c */ /* 0x040fe20003fa4070 */
[----:B------:R-:W-:Y:S02]  /*5e20*/  IMAD R65, R7, R68, R67 ;  /* 0x0000004407417224 */ /* 0x000fe400078e0243 */
[----:B------:R-:W-:-:S02]  /*5e30*/  IMAD.MOV.U32 R68, RZ, RZ, R66 ;  /* 0x000000ffff447224 */ /* 0x000fc400078e0042 */
[----:B------:R-:W-:Y:S01]  /*5e40*/  @!P4 IMAD.IADD R60, R60, 0x1, -R7 ;  /* 0x000000013c3cc824 */ /* 0x000fe200078e0a07 */
[----:B------:R-:W-:Y:S01]  /*5e50*/  ISETP.GE.AND P4, PT, R69, RZ, PT ;  /* 0x000000ff4500720c */ /* 0x000fe20003f86270 */
[----:B------:R-:W-:Y:S01]  /*5e60*/  @!P1 IMAD.MOV R58, RZ, RZ, -R58 ;  /* 0x000000ffff3a9224 */ /* 0x000fe200078e0a3a */
[----:B------:R-:W-:Y:S01]  /*5e70*/  IABS R69, R74 ;  /* 0x0000004a00457213 */ /* 0x000fe20000000000 */
[----:B------:R-:W-:Y:S01]  /*5e80*/  IMAD.HI.U32 R66, R0, R68, RZ ;  /* 0x0000004400427227 */ /* 0x000fe200078e00ff */
[----:B------:R-:W-:-:S03]  /*5e90*/  ISETP.GT.U32.AND P1, PT, R7, R63, PT ;  /* 0x0000003f0700720c */ /* 0x000fc60003f24070 */
[----:B------:R-:W-:Y:S01]  /*5ea0*/  @!P3 IMAD.MOV R60, RZ, RZ, -R60 ;  /* 0x000000ffff3cb224 */ /* 0x000fe200078e0a3c */
[----:B------:R-:W-:Y:S01]  /*5eb0*/  ISETP.GT.U32.AND P3, PT, R7, R65, PT ;  /* 0x000000410700720c */ /* 0x000fe20003f64070 */
[----:B------:R-:W-:-:S04]  /*5ec0*/  IMAD.HI.U32 R67, R0, R69, RZ ;  /* 0x0000004500437227 */ /* 0x000fc800078e00ff */
[----:B------:R-:W-:Y:S02]  /*5ed0*/  IMAD.MOV R66, RZ, RZ, -R66 ;  /* 0x000000ffff427224 */ /* 0x000fe400078e0a42 */
[----:B------:R-:W-:Y:S01]  /*5ee0*/  @!P5 IMAD.IADD R62, R62, 0x1, -R7 ;  /* 0x000000013e3ed824 */ /* 0x000fe200078e0a07 */
[----:B------:R-:W-:Y:S01]  /*5ef0*/  ISETP.GE.AND P5, PT, R72, RZ, PT ;  /* 0x000000ff4800720c */ /* 0x000fe20003fa6270 */
[----:B------:R-:W-:Y:S02]  /*5f00*/  IMAD.MOV R70, RZ, RZ, -R67 ;  /* 0x000000ffff467224 */ /* 0x000fe400078e0a43 */
[----:B------:R-:W-:Y:S02]  /*5f10*/  IMAD R66, R7, R66, R68 ;  /* 0x0000004207427224 */ /* 0x000fe400078e0244 */
[----:B------:R-:W-:Y:S01]  /*5f20*/  @!P1 IMAD.IADD R63, R63, 0x1, -R7 ;  /* 0x000000013f3f9824 */ /* 0x000fe200078e0a07 */
[----:B------:R-:W-:Y:S01]  /*5f30*/  ISETP.GE.AND P1, PT, R73, RZ, PT ;  /* 0x000000ff4900720c */ /* 0x000fe20003f26270 */
[----:B------:R-:W-:Y:S01]  /*5f40*/  IMAD R67, R7, R70, R69 ;  /* 0x0000004607437224 */ /* 0x000fe200078e0245 */
[----:B------:R-:W-:Y:S01]  /*5f50*/  LOP3.LUT R69, R247, 0x170, RZ, 0xfc, !PT ;  /* 0x00000170f7457812 */ /* 0x000fe200078efcff */
[----:B------:R-:W-:Y:S01]  /*5f60*/  @!P4 IMAD.MOV R62, RZ, RZ, -R62 ;  /* 0x000000ffff3ec224 */ /* 0x000fe200078e0a3e */
[----:B------:R-:W-:Y:S01]  /*5f70*/  ISETP.GT.U32.AND P4, PT, R7, R66, PT ;  /* 0x000000420700720c */ /* 0x000fe20003f84070 */
[----:B------:R-:W-:Y:S01]  /*5f80*/  @!P3 IMAD.IADD R65, R65, 0x1, -R7 ;  /* 0x000000014141b824 */ /* 0x000fe200078e0a07 */
[----:B------:R-:W-:Y:S01]  /*5f90*/  IABS R70, R69 ;  /* 0x0000004500467213 */ /* 0x000fe20000000000 */
[----:B------:R-:W-:Y:S01]  /*5fa0*/  @!P6 IMAD.MOV R63, RZ, RZ, -R63 ;  /* 0x000000ffff3fe224 */ /* 0x000fe200078e0a3f */
[C---:B------:R-:W-:Y:S01]  /*5fb0*/  ISETP.GT.U32.AND P6, PT, R7.reuse, R67, PT ;  /* 0x000000430700720c */ /* 0x040fe20003fc4070 */
[----:B------:R-:W-:Y:S01]  /*5fc0*/  @!P0 IMAD.MOV R59, RZ, RZ, -R59 ;  /* 0x000000ffff3b8224 */ /* 0x000fe200078e0a3b */
[C---:B------:R-:W-:Y:S01]  /*5fd0*/  ISETP.GT.U32.AND P3, PT, R7.reuse, R65, PT ;  /* 0x000000410700720c */ /* 0x040fe20003f64070 */
[----:B------:R-:W-:Y:S01]  /*5fe0*/  @!P2 IMAD.MOV R61, RZ, RZ, -R61 ;  /* 0x000000ffff3da224 */ /* 0x000fe200078e0a3d */
[----:B------:R-:W-:Y:S01]  /*5ff0*/  ISETP.GT.U32.AND P0, PT, R7, R64, PT ;  /* 0x000000400700720c */ /* 0x000fe20003f04070 */
[----:B------:R-:W-:Y:S01]  /*6000*/  IMAD.HI.U32 R68, R0, R70, RZ ;  /* 0x0000004600447227 */ /* 0x000fe200078e00ff */
[----:B------:R-:W-:-:S02]  /*6010*/  ISETP.GE.AND P2, PT, R71, RZ, PT ;  /* 0x000000ff4700720c */ /* 0x000fc40003f46270 */
[----:B------:R-:W-:Y:S01]  /*6020*/  IABS R71, R75 ;  /* 0x0000004b00477213 */ /* 0x000fe20000000000 */
[--C-:B------:R-:W-:Y:S01]  /*6030*/  @!P4 IMAD.IADD R66, R66, 0x1, -R7.reuse ;  /* 0x000000014242c824 */ /* 0x100fe200078e0a07 */
[----:B------:R-:W-:Y:S01]  /*6040*/  IABS R73, R77 ;  /* 0x0000004d00497213 */ /* 0x000fe20000000000 */
[----:B------:R-:W-:Y:S02]  /*6050*/  IMAD.MOV R68, RZ, RZ, -R68 ;  /* 0x000000ffff447224 */ /* 0x000fe400078e0a44 */
[--C-:B------:R-:W-:Y:S01]  /*6060*/  @!P6 IMAD.IADD R67, R67, 0x1, -R7.reuse ;  /* 0x000000014343e824 */ /* 0x100fe200078e0a07 */
[----:B------:R-:W-:Y:S01]  /*6070*/  ISETP.GT.U32.AND P4, PT, R7, R66, PT ;  /* 0x000000420700720c */ /* 0x000fe20003f84070 */
[----:B------:R-:W-:Y:S01]  /*6080*/  @!P3 IMAD.IADD R65, R65, 0x1, -R7 ;  /* 0x000000014141b824 */ /* 0x000fe200078e0a07 */
[----:B------:R-:W-:Y:S01]  /*6090*/  ISETP.GE.AND P3, PT, R69, RZ, PT ;  /* 0x000000ff4500720c */ /* 0x000fe20003f66270 */
[----:B------:R-:W-:Y:S01]  /*60a0*/  IMAD.HI.U32 R69, R0, R71, RZ ;  /* 0x0000004700457227 */ /* 0x000fe200078e00ff */
[----:B------:R-:W-:-:S03]  /*60b0*/  ISETP.GT.U32.AND P6, PT, R7, R67, PT ;  /* 0x000000430700720c */ /* 0x000fc60003fc4070 */
[----:B------:R-:W-:Y:S02]  /*60c0*/  @!P0 IMAD.IADD R64, R64, 0x1, -R7 ;  /* 0x0000000140408824 */ /* 0x000fe400078e0a07 */
[----:B------:R-:W-:Y:S02]  /*60d0*/  IMAD.MOV R72, RZ, RZ, -R69 ;  /* 0x000000ffff487224 */ /* 0x000fe400078e0a45 */
[C---:B------:R-:W-:Y:S01]  /*60e0*/  IMAD R68, R7.reuse, R68, R70 ;  /* 0x0000004407447224 */ /* 0x040fe200078e0246 */
[C---:B------:R-:W-:Y:S01]  /*60f0*/  ISETP.GT.U32.AND P0, PT, R7.reuse, R64, PT ;  /* 0x000000400700720c */ /* 0x040fe20003f04070 */
[C---:B------:R-:W-:Y:S02]  /*6100*/  IMAD R69, R7.reuse, R72, R71 ;  /* 0x0000004807457224 */ /* 0x040fe400078e0247 */
[--C-:B------:R-:W-:Y:S01]  /*6110*/  @!P4 IMAD.IADD R66, R66, 0x1, -R7.reuse ;  /* 0x000000014242c824 */ /* 0x100fe200078e0a07 */
[----:B------:R-:W-:Y:S01]  /*6120*/  ISETP.GT.U32.AND P4, PT, R7, R68, PT ;  /* 0x000000440700720c */ /* 0x000fe20003f84070 */
[----:B------:R-:W-:Y:S01]  /*6130*/  @!P6 IMAD.IADD R67, R67, 0x1, -R7 ;  /* 0x000000014343e824 */ /* 0x000fe200078e0a07 */
[----:B------:R-:W-:Y:S01]  /*6140*/  ISETP.GT.U32.AND P6, PT, R7, R69, PT ;  /* 0x000000450700720c */ /* 0x000fe20003fc4070 */
[----:B------:R-:W-:-:S04]  /*6150*/  IMAD.HI.U32 R70, R0, R73, RZ ;  /* 0x0000004900467227 */ /* 0x000fc800078e00ff */
[----:B------:R-:W-:Y:S02]  /*6160*/  IMAD.MOV R70, RZ, RZ, -R70 ;  /* 0x000000ffff467224 */ /* 0x000fe400078e0a46 */
[----:B------:R-:W-:Y:S01]  /*6170*/  @!P0 IMAD.IADD R64, R64, 0x1, -R7 ;  /* 0x0000000140408824 */ /* 0x000fe200078e0a07 */
[----:B------:R-:W-:Y:S01]  /*6180*/  ISETP.GE.AND P0, PT, R74, RZ, PT ;  /* 0x000000ff4a00720c */ /* 0x000fe20003f06270 */
[----:B------:R-:W-:Y:S01]  /*6190*/  IMAD R70, R7, R70, R73 ;  /* 0x0000004607467224 */ /* 0x000fe200078e0249 */
[----:B------:R-:W-:Y:S01]  /*61a0*/  IABS R74, R78 ;  /* 0x0000004e004a7213 */ /* 0x000fe20000000000 */
[--C-:B------:R-:W-:Y:S01]  /*61b0*/  @!P4 IMAD.IADD R68, R68, 0x1, -R7.reuse ;  /* 0x000000014444c824 */ /* 0x100fe200078e0a07 */
[----:B------:R-:W-:Y:S01]  /*61c0*/  IABS R73, R82 ;  /* 0x0000005200497213 */ /* 0x000fe20000000000 */
[----:B------:R-:W-:Y:S01]  /*61d0*/  @!P2 IMAD.MOV R64, RZ, RZ, -R64 ;  /* 0x000000ffff40a224 */ /* 0x000fe200078e0a40 */
[----:B------:R-:W-:Y:S01]  /*61e0*/  ISETP.GE.AND P2, PT, R75, RZ, PT ;  /* 0x000000ff4b00720c */ /* 0x000fe20003f46270 */
[----:B------:R-:W-:Y:S01]  /*61f0*/  @!P6 IMAD.IADD R69, R69, 0x1, -R7 ;  /* 0x000000014545e824 */ /* 0x000fe200078e0a07 */
[----:B------:R-:W-:Y:S01]  /*6200*/  IABS R75, R79 ;  /* 0x0000004f004b7213 */ /* 0x000fe20000000000 */
[----:B------:R-:W-:Y:S01]  /*6210*/  IMAD.HI.U32 R71, R0, R74, RZ ;  /* 0x0000004a00477227 */ /* 0x000fe200078e00ff */
[----:B------:R-:W-:-:S02]  /*6220*/  ISETP.GT.U32.AND P6, PT, R7, R68, PT ;  /* 0x000000440700720c */ /* 0x000fc40003fc4070 */
[----:B------:R-:W-:Y:S01]  /*6230*/  ISETP.GT.U32.AND P4, PT, R7, R70, PT ;  /* 0x000000460700720c */ /* 0x000fe20003f84070 */
[----:B------:R-:W-:-:S04]  /*6240*/  IMAD.HI.U32 R72, R0, R75, RZ ;  /* 0x0000004b00487227 */ /* 0x000fc800078e00ff */
[----:B------:R-:W-:Y:S02]  /*6250*/  IMAD.MOV R71, RZ, RZ, -R71 ;  /* 0x000000ffff477224 */ /* 0x000fe400078e0a47 */
[----:B------:R-:W-:Y:S02]  /*6260*/  IMAD.MOV R72, RZ, RZ, -R72 ;  /* 0x000000ffff487224 */ /* 0x000fe400078e0a48 */
[C---:B------:R-:W-:Y:S02]  /*6270*/  IMAD R71, R7.reuse, R71, R74 ;  /* 0x0000004707477224 */ /* 0x040fe400078e024a */
[C---:B------:R-:W-:Y:S02]  /*6280*/  IMAD R72, R7.reuse, R72, R75 ;  /* 0x0000004807487224 */ /* 0x040fe400078e024b */
[----:B------:R-:W-:Y:S01]  /*6290*/  @!P6 IMAD.IADD R68, R68, 0x1, -R7 ;  /* 0x000000014444e824 */ /* 0x000fe200078e0a07 */
[----:B------:R-:W-:Y:S01]  /*62a0*/  ISETP.GT.U32.AND P6, PT, R7, R71, PT ;  /* 0x000000470700720c */ /* 0x000fe20003fc4070 */
[----:B------:R-:W-:-:S02]  /*62b0*/  IMAD.MOV.U32 R75, RZ, RZ, R73 ;  /* 0x000000ffff4b7224 */ /* 0x000fc400078e0049 */
[----:B------:R-:W-:-:S04]  /*62c0*/  IMAD.HI.U32 R73, R0, R76, RZ ;  /* 0x0000004c00497227 */ /* 0x000fc800078e00ff */
[----:B------:R-:W-:Y:S02]  /*62d0*/  IMAD.MOV R73, RZ, RZ, -R73 ;  /* 0x000000ffff497224 */ /* 0x000fe400078e0a49 */
[----:B------:R-:W-:-:S04]  /*62e0*/  IMAD.HI.U32 R74, R0, R75, RZ ;  /* 0x0000004b004a7227 */ /* 0x000fc800078e00ff */
[----:B------:R-:W-:Y:S01]  /*62f0*/  IMAD R73, R7, R73, R76 ;  /* 0x0000004907497224 */ /* 0x000fe200078e024c */
[----:B------:R-:W-:Y:S01]  /*6300*/  IABS R76, R83 ;  /* 0x00000053004c7213 */ /* 0x000fe20000000000 */
[--C-:B------:R-:W-:Y:S02]  /*6310*/  @!P6 IMAD.IADD R71, R71, 0x1, -R7.reuse ;  /* 0x000000014747e824 */ /* 0x100fe400078e0a07 */
[----:B------:R-:W-:Y:S01]  /*6320*/  @!P3 IMAD.MOV R68, RZ, RZ, -R68 ;  /* 0x000000ffff44b224 */ /* 0x000fe200078e0a44 */
[C---:B------:R-:W-:Y:S01]  /*6330*/  ISETP.GT.U32.AND P6, PT, R7.reuse, R73, PT ;  /* 0x000000490700720c */ /* 0x040fe20003fc4070 */
[----:B------:R-:W-:Y:S01]  /*6340*/  IMAD.MOV R74, RZ, RZ, -R74 ;  /* 0x000000ffff4a7224 */ /* 0x000fe200078e0a4a */
[C---:B------:R-:W-:Y:S01]  /*6350*/  ISETP.GT.U32.AND P3, PT, R7.reuse, R72, PT ;  /* 0x000000480700720c */ /* 0x040fe20003f64070 */
[----:B------:R-:W-:Y:S02]  /*6360*/  @!P4 IMAD.IADD R70, R70, 0x1, -R7 ;  /* 0x000000014646c824 */ /* 0x000fe400078e0a07 */
[----:B------:R-:W-:Y:S01]  /*6370*/  @!P1 IMAD.MOV R66, RZ, RZ, -R66 ;  /* 0x000000ffff429224 */ /* 0x000fe200078e0a42 */
[C---:B------:R-:W-:Y:S01]  /*6380*/  ISETP.GT.U32.AND P1, PT, R7.reuse, R69, PT ;  /* 0x000000450700720c */ /* 0x040fe20003f24070 */
[C---:B------:R-:W-:Y:S01]  /*6390*/  IMAD R74, R7.reuse, R74, R75 ;  /* 0x0000004a074a7224 */ /* 0x040fe200078e024b */
[----:B------:R-:W-:Y:S01]  /*63a0*/  ISETP.GT.U32.AND P4, PT, R7, R70, PT ;  /* 0x000000460700720c */ /* 0x000fe20003f84070 */
[----:B------:R-:W-:-:S04]  /*63b0*/  IMAD.HI.U32 R75, R0, R76, RZ ;  /* 0x0000004c004b7227 */ /* 0x000fc800078e00ff */
[----:B------:R-:W-:Y:S02]  /*63c0*/  @!P6 IMAD.IADD R73, R73, 0x1, -R7 ;  /* 0x000000014949e824 */ /* 0x000fe400078e0a07 */
[----:B------:R-:W-:Y:S02]  /*63d0*/  IMAD.MOV R75, RZ, RZ, -R75 ;  /* 0x000000ffff4b7224 */ /* 0x000fe400078e0a4b */
[--C-:B------:R-:W-:Y:S01]  /*63e0*/  @!P3 IMAD.IADD R72, R72, 0x1, -R7.reuse ;  /* 0x000000014848b824 */ /* 0x100fe200078e0a07 */
[C---:B------:R-:W-:Y:S01]  /*63f0*/  ISETP.GT.U32.AND P6, PT, R7.reuse, R73, PT ;  /* 0x000000490700720c */ /* 0x040fe20003fc4070 */
[C---:B------:R-:W-:Y:S01]  /*6400*/  IMAD R75, R7.reuse, R75, R76 ;  /* 0x0000004b074b7224 */ /* 0x040fe200078e024c */
[----:B------:R-:W-:Y:S01]  /*6410*/  ISETP.GT.U32.AND P3, PT, R7, R71, PT ;  /* 0x000000470700720c */ /* 0x000fe20003f64070 */
[--C-:B------:R-:W-:Y:S01]  /*6420*/  @!P1 IMAD.IADD R69, R69, 0x1, -R7.reuse ;  /* 0x0000000145459824 */ /* 0x100fe200078e0a07 */
[----:B------:R-:W-:Y:S01]  /*6430*/  ISETP.GE.AND P1, PT, R79, RZ, PT ;  /* 0x000000ff4f00720c */ /* 0x000fe20003f26270 */
[----:B------:R-:W-:Y:S01]  /*6440*/  @!P4 IMAD.IADD R70, R70, 0x1, -R7 ;  /* 0x000000014646c824 */ /* 0x000fe200078e0a07 */
[----:B------:R-:W-:Y:S01]  /*6450*/  IABS R79, R84 ;  /* 0x00000054004f7213 */ /* 0x000fe20000000000 */
[----:B------:R-:W-:Y:S01]  /*6460*/  @!P5 IMAD.MOV R65, RZ, RZ, -R65 ;  /* 0x000000ffff41d224 */ /* 0x000fe200078e0a41 */
[----:B------:R-:W-:Y:S01]  /*6470*/  ISETP.GE.AND P4, PT, R80, RZ, PT ;  /* 0x000000ff5000720c */ /* 0x000fe20003f86270 */
[----:B------:R-:W-:Y:S01]  /*6480*/  @!P2 IMAD.MOV R69, RZ, RZ, -R69 ;  /* 0x000000ffff45a224 */ /* 0x000fe200078e0a45 */
[----:B------:R-:W-:Y:S01]  /*6490*/  ISETP.GE.AND P5, PT, R77, RZ, PT ;  /* 0x000000ff4d00720c */ /* 0x000fe20003fa6270 */
[----:B------:R-:W-:Y:S01]  /*64a0*/  @!P0 IMAD.MOV R67, RZ, RZ, -R67 ;  /* 0x000000ffff438224 */ /* 0x000fe200078e0a43 */
[----:B------:R-:W-:Y:S01]  /*64b0*/  ISETP.GT.U32.AND P2, PT, R7, R72, PT ;  /* 0x000000480700720c */ /* 0x000fe20003f44070 */
[----:B------:R-:W-:Y:S01]  /*64c0*/  @!P6 IMAD.IADD R73, R73, 0x1, -R7 ;  /* 0x000000014949e824 */ /* 0x000fe200078e0a07 */
[----:B------:R-:W-:Y:S01]  /*64d0*/  ISETP.GT.U32.AND P6, PT, R7, R75, PT ;  /* 0x0000004b0700720c */ /* 0x000fe20003fc4070 */
[----:B------:R-:W-:Y:S01]  /*64e0*/  IMAD.HI.U32 R76, R0, R79, RZ ;  /* 0x0000004f004c7227 */ /* 0x000fe200078e00ff */
[----:B------:R-:W-:-:S02]  /*64f0*/  IABS R80, R85 ;  /* 0x0000005500507213 */ /* 0x000fc40000000000 */
[----:B------:R-:W-:Y:S01]  /*6500*/  ISETP.GE.AND P0, PT, R78, RZ, PT ;  /* 0x000000ff4e00720c */ /* 0x000fe20003f06270 */
[----:B------:R-:W-:Y:S01]  /*6510*/  @!P3 IMAD.IADD R71, R71, 0x1, -R7 ;  /* 0x000000014747b824 */ /* 0x000fe200078e0a07 */
[----:B------:R-:W-:Y:S01]  /*6520*/  ISETP.GT.U32.AND P3, PT, R7, R74, PT ;  /* 0x0000004a0700720c */ /* 0x000fe20003f64070 */
[----:B------:R-:W-:-:S04]  /*6530*/  IMAD.HI.U32 R77, R0, R80, RZ ;  /* 0x00000050004d7227 */ /* 0x000fc800078e00ff */
[----:B------:R-:W-:Y:S02]  /*6540*/  IMAD.MOV R76, RZ, RZ, -R76 ;  /* 0x000000ffff4c7224 */ /* 0x000fe400078e0a4c */
[----:B------:R-:W-:-:S04]  /*6550*/  IMAD.HI.U32 R78, R0, R81, RZ ;  /* 0x00000051004e7227 */ /* 0x000fc800078e00ff */
[----:B------:R-:W-:Y:S02]  /*6560*/  IMAD.MOV R77, RZ, RZ, -R77 ;  /* 0x000000ffff4d7224 */ /* 0x000fe400078e0a4d */
[----:B------:R-:W-:Y:S02]  /*6570*/  IMAD R76, R7, R76, R79 ;  /* 0x0000004c074c7224 */ /* 0x000fe400078e024f */
[----:B------:R-:W-:Y:S02]  /*6580*/  IMAD.MOV R78, RZ, RZ, -R78 ;  /* 0x000000ffff4e7224 */ /* 0x000fe400078e0a4e */
[--C-:B------:R-:W-:Y:S02]  /*6590*/  @!P6 IMAD.IADD R75, R75, 0x1, -R7.reuse ;  /* 0x000000014b4be824 */ /* 0x100fe400078e0a07 */
[----:B------:R-:W-:Y:S01]  /*65a0*/  @!P2 IMAD.IADD R72, R72, 0x1, -R7 ;  /* 0x000000014848a824 */ /* 0x000fe200078e0a07 */
[----:B------:R-:W-:Y:S01]  /*65b0*/  ISETP.GE.AND P2, PT, R82, RZ, PT ;  /* 0x000000ff5200720c */ /* 0x000fe20003f46270 */
[----:B------:R-:W-:-:S02]  /*65c0*/  IMAD R77, R7, R77, R80 ;  /* 0x0000004d074d7224 */ /* 0x000fc400078e0250 */
[----:B------:R-:W-:Y:S01]  /*65d0*/  @!P5 IMAD.MOV R70, RZ, RZ, -R70 ;  /* 0x000000ffff46d224 */ /* 0x000fe200078e0a46 */
[C---:B------:R-:W-:Y:S01]  /*65e0*/  ISETP.GT.U32.AND P5, PT, R7.reuse, R76, PT ;  /* 0x0000004c0700720c */ /* 0x040fe20003fa4070 */
[C---:B------:R-:W-:Y:S01]  /*65f0*/  IMAD R78, R7.reuse, R78, R81 ;  /* 0x0000004e074e7224 */ /* 0x040fe200078e0251 */
[----:B------:R-:W-:Y:S01]  /*6600*/  IABS R81, R87 ;  /* 0x0000005700517213 */ /* 0x000fe20000000000 */
[----:B------:R-:W-:Y:S01]  /*6610*/  @!P0 IMAD.MOV R71, RZ, RZ, -R71 ;  /* 0x000000ffff478224 */ /* 0x000fe200078e0a47 */
[----:B------:R-:W-:Y:S01]  /*6620*/  ISETP.GT.U32.AND P0, PT, R7, R75, PT ;  /* 0x0000004b0700720c */ /* 0x000fe20003f04070 */
[----:B------:R-:W-:Y:S01]  /*6630*/  @!P3 IMAD.IADD R74, R74, 0x1, -R7 ;  /* 0x000000014a4ab824 */ /* 0x000fe200078e0a07 */
[----:B------:R-:W-:Y:S01]  /*6640*/  ISETP.GE.AND P3, PT, R83, RZ, PT ;  /* 0x000000ff5300720c */ /* 0x000fe20003f66270 */
[----:B------:R-:W-:Y:S01]  /*6650*/  @!P1 IMAD.MOV R72, RZ, RZ, -R72 ;  /* 0x000000ffff489224 */ /* 0x000fe200078e0a48 */
[C---:B------:R-:W-:Y:S01]  /*6660*/  ISETP.GT.U32.AND P1, PT, R7.reuse, R77, PT ;  /* 0x0000004d0700720c */ /* 0x040fe20003f24070 */
[----:B------:R-:W-:Y:S01]  /*6670*/  IMAD.HI.U32 R79, R0, R81, RZ ;  /* 0x00000051004f7227 */ /* 0x000fe200078e00ff */
[----:B------:R-:W-:-:S02]  /*6680*/  ISETP.GT.U32.AND P6, PT, R7, R74, PT ;  /* 0x0000004a0700720c */ /* 0x000fc40003fc4070 */
[----:B------:R-:W-:Y:S01]  /*6690*/  IABS R83, R88 ;  /* 0x0000005800537213 */ /* 0x000fe20000000000 */
[----:B------:R-:W-:Y:S02]  /*66a0*/  IMAD.MOV R82, RZ, RZ, -R79 ;  /* 0x000000ffff527224 */ /* 0x000fe400078e0a4f */
[--C-:B------:R-:W-:Y:S01]  /*66b0*/  @!P5 IMAD.IADD R76, R76, 0x1, -R7.reuse ;  /* 0x000000014c4cd824 */ /* 0x100fe200078e0a07 */
[----:B------:R-:W-:Y:S01]  /*66c0*/  ISETP.GE.AND P5, PT, R86, RZ, PT ;  /* 0x000000ff5600720c */ /* 0x000fe20003fa6270 */
[----:B------:R-:W-:Y:S01]  /*66d0*/  @!P0 IMAD.IADD R75, R75, 0x1, -R7 ;  /* 0x000000014b4b8824 */ /* 0x000fe200078e0a07 */
[----:B------:R-:W-:Y:S01]  /*66e0*/  ISETP.GE.AND P0, PT, R85, RZ, PT ;  /* 0x000000ff5500720c */ /* 0x000fe20003f06270 */
[----:B------:R-:W-:Y:S01]  /*66f0*/  IMAD R79, R7, R82, R81 ;  /* 0x00000052074f7224 */ /* 0x000fe200078e0251 */
[----:B------:R-:W-:Y:S01]  /*6700*/  IABS R85, R89 ;  /* 0x0000005900557213 */ /* 0x000fe20000000000 */
[----:B------:R-:W-:Y:S01]  /*6710*/  @!P1 IMAD.IADD R77, R77, 0x1, -R7 ;  /* 0x000000014d4d9824 */ /* 0x000fe200078e0a07 */
[C---:B------:R-:W-:Y:S01]  /*6720*/  ISETP.GT.U32.AND P1, PT, R7.reuse, R76, PT ;  /* 0x0000004c0700720c */ /* 0x040fe20003f24070 */
[----:B------:R-:W-:Y:S01]  /*6730*/  @!P3 IMAD.MOV R75, RZ, RZ, -R75 ;  /* 0x000000ffff4bb224 */ /* 0x000fe200078e0a4b */
[----:B------:R-:W-:Y:S01]  /*6740*/  ISETP.GT.U32.AND P3, PT, R7, R79, PT ;  /* 0x0000004f0700720c */ /* 0x000fe20003f64070 */
[----:B------:R-:W-:-:S04]  /*6750*/  IMAD.HI.U32 R80, R0, R83, RZ ;  /* 0x0000005300507227 */ /* 0x000fc800078e00ff */
[----:B------:R-:W-:Y:S01]  /*6760*/  @!P6 IMAD.IADD R74, R74, 0x1, -R7 ;  /* 0x000000014a4ae824 */ /* 0x000fe200078e0a07 */
[----:B------:R-:W-:Y:S01]  /*6770*/  ISETP.GT.U32.AND P6, PT, R7, R78, PT ;  /* 0x0000004e0700720c */ /* 0x000fe20003fc4070 */
[----:B------:R-:W-:Y:S01]  /*6780*/  @!P4 IMAD.MOV R73, RZ, RZ, -R73 ;  /* 0x000000ffff49c224 */ /* 0x000fe200078e0a49 */
[----:B------:R-:W-:Y:S01]  /*6790*/  ISETP.GE.AND P4, PT, R84, RZ, PT ;  /* 0x000000ff5400720c */ /* 0x000fe20003f86270 */
[----:B------:R-:W-:Y:S01]  /*67a0*/  IMAD.MOV R80, RZ, RZ, -R80 ;  /* 0x000000ffff507224 */ /* 0x000fe200078e0a50 */
[----:B------:R-:W-:Y:S01]  /*67b0*/  LOP3.LUT R84, R247, 0x156, RZ, 0xfc, !PT ;  /* 0x00000156f7547812 */ /* 0x000fe200078efcff */
[----:B------:R-:W-:Y:S01]  /*67c0*/  @!P1 IMAD.IADD R76, R76, 0x1, -R7 ;  /* 0x000000014c4c9824 */ /* 0x000fe200078e0a07 */
[----:B------:R-:W-:Y:S01]  /*67d0*/  ISETP.GE.AND P1, PT, R87, RZ, PT ;  /* 0x000000ff5700720c */ /* 0x000fe20003f26270 */
[----:B------:R-:W-:Y:S01]  /*67e0*/  IMAD R80, R7, R80, R83 ;  /* 0x0000005007507224 */ /* 0x000fe200078e0253 */
[----:B------:R-:W-:Y:S01]  /*67f0*/  IABS R83, R84 ;  /* 0x0000005400537213 */ /* 0x000fe20000000000 */
[----:B------:R-:W-:Y:S01]  /*6800*/  @!P3 IMAD.IADD R79, R79, 0x1, -R7 ;  /* 0x000000014f4fb824 */ /* 0x000fe200078e0a07 */
[----:B------:R-:W-:Y:S01]  /*6810*/  LOP3.LUT R87, R247, 0x152, RZ, 0xfc, !PT ;  /* 0x00000152f7577812 */ /* 0x000fe200078efcff */
[----:B------:R-:W-:Y:S01]  /*6820*/  @!P2 IMAD.MOV R74, RZ, RZ, -R74 ;  /* 0x000000ffff4aa224 */ /* 0x000fe200078e0a4a */
[----:B------:R-:W-:Y:S01]  /*6830*/  ISETP.GE.AND P3, PT, R84, RZ, PT ;  /* 0x000000ff5400720c */ /* 0x000fe20003f66270 */
[----:B------:R-:W-:Y:S01]  /*6840*/  IMAD.HI.U32 R81, R0, R83, RZ ;  /* 0x0000005300517227 */ /* 0x000fe200078e00ff */
[----:B------:R-:W-:-:S03]  /*6850*/  IABS R86, R87 ;  /* 0x0000005700567213 */ /* 0x000fc60000000000 */
[----:B------:R-:W-:Y:S01]  /*6860*/  @!P6 IMAD.IADD R78, R78, 0x1, -R7 ;  /* 0x000000014e4ee824 */ /* 0x000fe200078e0a07 */
[C---:B------:R-:W-:Y:S01]  /*6870*/  ISETP.GT.U32.AND P6, PT, R7.reuse, R77, PT ;  /* 0x0000004d0700720c */ /* 0x040fe20003fc4070 */
[----:B------:R-:W-:Y:S01]  /*6880*/  @!P4 IMAD.MOV R76, RZ, RZ, -R76 ;  /* 0x000000ffff4cc224 */ /* 0x000fe200078e0a4c */
[C---:B------:R-:W-:Y:S01]  /*6890*/  ISETP.GT.U32.AND P4, PT, R7.reuse, R79, PT ;  /* 0x0000004f0700720c */ /* 0x040fe20003f84070 */
[----:B------:R-:W-:Y:S01]  /*68a0*/  IMAD.MOV R84, RZ, RZ, -R81 ;  /* 0x000000ffff547224 */ /* 0x000fe200078e0a51 */
[----:B------:R-:W-:Y:S01]  /*68b0*/  ISETP.GT.U32.AND P2, PT, R7, R78, PT ;  /* 0x0000004e0700720c */ /* 0x000fe20003f44070 */
[----:B------:R-:W-:-:S04]  /*68c0*/  IMAD.HI.U32 R82, R0, R85, RZ ;  /* 0x0000005500527227 */ /* 0x000fc800078e00ff */
[----:B------:R-:W-:Y:S01]  /*68d0*/  IMAD R81, R7, R84, R83 ;  /* 0x0000005407517224 */ /* 0x000fe200078e0253 */
[----:B------:R-:W-:Y:S01]  /*68e0*/  LOP3.LUT R84, R247, 0x150, RZ, 0xfc, !PT ;  /* 0x00000150f7547812 */ /* 0x000fe200078efcff */
[----:B------:R-:W-:-:S04]  /*68f0*/  IMAD.HI.U32 R83, R0, R86, RZ ;  /* 0x0000005600537227 */ /* 0x000fc800078e00ff */
[----:B------:R-:W-:Y:S02]  /*6900*/  IMAD.MOV R83, RZ, RZ, -R83 ;  /* 0x000000ffff537224 */ /* 0x000fe400078e0a53 */
[--C-:B------:R-:W-:Y:S01]  /*6910*/  @!P6 IMAD.IADD R77, R77, 0x1, -R7.reuse ;  /* 0x000000014d4de824 */ /* 0x100fe200078e0a07 */
[----:B------:R-:W-:Y:S01]  /*6920*/  ISETP.GT.U32.AND P6, PT, R7, R80, PT ;  /* 0x000000500700720c */ /* 0x000fe20003fc4070 */
[----:B------:R-:W-:Y:S02]  /*6930*/  @!P4 IMAD.IADD R79, R79, 0x1, -R7 ;  /* 0x000000014f4fc824 */ /* 0x000fe400078e0a07 */
[C---:B------:R-:W-:Y:S02]  /*6940*/  IMAD R83, R7.reuse, R83, R86 ;  /* 0x0000005307537224 */ /* 0x040fe400078e0256 */
[----:B------:R-:W-:Y:S02]  /*6950*/  @!P1 IMAD.MOV R79, RZ, RZ, -R79 ;  /* 0x000000ffff4f9224 */ /* 0x000fe400078e0a4f */
[----:B------:R-:W-:Y:S01]  /*6960*/  IMAD.MOV R82, RZ, RZ, -R82 ;  /* 0x000000ffff527224 */ /* 0x000fe200078e0a52 */
[C---:B------:R-:W-:Y:S01]  /*6970*/  ISETP.GT.U32.AND P1, PT, R7.reuse, R83, PT ;  /* 0x000000530700720c */ /* 0x040fe20003f24070 */
[----:B------:R-:W-:Y:S01]  /*6980*/  @!P0 IMAD.MOV R77, RZ, RZ, -R77 ;  /* 0x000000ffff4d8224 */ /* 0x000fe200078e0a4d */
[C---:B------:R-:W-:Y:S01]  /*6990*/  ISETP.GT.U32.AND P0, PT, R7.reuse, R81, PT ;  /* 0x000000510700720c */ /* 0x040fe20003f04070 */
[----:B------:R-:W-:-:S02]  /*69a0*/  IMAD R82, R7, R82, R85 ;  /* 0x0000005207527224 */ /* 0x000fc400078e0255 */
[--C-:B------:R-:W-:Y:S02]  /*69b0*/  @!P6 IMAD.IADD R80, R80, 0x1, -R7.reuse ;  /* 0x000000015050e824 */ /* 0x100fe400078e0a07 */
[--C-:B------:R-:W-:Y:S01]  /*69c0*/  @!P2 IMAD.IADD R78, R78, 0x1, -R7.reuse ;  /* 0x000000014e4ea824 */ /* 0x100fe200078e0a07 */
[----:B------:R-:W-:Y:S02]  /*69d0*/  ISETP.GE.AND P2, PT, R88, RZ, PT ;  /* 0x000000ff5800720c */ /* 0x000fe40003f46270 */
[C---:B------:R-:W-:Y:S01]  /*69e0*/  ISETP.GT.U32.AND P6, PT, R7.reuse, R80, PT ;  /* 0x000000500700720c */ /* 0x040fe20003fc4070 */
[----:B------:R-:W-:Y:S01]  /*69f0*/  @!P5 IMAD.MOV R78, RZ, RZ, -R78 ;  /* 0x000000ffff4ed224 */ /* 0x000fe200078e0a4e */
[----:B------:R-:W-:Y:S01]  /*6a00*/  ISETP.GT.U32.AND P4, PT, R7, R82, PT ;  /* 0x000000520700720c */ /* 0x000fe20003f84070 */
[--C-:B------:R-:W-:Y:S01]  /*6a10*/  @!P1 IMAD.IADD R83, R83, 0x1, -R7.reuse ;  /* 0x0000000153539824 */ /* 0x100fe200078e0a07 */
[----:B------:R-:W-:Y:S01]  /*6a20*/  IABS R88, R90 ;  /* 0x0000005a00587213 */ /* 0x000fe20000000000 */
[----:B------:R-:W-:Y:S01]  /*6a30*/  @!P0 IMAD.IADD R81, R81, 0x1, -R7 ;  /* 0x0000000151518824 */ /* 0x000fe200078e0a07 */
[----:B------:R-:W-:-:S02]  /*6a40*/  ISETP.GE.AND P5, PT, R89, RZ, PT ;  /* 0x000000ff5900720c */ /* 0x000fc40003fa6270 */
[C---:B------:R-:W-:Y:S01]  /*6a50*/  ISETP.GT.U32.AND P1, PT, R7.reuse, R83, PT ;  /* 0x000000530700720c */ /* 0x040fe20003f24070 */
[----:B------:R-:W-:Y:S01]  /*6a60*/  IMAD.HI.U32 R85, R0, R88, RZ ;  /* 0x0000005800557227 */ /* 0x000fe200078e00ff */
[----:B------:R-:W-:Y:S02]  /*6a70*/  ISETP.GT.U32.AND P0, PT, R7, R81, PT ;  /* 0x000000510700720c */ /* 0x000fe40003f04070 */
[----:B------:R-:W-:Y:S01]  /*6a80*/  IABS R89, R91 ;  /* 0x0000005b00597213 */ /* 0x000fe20000000000 */
[----:B------:R-:W-:Y:S02]  /*6a90*/  IMAD.MOV R85, RZ, RZ, -R85 ;  /* 0x000000ffff557224 */ /* 0x000fe400078e0a55 */
[--C-:B------:R-:W-:Y:S01]  /*6aa0*/  @!P6 IMAD.IADD R80, R80, 0x1, -R7.reuse ;  /* 0x000000015050e824 */ /* 0x100fe200078e0a07 */
[----:B------:R-:W-:Y:S01]  /*6ab0*/  ISETP.GE.AND P6, PT, R87, RZ, PT ;  /* 0x000000ff5700720c */ /* 0x000fe20003fc6270 */
[----:B------:R-:W-:Y:S01]  /*6ac0*/  @!P4 IMAD.IADD R82, R82, 0x1, -R7 ;  /* 0x000000015252c824 */ /* 0x000fe200078e0a07 */
[----:B------:R-:W-:Y:S01]  /*6ad0*/  IABS R87, R84 ;  /* 0x0000005400577213 */ /* 0x000fe20000000000 */
[----:B------:R-:W-:-:S02]  /*6ae0*/  IMAD R85, R7, R85, R88 ;  /* 0x0000005507557224 */ /* 0x000fc400078e0258 */
[----:B------:R-:W-:Y:S01]  /*6af0*/  @!P2 IMAD.MOV R80, RZ, RZ, -R80 ;  /* 0x000000ffff50a224 */ /* 0x000fe200078e0a50 */
[----:B------:R-:W-:Y:S01]  /*6b00*/  ISETP.GT.U32.AND P4, PT, R7, R82, PT ;  /* 0x000000520700720c */ /* 0x000fe20003f84070 */
[----:B------:R-:W-:Y:S01]  /*6b10*/  @!P1 IMAD.IADD R83, R83, 0x1, -R7 ;  /* 0x0000000153539824 */ /* 0x000fe200078e0a07 */
[----:B------:R-:W-:Y:S01]  /*6b20*/  ISETP.GE.AND P2, PT, R84, RZ, PT ;  /* 0x000000ff5400720c */ /* 0x000fe20003f46270 */
[----:B------:R-:W-:Y:S01]  /*6b30*/  IMAD.HI.U32 R84, R0, R87, RZ ;  /* 0x0000005700547227 */ /* 0x000fe200078e00ff */
[----:B------:R-:W-:-:S03]  /*6b40*/  ISETP.GT.U32.AND P1, PT, R7, R85, PT ;  /* 0x000000550700720c */ /* 0x000fc60003f24070 */
[----:B------:R-:W-:Y:S02]  /*6b50*/  IMAD.MOV R84, RZ, RZ, -R84 ;  /* 0x000000ffff547224 */ /* 0x000fe400078e0a54 */
[----:B------:R-:W-:-:S04]  /*6b60*/  IMAD.HI.U32 R86, R0, R89, RZ ;  /* 0x0000005900567227 */ /* 0x000fc800078e00ff */
[----:B------:R-:W-:Y:S01]  /*6b70*/  @!P0 IMAD.IADD R81, R81, 0x1, -R7 ;  /* 0x0000000151518824 */ /* 0x000fe200078e0a07 */
[----:B------:R-:W-:Y:S01]  /*6b80*/  ISETP.GE.AND P0, PT, R90, RZ, PT ;  /* 0x000000ff5a00720c */ /* 0x000fe20003f06270 */
[----:B------:R-:W-:Y:S01]  /*6b90*/  IMAD R84, R7, R84, R87 ;  /* 0x0000005407547224 */ /* 0x000fe200078e0257 */
[----:B------:R-:W-:Y:S01]  /*6ba0*/  LOP3.LUT R87, R247, 0x14a, RZ, 0xfc, !PT ;  /* 0x0000014af7577812 */ /* 0x000fe200078efcff */
[----:B------:R-:W-:Y:S01]  /*6bb0*/  @!P4 IMAD.IADD R82, R82, 0x1, -R7 ;  /* 0x000000015252c824 */ /* 0x000fe200078e0a07 */
[----:B------:R-:W-:Y:S01]  /*6bc0*/  ISETP.GE.AND P4, PT, R91, RZ, PT ;  /* 0x000000ff5b00720c */ /* 0x000fe20003f86270 */
[----:B------:R-:W-:Y:S01]  /*6bd0*/  IMAD.MOV R86, RZ, RZ, -R86 ;  /* 0x000000ffff567224 */ /* 0x000fe200078e0a56 */
[----:B------:R-:W-:Y:S01]  /*6be0*/  IABS R91, R87 ;  /* 0x00000057005b7213 */ /* 0x000fe20000000000 */
[----:B------:R-:W-:Y:S01]  /*6bf0*/  @!P3 IMAD.MOV R81, RZ, RZ, -R81 ;  /* 0x000000ffff51b224 */ /* 0x000fe200078e0a51 */
[----:B------:R-:W-:Y:S01]  /*6c00*/  ISETP.GT.U32.AND P3, PT, R7, R84, PT ;  /* 0x000000540700720c */ /* 0x000fe20003f64070 */
[----:B------:R-:W-:-:S02]  /*6c10*/  @!P1 IMAD.IADD R85, R85, 0x1, -R7 ;  /* 0x0000000155559824 */ /* 0x000fc400078e0a07 */
[----:B------:R-:W-:Y:S02]  /*6c20*/  IMAD R86, R7, R86, R89 ;  /* 0x0000005607567224 */ /* 0x000fe400078e0259 */
[----:B------:R-:W-:Y:S01]  /*6c30*/  @!P5 IMAD.MOV R82, RZ, RZ, -R82 ;  /* 0x000000ffff52d224 */ /* 0x000fe200078e0a52 */
[----:B------:R-:W-:Y:S01]  /*6c40*/  ISETP.GE.AND P5, PT, R87, RZ, PT ;  /* 0x000000ff5700720c */ /* 0x000fe20003fa6270 */
[----:B------:R-:W-:Y:S01]  /*6c50*/  IMAD.HI.U32 R87, R0, R91, RZ ;  /* 0x0000005b00577227 */ /* 0x000fe200078e00ff */
[----:B------:R-:W-:-:S03]  /*6c60*/  ISETP.GT.U32.AND P1, PT, R7, R85, PT ;  /* 0x000000550700720c */ /* 0x000fc60003f24070 */
[----:B------:R-:W-:Y:S01]  /*6c70*/  @!P6 IMAD.MOV R83, RZ, RZ, -R83 ;  /* 0x000000ffff53e224 */ /* 0x000fe200078e0a53 */
[----:B------:R-:W-:Y:S01]  /*6c80*/  ISETP.GT.U32.AND P6, PT, R7, R86, PT ;  /* 0x000000560700720c */ /* 0x000fe20003fc4070 */
[----:B------:R-:W-:-:S04]  /*6c90*/  IMAD.HI.U32 R88, R0, R93, RZ ;  /* 0x0000005d00587227 */ /* 0x000fc800078e00ff */
[----:B------:R-:W-:Y:S02]  /*6ca0*/  IMAD.MOV R92, RZ, RZ, -R87 ;  /* 0x000000ffff5c7224 */ /* 0x000fe400078e0a57 */
[----:B------:R-:W-:Y:S02]  /*6cb0*/  @!P3 IMAD.IADD R84, R84, 0x1, -R7 ;  /* 0x000000015454b824 */ /* 0x000fe400078e0a07 */
[----:B------:R-:W-:Y:S02]  /*6cc0*/  IMAD.MOV R88, RZ, RZ, -R88 ;  /* 0x000000ffff587224 */ /* 0x000fe400078e0a58 */
[C---:B------:R-:W-:Y:S01]  /*6cd0*/  IMAD R87, R7.reuse, R92, R91 ;  /* 0x0000005c07577224 */ /* 0x040fe200078e025b */
[C---:B------:R-:W-:Y:S01]  /*6ce0*/  ISETP.GT.U32.AND P3, PT, R7.reuse, R84, PT ;  /* 0x000000540700720c */ /* 0x040fe20003f64070 */
[----:B------:R-:W-:Y:S01]  /*6cf0*/  IMAD R88, R7, R88, R93 ;  /* 0x0000005807587224 */ /* 0x000fe200078e025d */
[----:B------:R-:W-:Y:S01]  /*6d00*/  IABS R93, R100 ;  /* 0x00000064005d7213 */ /* 0x000fe20000000000 */
[--C-:B------:R-:W-:Y:S01]  /*6d10*/  @!P1 IMAD.IADD R85, R85, 0x1, -R7.reuse ;  /* 0x0000000155559824 */ /* 0x100fe200078e0a07 */
[C---:B------:R-:W-:Y:S01]  /*6d20*/  ISETP.GT.U32.AND P1, PT, R7.reuse, R87, PT ;  /* 0x000000570700720c */ /* 0x040fe20003f24070 */
[----:B------:R-:W-:Y:S01]  /*6d30*/  @!P6 IMAD.IADD R86, R86, 0x1, -R7 ;  /* 0x000000015656e824 */ /* 0x000fe200078e0a07 */
[----:B------:R-:W-:Y:S01]  /*6d40*/  ISETP.GT.U32.AND P6, PT, R7, R88, PT ;  /* 0x000000580700720c */ /* 0x000fe20003fc4070 */
[----:B------:R-:W-:-:S04]  /*6d50*/  IMAD.HI.U32 R90, R0, R95, RZ ;  /* 0x0000005f005a7227 */ /* 0x000fc800078e00ff */
[----:B------:R-:W-:Y:S02]  /*6d60*/  IMAD.MOV R90, RZ, RZ, -R90 ;  /* 0x000000ffff5a7224 */ /* 0x000fe400078e0a5a */
[----:B------:R-:W-:Y:S01]  /*6d70*/  @!P3 IMAD.IADD R84, R84, 0x1, -R7 ;  /* 0x000000015454b824 */ /* 0x000fe200078e0a07 */
[----:B------:R-:W-:Y:S01]  /*6d80*/  ISETP.GE.AND P3, PT, R96, RZ, PT ;  /* 0x000000ff6000720c */ /* 0x000fe20003f66270 */
[----:B------:R-:W-:Y:S01]  /*6d90*/  IMAD.HI.U32 R89, R0, R94, RZ ;  /* 0x0000005e00597227 */ /* 0x000fe200078e00ff */
[----:B------:R-:W-:-:S03]  /*6da0*/  IABS R96, R102 ;  /* 0x0000006600607213 */ /* 0x000fc60000000000 */
[----:B------:R-:W-:Y:S01]  /*6db0*/  @!P1 IMAD.IADD R87, R87, 0x1, -R7 ;  /* 0x0000000157579824 */ /* 0x000fe200078e0a07 */
[C---:B------:R-:W-:Y:S01]  /*6dc0*/  ISETP.GT.U32.AND P1, PT, R7.reuse, R86, PT ;  /* 0x000000560700720c */ /* 0x040fe20003f24070 */
[C---:B------:R-:W-:Y:S01]  /*6dd0*/  IMAD R90, R7.reuse, R90, R95 ;  /* 0x0000005a075a7224 */ /* 0x040fe200078e025f */
[----:B------:R-:W-:Y:S01]  /*6de0*/  IABS R95, R101 ;  /* 0x00000065005f7213 */ /* 0x000fe20000000000 */
[----:B------:R-:W-:Y:S02]  /*6df0*/  @!P6 IMAD.IADD R88, R88, 0x1, -R7 ;  /* 0x000000015858e824 */ /* 0x000fe400078e0a07 */
[----:B------:R-:W-:Y:S01]  /*6e00*/  @!P2 IMAD.MOV R84, RZ, RZ, -R84 ;  /* 0x000000ffff54a224 */ /* 0x000fe200078e0a54 */
[C---:B------:R-:W-:Y:S01]  /*6e10*/  ISETP.GT.U32.AND P2, PT, R7.reuse, R87, PT ;  /* 0x000000570700720c */ /* 0x040fe20003f44070 */
[----:B------:R-:W-:Y:S01]  /*6e20*/  IMAD.MOV R89, RZ, RZ, -R89 ;  /* 0x000000ffff597224 */ /* 0x000fe200078e0a59 */
[----:B------:R-:W-:Y:S01]  /*6e30*/  ISETP.GT.U32.AND P6, PT, R7, R88, PT ;  /* 0x000000580700720c */ /* 0x000fe20003fc4070 */
[----:B------:R-:W-:-:S04]  /*6e40*/  IMAD.HI.U32 R91, R0, R93, RZ ;  /* 0x0000005d005b7227 */ /* 0x000fc800078e00ff */
[----:B------:R-:W-:Y:S02]  /*6e50*/  IMAD R89, R7, R89, R94 ;  /* 0x0000005907597224 */ /* 0x000fe400078e025e */
[----:B------:R-:W-:-:S04]  /*6e60*/  IMAD.HI.U32 R92, R0, R95, RZ ;  /* 0x0000005f005c7227 */ /* 0x000fc800078e00ff */
[----:B------:R-:W-:Y:S02]  /*6e70*/  IMAD.MOV R94, RZ, RZ, -R91 ;  /* 0x000000ffff5e7224 */ /* 0x000fe400078e0a5b */
[----:B------:R-:W-:Y:S02]  /*6e80*/  IMAD.MOV R92, RZ, RZ, -R92 ;  /* 0x000000ffff5c7224 */ /* 0x000fe400078e0a5c */
[----:B------:R-:W-:Y:S01]  /*6e90*/  @!P0 IMAD.MOV R85, RZ, RZ, -R85 ;  /* 0x000000ffff558224 */ /* 0x000fe200078e0a55 */
[C---:B------:R-:W-:Y:S01]  /*6ea0*/  ISETP.GT.U32.AND P0, PT, R7.reuse, R89, PT ;  /* 0x000000590700720c */ /* 0x040fe20003f04070 */
[----:B------:R-:W-:Y:S01]  /*6eb0*/  @!P1 IMAD.IADD R86, R86, 0x1, -R7 ;  /* 0x0000000156569824 */ /* 0x000fe200078e0a07 */
[C---:B------:R-:W-:Y:S01]  /*6ec0*/  ISETP.GT.U32.AND P1, PT, R7.reuse, R90, PT ;  /* 0x0000005a0700720c */ /* 0x040fe20003f24070 */
[C---:B------:R-:W-:Y:S02]  /*6ed0*/  IMAD R91, R7.reuse, R94, R93 ;  /* 0x0000005e075b7224 */ /* 0x040fe400078e025d */
[----:B------:R-:W-:-:S02]  /*6ee0*/  IMAD R92, R7, R92, R95 ;  /* 0x0000005c075c7224 */ /* 0x000fc400078e025f */
[--C-:B------:R-:W-:Y:S01]  /*6ef0*/  @!P2 IMAD.IADD R87, R87, 0x1, -R7.reuse ;  /* 0x000000015757a824 */ /* 0x100fe200078e0a07 */
[C---:B------:R-:W-:Y:S01]  /*6f00*/  ISETP.GT.U32.AND P2, PT, R7.reuse, R91, PT ;  /* 0x0000005b0700720c */ /* 0x040fe20003f44070 */
[--C-:B------:R-:W-:Y:S01]  /*6f10*/  @!P6 IMAD.IADD R88, R88, 0x1, -R7.reuse ;  /* 0x000000015858e824 */ /* 0x100fe200078e0a07 */
[----:B------:R-:W-:Y:S01]  /*6f20*/  ISETP.GT.U32.AND P6, PT, R7, R92, PT ;  /* 0x0000005c0700720c */ /* 0x000fe20003fc4070 */
[----:B------:R-:W-:Y:S02]  /*6f30*/  @!P4 IMAD.MOV R86, RZ, RZ, -R86 ;  /* 0x000000ffff56c224 */ /* 0x000fe400078e0a56 */
[--C-:B------:R-:W-:Y:S01]  /*6f40*/  @!P0 IMAD.IADD R89, R89, 0x1, -R7.reuse ;  /* 0x0000000159598824 */ /* 0x100fe200078e0a07 */
[----:B------:R-:W-:Y:S01]  /*6f50*/  ISETP.GE.AND P0, PT, R98, RZ, PT ;  /* 0x000000ff6200720c */ /* 0x000fe20003f06270 */
[----:B------:R-:W-:Y:S01]  /*6f60*/  @!P1 IMAD.IADD R90, R90, 0x1, -R7 ;  /* 0x000000015a5a9824 */ /* 0x000fe200078e0a07 */
[----:B------:R-:W-:Y:S01]  /*6f70*/  ISETP.GE.AND P1, PT, R99, RZ, PT ;  /* 0x000000ff6300720c */ /* 0x000fe20003f26270 */
[----:B------:R-:W-:Y:S01]  /*6f80*/  IMAD.HI.U32 R94, R0, R97, RZ ;  /* 0x00000061005e7227 */ /* 0x000fe200078e00ff */
[----:B------:R-:W-:-:S02]  /*6f90*/  IABS R99, R105 ;  /* 0x0000006900637213 */ /* 0x000fc40000000000 */
[----:B------:R-:W-:Y:S01]  /*6fa0*/  ISETP.GT.U32.AND P4, PT, R7, R90, PT ;  /* 0x0000005a0700720c */ /* 0x000fe20003f84070 */
[--C-:B------:R-:W-:Y:S01]  /*6fb0*/  @!P2 IMAD.IADD R91, R91, 0x1, -R7.reuse ;  /* 0x000000015b5ba824 */ /* 0x100fe200078e0a07 */
[C---:B------:R-:W-:Y:S01]  /*6fc0*/  ISETP.GT.U32.AND P2, PT, R7.reuse, R89, PT ;  /* 0x000000590700720c */ /* 0x040fe20003f44070 */
[----:B------:R-:W-:Y:S02]  /*6fd0*/  @!P6 IMAD.IADD R92, R92, 0x1, -R7 ;  /* 0x000000015c5ce824 */ /* 0x000fe400078e0a07 */
[----:B------:R-:W-:Y:S01]  /*6fe0*/  IMAD.MOV R94, RZ, RZ, -R94 ;  /* 0x000000ffff5e7224 */ /* 0x000fe200078e0a5e */
[----:B------:R-:W-:Y:S01]  /*6ff0*/  ISETP.GT.U32.AND P6, PT, R7, R91, PT ;  /* 0x0000005b0700720c */ /* 0x000fe20003fc4070 */
[----:B------:R-:W-:-:S04]  /*7000*/  IMAD.HI.U32 R93, R0, R96, RZ ;  /* 0x00000060005d7227 */ /* 0x000fc800078e00ff */
[C---:B------:R-:W-:Y:S01]  /*7010*/  IMAD R94, R7.reuse, R94, R97 ;  /* 0x0000005e075e7224 */ /* 0x040fe200078e0261 */
[----:B------:R-:W-:Y:S01]  /*7020*/  IABS R97, R104 ;  /* 0x0000006800617213 */ /* 0x000fe20000000000 */
[----:B------:R-:W-:Y:S01]  /*7030*/  @!P5 IMAD.MOV R87, RZ, RZ, -R87 ;  /* 0x000000ffff57d224 */ /* 0x000fe200078e0a57 */
[----:B------:R-:W-:Y:S01]  /*7040*/  ISETP.GT.U32.AND P5, PT, R7, R92, PT ;  /* 0x0000005c0700720c */ /* 0x000fe20003fa4070 */
[--C-:B------:R-:W-:Y:S01]  /*7050*/  @!P2 IMAD.IADD R89, R89, 0x1, -R7.reuse ;  /* 0x000000015959a824 */ /* 0x100fe200078e0a07 */
[----:B------:R-:W-:Y:S01]  /*7060*/  ISETP.GE.AND P2, PT, R100, RZ, PT ;  /* 0x000000ff6400720c */ /* 0x000fe20003f46270 */
[----:B------:R-:W-:Y:S01]  /*7070*/  @!P4 IMAD.IADD R90, R90, 0x1, -R7 ;  /* 0x000000015a5ac824 */ /* 0x000fe200078e0a07 */
[----:B------:R-:W-:Y:S01]  /*7080*/  ISETP.GT.U32.AND P4, PT, R7, R94, PT ;  /* 0x0000005e0700720c */ /* 0x000fe20003f84070 */
[----:B------:R-:W-:Y:S02]  /*7090*/  IMAD.MOV R93, RZ, RZ, -R93 ;  /* 0x000000ffff5d7224 */ /* 0x000fe400078e0a5d */
[----:B------:R-:W-:-:S04]  /*70a0*/  IMAD.HI.U32 R95, R0, R97, RZ ;  /* 0x00000061005f7227 */ /* 0x000fc800078e00ff */
[----:B------:R-:W-:Y:S01]  /*70b0*/  @!P6 IMAD.IADD R91, R91, 0x1, -R7 ;  /* 0x000000015b5be824 */ /* 0x000fe200078e0a07 */
[----:B------:R-:W-:Y:S01]  /*70c0*/  ISETP.GE.AND P6, PT, R101, RZ, PT ;  /* 0x000000ff6500720c */ /* 0x000fe20003fc6270 */
[----:B------:R-:W-:Y:S02]  /*70d0*/  IMAD R93, R7, R93, R96 ;  /* 0x0000005d075d7224 */ /* 0x000fe400078e0260 */
[----:B------:R-:W-:-:S04]  /*70e0*/  IMAD.HI.U32 R96, R0, R99, RZ ;  /* 0x0000006300607227 */ /* 0x000fc800078e00ff */
[----:B------:R-:W-:Y:S02]  /*70f0*/  IMAD.MOV R98, RZ, RZ, -R95 ;  /* 0x000000ffff627224 */ /* 0x000fe400078e0a5f */
[----:B------:R-:W-:Y:S02]  /*7100*/  IMAD.MOV R96, RZ, RZ, -R96 ;  /* 0x000000ffff607224 */ /* 0x000fe400078e0a60 */
[----:B------:R-:W-:Y:S01]  /*7110*/  IMAD R95, R7, R98, R97 ;  /* 0x00000062075f7224 */ /* 0x000fe200078e0261 */
[----:B------:R-:W-:Y:S01]  /*7120*/  LOP3.LUT R97, R247, 0x136, RZ, 0xfc, !PT ;  /* 0x00000136f7617812 */ /* 0x000fe200078efcff */
[----:B------:R-:W-:Y:S01]  /*7130*/  @!P3 IMAD.MOV R88, RZ, RZ, -R88 ;  /* 0x000000ffff58b224 */ /* 0x000fe200078e0a58 */
[----:B------:R-:W-:Y:S01]  /*7140*/  ISETP.GT.U32.AND P3, PT, R7, R93, PT ;  /* 0x0000005d0700720c */ /* 0x000fe20003f64070 */
[--C-:B------:R-:W-:Y:S01]  /*7150*/  @!P5 IMAD.IADD R92, R92, 0x1, -R7.reuse ;  /* 0x000000015c5cd824 */ /* 0x100fe200078e0a07 */
[----:B------:R-:W-:Y:S01]  /*7160*/  IABS R100, R97 ;  /* 0x0000006100647213 */ /* 0x000fe20000000000 */
[----:B------:R-:W-:Y:S01]  /*7170*/  @!P4 IMAD.IADD R94, R94, 0x1, -R7 ;  /* 0x000000015e5ec824 */ /* 0x000fe200078e0a07 */
[----:B------:R-:W-:Y:S01]  /*7180*/  LOP3.LUT R98, R247, 0x134, RZ, 0xfc, !PT ;  /* 0x00000134f7627812 */ /* 0x000fe200078efcff */
[C---:B------:R-:W-:Y:S01]  /*7190*/  IMAD R96, R7.reuse, R96, R99 ;  /* 0x0000006007607224 */ /* 0x040fe200078e0263 */
[----:B------:R-:W-:Y:S01]  /*71a0*/  ISETP.GE.AND P5, PT, R102, RZ, PT ;  /* 0x000000ff6600720c */ /* 0x000fe20003fa6270 */
[----:B------:R-:W-:Y:S01]  /*71b0*/  @!P2 IMAD.MOV R91, RZ, RZ, -R91 ;  /* 0x000000ffff5ba224 */ /* 0x000fe200078e0a5b */
[C---:B------:R-:W-:Y:S01]  /*71c0*/  ISETP.GT.U32.AND P2, PT, R7.reuse, R95, PT ;  /* 0x0000005f0700720c */ /* 0x040fe20003f44070 */
[----:B------:R-:W-:Y:S01]  /*71d0*/  @!P1 IMAD.MOV R90, RZ, RZ, -R90 ;  /* 0x000000ffff5a9224 */ /* 0x000fe200078e0a5a */
[C---:B------:R-:W-:Y:S01]  /*71e0*/  ISETP.GT.U32.AND P1, PT, R7.reuse, R94, PT ;  /* 0x0000005e0700720c */ /* 0x040fe20003f24070 */
[----:B------:R-:W-:Y:S01]  /*71f0*/  @!P6 IMAD.MOV R92, RZ, RZ, -R92 ;  /* 0x000000ffff5ce224 */ /* 0x000fe200078e0a5c */
[----:B------:R-:W-:Y:S01]  /*7200*/  ISETP.GT.U32.AND P6, PT, R7, R96, PT ;  /* 0x000000600700720c */ /* 0x000fe20003fc4070 */
[----:B------:R-:W-:Y:S01]  /*7210*/  @!P3 IMAD.IADD R93, R93, 0x1, -R7 ;  /* 0x000000015d5db824 */ /* 0x000fe200078e0a07 */
[----:B------:R-:W-:Y:S01]  /*7220*/  IABS R101, R98 ;  /* 0x0000006200657213 */ /* 0x000fe20000000000 */
[----:B------:R-:W-:Y:S01]  /*7230*/  @!P0 IMAD.MOV R89, RZ, RZ, -R89 ;  /* 0x000000ffff598224 */ /* 0x000fe200078e0a59 */
[----:B------:R-:W-:-:S02]  /*7240*/  ISETP.GE.AND P4, PT, R104, RZ, PT ;  /* 0x000000ff6800720c */ /* 0x000fc40003f86270 */
[----:B------:R-:W-:Y:S02]  /*7250*/  ISETP.GT.U32.AND P0, PT, R7, R93, PT ;  /* 0x0000005d0700720c */ /* 0x000fe40003f04070 */
[----:B------:R-:W-:Y:S01]  /*7260*/  ISETP.GE.AND P3, PT, R103, RZ, PT ;  /* 0x000000ff6700720c */ /* 0x000fe20003f66270 */
[--C-:B------:R-:W-:Y:S01]  /*7270*/  @!P2 IMAD.IADD R95, R95, 0x1, -R7.reuse ;  /* 0x000000015f5fa824 */ /* 0x100fe200078e0a07 */
[----:B------:R-:W-:Y:S01]  /*7280*/  ISETP.GE.AND P2, PT, R98, RZ, PT ;  /* 0x000000ff6200720c */ /* 0x000fe20003f46270 */
[--C-:B------:R-:W-:Y:S01]  /*7290*/  @!P1 IMAD.IADD R94, R94, 0x1, -R7.reuse ;  /* 0x000000015e5e9824 */ /* 0x100fe200078e0a07 */
[----:B------:R-:W-:Y:S01]  /*72a0*/  ISETP.GE.AND P1, PT, R97, RZ, PT ;  /* 0x000000ff6100720c */ /* 0x000fe20003f26270 */
[----:B------:R-:W-:Y:S01]  /*72b0*/  @!P6 IMAD.IADD R96, R96, 0x1, -R7 ;  /* 0x000000016060e824 */ /* 0x000fe200078e0a07 */
[----:B------:R-:W-:Y:S01]  /*72c0*/  ISETP.GT.U32.AND P6, PT, R7, R95, PT ;  /* 0x0000005f0700720c */ /* 0x000fe20003fc4070 */
[----:B------:R-:W-:Y:S01]  /*72d0*/  IMAD.HI.U32 R97, R0, R100, RZ ;  /* 0x0000006400617227 */ /* 0x000fe200078e00ff */
[----:B------:R-:W-:-:S03]  /*72e0*/  LOP3.LUT R99, R247, 0x132, RZ, 0xfc, !PT ;  /* 0x00000132f7637812 */ /* 0x000fc600078efcff */
[----:B------:R-:W-:Y:S01]  /*72f0*/  IMAD.MOV R97, RZ, RZ, -R97 ;  /* 0x000000ffff617224 */ /* 0x000fe200078e0a61 */
[----:B------:R-:W-:Y:S01]  /*7300*/  IABS R102, R99 ;  /* 0x0000006300667213 */ /* 0x000fe20000000000 */
[----:B------:R-:W-:-:S04]  /*7310*/  IMAD.HI.U32 R98, R0, R101, RZ ;  /* 0x0000006500627227 */ /* 0x000fc800078e00ff */
[----:B------:R-:W-:Y:S02]  /*7320*/  IMAD R97, R7, R97, R100 ;  /* 0x0000006107617224 */ /* 0x000fe400078e0264 */
[--C-:B------:R-:W-:Y:S01]  /*7330*/  @!P0 IMAD.IADD R93, R93, 0x1, -R7.reuse ;  /* 0x000000015d5d8824 */ /* 0x100fe200078e0a07 */
[----:B------:R-:W-:Y:S01]  /*7340*/  ISETP.GE.AND P0, PT, R105, RZ, PT ;  /* 0x000000ff6900720c */ /* 0x000fe20003f06270 */
[----:B------:R-:W-:Y:S01]  /*7350*/  @!P6 IMAD.IADD R95, R95, 0x1, -R7 ;  /* 0x000000015f5fe824 */ /* 0x000fe200078e0a07 */
[C---:B------:R-:W-:Y:S01]  /*7360*/  ISETP.GT.U32.AND P6, PT, R7.reuse, R97, PT ;  /* 0x000000610700720c */ /* 0x040fe20003fc4070 */
[----:B------:R-:W-:Y:S01]  /*7370*/  IMAD.MOV R98, RZ, RZ, -R98 ;  /* 0x000000ffff627224 */ /* 0x000fe200078e0a62 */
[----:B------:R-:W-:Y:S01]  /*7380*/  IABS R105, R108 ;  /* 0x0000006c00697213 */ /* 0x000fe20000000000 */
[----:B------:R-:W-:Y:S01]  /*7390*/  @!P5 IMAD.MOV R93, RZ, RZ, -R93 ;  /* 0x000000ffff5dd224 */ /* 0x000fe200078e0a5d */
[C---:B------:R-:W-:Y:S01]  /*73a0*/  ISETP.GT.U32.AND P5, PT, R7.reuse, R96, PT ;  /* 0x000000600700720c */ /* 0x040fe20003fa4070 */
[----:B------:R-:W-:Y:S01]  /*73b0*/  IMAD R98, R7, R98, R101 ;  /* 0x0000006207627224 */ /* 0x000fe200078e0265 */
[----:B------:R-:W-:Y:S01]  /*73c0*/  LOP3.LUT R101, R247, 0x12e, RZ, 0xfc, !PT ;  /* 0x0000012ef7657812 */ /* 0x000fe200078efcff */
[----:B------:R-:W-:-:S02]  /*73d0*/  @!P4 IMAD.MOV R95, RZ, RZ, -R95 ;  /* 0x000000ffff5fc224 */ /* 0x000fc400078e0a5f */
[----:B------:R-:W-:Y:S01]  /*73e0*/  @!P3 IMAD.MOV R94, RZ, RZ, -R94 ;  /* 0x000000ffff5eb224 */ /* 0x000fe200078e0a5e */
[----:B------:R-:W-:Y:S02]  /*73f0*/  ISETP.GT.U32.AND P4, PT, R7, R98, PT ;  /* 0x000000620700720c */ /* 0x000fe40003f84070 */
[----:B------:R-:W-:Y:S01]  /*7400*/  ISETP.GE.AND P3, PT, R99, RZ, PT ;  /* 0x000000ff6300720c */ /* 0x000fe20003f66270 */
[--C-:B------:R-:W-:Y:S01]  /*7410*/  @!P6 IMAD.IADD R97, R97, 0x1, -R7.reuse ;  /* 0x000000016161e824 */ /* 0x100fe200078e0a07 */
[----:B------:R-:W-:Y:S02]  /*7420*/  LOP3.LUT R99, R247, 0x130, RZ, 0xfc, !PT ;  /* 0x00000130f7637812 */ /* 0x000fe400078efcff */
[----:B------:R-:W-:Y:S01]  /*7430*/  IABS R104, R101 ;  /* 0x0000006500687213 */ /* 0x000fe20000000000 */
[----:B------:R-:W-:Y:S01]  /*7440*/  @!P5 IMAD.IADD R96, R96, 0x1, -R7 ;  /* 0x000000016060d824 */ /* 0x000fe200078e0a07 */
[----:B------:R-:W-:Y:S02]  /*7450*/  ISETP.GE.AND P5, PT, R99, RZ, PT ;  /* 0x000000ff6300720c */ /* 0x000fe40003fa6270 */
[----:B------:R-:W-:Y:S01]  /*7460*/  IABS R103, R99 ;  /* 0x0000006300677213 */ /* 0x000fe20000000000 */
[----:B------:R-:W-:Y:S01]  /*7470*/  IMAD.HI.U32 R99, R0, R102, RZ ;  /* 0x0000006600637227 */ /* 0x000fe200078e00ff */
[----:B------:R-:W-:-:S03]  /*7480*/  ISETP.GT.U32.AND P6, PT, R7, R97, PT ;  /* 0x000000610700720c */ /* 0x000fc60003fc4070 */
[----:B------:R-:W-:Y:S02]  /*7490*/  IMAD.MOV R99, RZ, RZ, -R99 ;  /* 0x000000ffff637224 */ /* 0x000fe400078e0a63 */
[----:B------:R-:W-:Y:S02]  /*74a0*/  @!P4 IMAD.IADD R98, R98, 0x1, -R7 ;  /* 0x000000016262c824 */ /* 0x000fe400078e0a07 */
[----:B------:R-:W-:Y:S01]  /*74b0*/  @!P0 IMAD.MOV R96, RZ, RZ, -R96 ;  /* 0x000000ffff608224 */ /* 0x000fe200078e0a60 */
[----:B------:R-:W-:Y:S01]  /*74c0*/  ISETP.GE.AND P0, PT, R101, RZ, PT ;  /* 0x000000ff6500720c */ /* 0x000fe20003f06270 */
[C---:B------:R-:W-:Y:S01]  /*74d0*/  IMAD R99, R7.reuse, R99, R102 ;  /* 0x0000006307637224 */ /* 0x040fe200078e0266 */
[----:B------:R-:W-:Y:S01]  /*74e0*/  ISETP.GT.U32.AND P4, PT, R7, R98, PT ;  /* 0x000000620700720c */ /* 0x000fe20003f84070 */
[----:B------:R-:W-:-:S04]  /*74f0*/  IMAD.HI.U32 R101, R0, R104, RZ ;  /* 0x0000006800657227 */ /* 0x000fc800078e00ff */
[----:B------:R-:W-:Y:S01]  /*7500*/  @!P6 IMAD.IADD R97, R97, 0x1, -R7 ;  /* 0x000000016161e824 */ /* 0x000fe200078e0a07 */
[----:B------:R-:W-:Y:S01]  /*7510*/  ISETP.GT.U32.AND P6, PT, R7, R99, PT ;  /* 0x000000630700720c */ /* 0x000fe20003fc4070 */
[----:B------:R-:W-:-:S04]  /*7520*/  IMAD.HI.U32 R102, R0, R105, RZ ;  /* 0x0000006900667227 */ /* 0x000fc800078e00ff */
[----:B------:R-:W-:Y:S02]  /*7530*/  IMAD.MOV R101, RZ, RZ, -R101 ;  /* 0x000000ffff657224 */ /* 0x000fe400078e0a65 */
[----:B------:R-:W-:Y:S02]  /*7540*/  IMAD.MOV R102, RZ, RZ, -R102 ;  /* 0x000000ffff667224 */ /* 0x000fe400078e0a66 */
[C---:B------:R-:W-:Y:S02]  /*7550*/  IMAD R101, R7.reuse, R101, R104 ;  /* 0x0000006507657224 */ /* 0x040fe400078e0268 */
[C---:B------:R-:W-:Y:S01]  /*7560*/  IMAD R102, R7.reuse, R102, R105 ;  /* 0x0000006607667224 */ /* 0x040fe200078e0269 */
[----:B------:R-:W-:Y:S01]  /*7570*/  IABS R105, R111 ;  /* 0x0000006f00697213 */ /* 0x000fe20000000000 */
[----:B------:R-:W-:Y:S01]  /*7580*/  @!P4 IMAD.IADD R98, R98, 0x1, -R7 ;  /* 0x000000016262c824 */ /* 0x000fe200078e0a07 */
[----:B------:R-:W-:Y:S01]  /*7590*/  ISETP.GT.U32.AND P4, PT, R7, R101, PT ;  /* 0x000000650700720c */ /* 0x000fe20003f84070 */
[----:B------:R-:W-:-:S04]  /*75a0*/  IMAD.HI.U32 R100, R0, R103, RZ ;  /* 0x0000006700647227 */ /* 0x000fc800078e00ff */
[----:B------:R-:W-:Y:S01]  /*75b0*/  @!P6 IMAD.IADD R99, R99, 0x1, -R7 ;  /* 0x000000016363e824 */ /* 0x000fe200078e0a07 */
[C---:B------:R-:W-:Y:S01]  /*75c0*/  ISETP.GT.U32.AND P6, PT, R7.reuse, R102, PT ;  /* 0x000000660700720c */ /* 0x040fe20003fc4070 */
[----:B------:R-:W-:Y:S02]  /*75d0*/  IMAD.MOV R100, RZ, RZ, -R100 ;  /* 0x000000ffff647224 */ /* 0x000fe400078e0a64 */
[----:B------:R-:W-:Y:S02]  /*75e0*/  @!P1 IMAD.MOV R97, RZ, RZ, -R97 ;  /* 0x000000ffff619224 */ /* 0x000fe400078e0a61 */
[----:B------:R-:W-:Y:S02]  /*75f0*/  IMAD R100, R7, R100, R103 ;  /* 0x0000006407647224 */ /* 0x000fe400078e0267 */
[----:B------:R-:W-:Y:S02]  /*7600*/  @!P4 IMAD.IADD R101, R101, 0x1, -R7 ;  /* 0x000000016565c824 */ /* 0x000fe400078e0a07 */
[----:B------:R-:W-:Y:S01]  /*7610*/  IMAD.HI.U32 R104, R0, R105, RZ ;  /* 0x0000006900687227 */ /* 0x000fe200078e00ff */
[----:B------:R-:W-:-:S03]  /*7620*/  ISETP.GT.U32.AND P1, PT, R7, R100, PT ;  /* 0x000000640700720c */ /* 0x000fc60003f24070 */
[----:B------:R-:W-:Y:S01]  /*7630*/  @!P6 IMAD.IADD R102, R102, 0x1, -R7 ;  /* 0x000000016666e824 */ /* 0x000fe200078e0a07 */
[C---:B------:R-:W-:Y:S01]  /*7640*/  ISETP.GT.U32.AND P6, PT, R7.reuse, R101, PT ;  /* 0x000000650700720c */ /* 0x040fe20003fc4070 */
[----:B------:R-:W-:Y:S02]  /*7650*/  IMAD.MOV R104, RZ, RZ, -R104 ;  /* 0x000000ffff687224 */ /* 0x000fe400078e0a68 */
[----:B------:R-:W-:Y:S01]  /*7660*/  @!P2 IMAD.MOV R98, RZ, RZ, -R98 ;  /* 0x000000ffff62a224 */ /* 0x000fe200078e0a62 */
[C---:B------:R-:W-:Y:S01]  /*7670*/  ISETP.GT.U32.AND P2, PT, R7.reuse, R102, PT ;  /* 0x000000660700720c */ /* 0x040fe20003f44070 */
[----:B------:R-:W-:Y:S02]  /*7680*/  IMAD R104, R7, R104, R105 ;  /* 0x0000006807687224 */ /* 0x000fe400078e0269 */
[----:B------:R-:W-:-:S04]  /*7690*/  IMAD.HI.U32 R105, R0, R107, RZ ;  /* 0x0000006b00697227 */ /* 0x000fc800078e00ff */
[--C-:B------:R-:W-:Y:S01]  /*76a0*/  @!P1 IMAD.IADD R100, R100, 0x1, -R7.reuse ;  /* 0x0000000164649824 */ /* 0x100fe200078e0a07 */
[----:B------:R-:W-:Y:S01]  /*76b0*/  ISETP.GT.U32.AND P1, PT, R7, R99, PT ;  /* 0x000000630700720c */ /* 0x000fe20003f24070 */
[----:B------:R-:W-:Y:S01]  /*76c0*/  @!P6 IMAD.IADD R101, R101, 0x1, -R7 ;  /* 0x000000016565e824 */ /* 0x000fe200078e0a07 */
[C---:B------:R-:W-:Y:S01]  /*76d0*/  ISETP.GT.U32.AND P6, PT, R7.reuse, R104, PT ;  /* 0x000000680700720c */ /* 0x040fe20003fc4070 */
[----:B------:R-:W-:Y:S01]  /*76e0*/  IMAD.HI.U32 R103, R0, R106, RZ ;  /* 0x0000006a00677227 */ /* 0x000fe200078e00ff */
[----:B------:R-:W-:-:S03]  /*76f0*/  ISETP.GT.U32.AND P4, PT, R7, R100, PT ;  /* 0x000000640700720c */ /* 0x000fc60003f84070 */
[----:B------:R-:W-:Y:S01]  /*7700*/  @!P2 IMAD.IADD R102, R102, 0x1, -R7 ;  /* 0x000000016666a824 */ /* 0x000fe200078e0a07 */
[----:B------:R-:W-:Y:S01]  /*7710*/  ISETP.GE.AND P2, PT, R110, RZ, PT ;  /* 0x000000ff6e00720c */ /* 0x000fe20003f46270 */
[----:B------:R-:W-:Y:S01]  /*7720*/  IMAD.MOV R103, RZ, RZ, -R103 ;  /* 0x000000ffff677224 */ /* 0x000fe200078e0a67 */
[----:B------:R-:W-:Y:S01]  /*7730*/  IABS R110, R114 ;  /* 0x00000072006e7213 */ /* 0x000fe20000000000 */
[----:B------:R-:W-:Y:S01]  /*7740*/  @!P0 IMAD.MOV R101, RZ, RZ, -R101 ;  /* 0x000000ffff658224 */ /* 0x000fe200078e0a65 */
[----:B------:R-:W-:Y:S01]  /*7750*/  ISETP.GE.AND P0, PT, R112, RZ, PT ;  /* 0x000000ff7000720c */ /* 0x000fe20003f06270 */
[C---:B------:R-:W-:Y:S01]  /*7760*/  IMAD R103, R7.reuse, R103, R106 ;  /* 0x0000006707677224 */ /* 0x040fe200078e026a */
[----:B------:R-:W-:Y:S01]  /*7770*/  IABS R112, R117 ;  /* 0x0000007500707213 */ /* 0x000fe20000000000 */
[--C-:B------:R-:W-:Y:S02]  /*7780*/  @!P6 IMAD.IADD R104, R104, 0x1, -R7.reuse ;  /* 0x000000016868e824 */ /* 0x100fe400078e0a07 */
[----:B------:R-:W-:Y:S01]  /*7790*/  @!P4 IMAD.IADD R100, R100, 0x1, -R7 ;  /* 0x000000016464c824 */ /* 0x000fe200078e0a07 */
[----:B------:R-:W-:Y:S01]  /*77a0*/  ISETP.GE.AND P4, PT, R108, RZ, PT ;  /* 0x000000ff6c00720c */ /* 0x000fe20003f86270 */
[----:B------:R-:W-:Y:S01]  /*77b0*/  IMAD.MOV R108, RZ, RZ, -R105 ;  /* 0x000000ffff6c7224 */ /* 0x000fe200078e0a69 */
[----:B------:R-:W-:Y:S01]  /*77c0*/  ISETP.GT.U32.AND P6, PT, R7, R104, PT ;  /* 0x000000680700720c */ /* 0x000fe20003fc4070 */
[----:B------:R-:W-:Y:S01]  /*77d0*/  @!P1 IMAD.IADD R99, R99, 0x1, -R7 ;  /* 0x0000000163639824 */ /* 0x000fe200078e0a07 */
[C---:B------:R-:W-:Y:S01]  /*77e0*/  ISETP.GT.U32.AND P1, PT, R7.reuse, R103, PT ;  /* 0x000000670700720c */ /* 0x040fe20003f24070 */
[----:B------:R-:W-:-:S02]  /*77f0*/  IMAD R105, R7, R108, R107 ;  /* 0x0000006c07697224 */ /* 0x000fc400078e026b */
[----:B------:R-:W-:-:S04]  /*7800*/  IMAD.HI.U32 R107, R0, R110, RZ ;  /* 0x0000006e006b7227 */ /* 0x000fc800078e00ff */
[----:B------:R-:W-:Y:S02]  /*7810*/  IMAD.MOV R107, RZ, RZ, -R107 ;  /* 0x000000ffff6b7224 */ /* 0x000fe400078e0a6b */
[----:B------:R-:W-:-:S04]  /*7820*/  IMAD.HI.U32 R106, R0, R109, RZ ;  /* 0x0000006d006a7227 */ /* 0x000fc800078e00ff */
[C---:B------:R-:W-:Y:S01]  /*7830*/  IMAD R107, R7.reuse, R107, R110 ;  /* 0x0000006b076b7224 */ /* 0x040fe200078e026e */
[----:B------:R-:W-:Y:S01]  /*7840*/  IABS R110, R115 ;  /* 0x00000073006e7213 */ /* 0x000fe20000000000 */
[--C-:B------:R-:W-:Y:S02]  /*7850*/  @!P6 IMAD.IADD R104, R104, 0x1, -R7.reuse ;  /* 0x000000016868e824 */ /* 0x100fe400078e0a07 */
[----:B------:R-:W-:Y:S01]  /*7860*/  IMAD.MOV R106, RZ, RZ, -R106 ;  /* 0x000000ffff6a7224 */ /* 0x000fe200078e0a6a */
[----:B------:R-:W-:Y:S01]  /*7870*/  ISETP.GT.U32.AND P6, PT, R7, R107, PT ;  /* 0x0000006b0700720c */ /* 0x000fe20003fc4070 */
[----:B------:R-:W-:Y:S01]  /*7880*/  @!P1 IMAD.IADD R103, R103, 0x1, -R7 ;  /* 0x0000000167679824 */ /* 0x000fe200078e0a07 */
[----:B------:R-:W-:Y:S01]  /*7890*/  ISETP.GE.AND P1, PT, R111, RZ, PT ;  /* 0x000000ff6f00720c */ /* 0x000fe20003f26270 */
[----:B------:R-:W-:Y:S01]  /*78a0*/  IMAD R106, R7, R106, R109 ;  /* 0x0000006a076a7224 */ /* 0x000fe200078e026d */
[----:B------:R-:W-:Y:S01]  /*78b0*/  IABS R111, R116 ;  /* 0x00000074006f7213 */ /* 0x000fe20000000000 */
[----:B------:R-:W-:-:S02]  /*78c0*/  @!P4 IMAD.MOV R102, RZ, RZ, -R102 ;  /* 0x000000ffff66c224 */ /* 0x000fc400078e0a66 */
[----:B------:R-:W-:Y:S01]  /*78d0*/  @!P3 IMAD.MOV R99, RZ, RZ, -R99 ;  /* 0x000000ffff63b224 */ /* 0x000fe200078e0a63 */
[C---:B------:R-:W-:Y:S01]  /*78e0*/  ISETP.GT.U32.AND P4, PT, R7.reuse, R106, PT ;  /* 0x0000006a0700720c */ /* 0x040fe20003f84070 */
[----:B------:R-:W-:Y:S01]  /*78f0*/  @!P5 IMAD.MOV R100, RZ, RZ, -R100 ;  /* 0x000000ffff64d224 */ /* 0x000fe200078e0a64 */
[C---:B------:R-:W-:Y:S01]  /*7900*/  ISETP.GT.U32.AND P3, PT, R7.reuse, R103, PT ;  /* 0x000000670700720c */ /* 0x040fe20003f64070 */
[----:B------:R-:W-:Y:S01]  /*7910*/  IMAD.HI.U32 R108, R0, R110, RZ ;  /* 0x0000006e006c7227 */ /* 0x000fe200078e00ff */
[----:B------:R-:W-:-:S03]  /*7920*/  ISETP.GT.U32.AND P5, PT, R7, R105, PT ;  /* 0x000000690700720c */ /* 0x000fc60003fa4070 */
[----:B------:R-:W-:Y:S02]  /*7930*/  @!P6 IMAD.IADD R107, R107, 0x1, -R7 ;  /* 0x000000016b6be824 */ /* 0x000fe400078e0a07 */
[----:B------:R-:W-:Y:S02]  /*7940*/  IMAD.MOV R108, RZ, RZ, -R108 ;  /* 0x000000ffff6c7224 */ /* 0x000fe400078e0a6c */
[----:B------:R-:W-:Y:S01]  /*7950*/  IMAD.HI.U32 R109, R0, R111, RZ ;  /* 0x0000006f006d7227 */ /* 0x000fe200078e00ff */
[----:B------:R-:W-:-:S03]  /*7960*/  ISETP.GT.U32.AND P6, PT, R7, R107, PT ;  /* 0x0000006b0700720c */ /* 0x000fc60003fc4070 */
[----:B------:R-:W-:Y:S02]  /*7970*/  IMAD R108, R7, R108, R110 ;  /* 0x0000006c076c7224 */ /* 0x000fe400078e026e */
[----:B------:R-:W-:Y:S02]  /*7980*/  IMAD.MOV R110, RZ, RZ, -R109 ;  /* 0x000000ffff6e7224 */ /* 0x000fe400078e0a6d */
[--C-:B------:R-:W-:Y:S02]  /*7990*/  @!P4 IMAD.IADD R106, R106, 0x1, -R7.reuse ;  /* 0x000000016a6ac824 */ /* 0x100fe400078e0a07 */
[--C-:B------:R-:W-:Y:S01]  /*79a0*/  @!P3 IMAD.IADD R103, R103, 0x1, -R7.reuse ;  /* 0x000000016767b824 */ /* 0x100fe200078e0a07 */
[----:B------:R-:W-:Y:S01]  /*79b0*/  ISETP.GE.AND P3, PT, R113, RZ, PT ;  /* 0x000000ff7100720c */ /* 0x000fe20003f66270 */
[----:B------:R-:W-:Y:S01]  /*79c0*/  @!P5 IMAD.IADD R105, R105, 0x1, -R7 ;  /* 0x000000016969d824 */ /* 0x000fe200078e0a07 */
        /* <DEDUP_REMOVED lines=8> */
[----:B------:R-:W-:-:S03]  /*7a50*/  ISETP.GE.AND P5, PT, R114, RZ, PT ;  /* 0x000000ff7200720c */ /* 0x000fc60003fa6270 */
[----:B------:R-:W-:-:S04]  /*7a60*/  IMAD.HI.U32 R111, R0, R113, RZ ;  /* 0x00000071006f7227 */ /* 0x000fc800078e00ff */
[----:B------:R-:W-:Y:S02]  /*7a70*/  IMAD.MOV R110, RZ, RZ, -R110 ;  /* 0x000000ffff6e7224 */ /* 0x000fe400078e0a6e */
[--C-:B------:R-:W-:Y:S01]  /*7a80*/  @!P4 IMAD.IADD R106, R106, 0x1, -R7.reuse ;  /* 0x000000016a6ac824 */ /* 0x100fe200078e0a07 */
[----:B------:R-:W-:Y:S01]  /*7a90*/  ISETP.GE.AND P4, PT, R115, RZ, PT ;  /* 0x000000ff7300720c */ /* 0x000fe20003f86270 */
[--C-:B------:R-:W-:Y:S01]  /*7aa0*/  @!P2 IMAD.IADD R105, R105, 0x1, -R7.reuse ;  /* 0x000000016969a824 */ /* 0x100fe200078e0a07 */
[----:B------:R-:W-:Y:S01]  /*7ab0*/  IABS R115, R119 ;  /* 0x0000007700737213 */ /* 0x000fe20000000000 */
[----:B------:R-:W-:Y:S01]  /*7ac0*/  @!P6 IMAD.IADD R109, R109, 0x1, -R7 ;  /* 0x000000016d6de824 */ /* 0x000fe200078e0a07 */
[C---:B------:R-:W-:Y:S01]  /*7ad0*/  ISETP.GT.U32.AND P2, PT, R7.reuse, R108, PT ;  /* 0x0000006c0700720c */ /* 0x040fe20003f44070 */
[----:B------:R-:W-:Y:S02]  /*7ae0*/  IMAD.MOV R114, RZ, RZ, -R111 ;  /* 0x000000ffff727224 */ /* 0x000fe400078e0a6f */
[----:B------:R-:W-:-:S02]  /*7af0*/  IMAD R110, R7, R110, R112 ;  /* 0x0000006e076e7224 */ /* 0x000fc400078e0270 */
[----:B------:R-:W-:Y:S01]  /*7b00*/  @!P0 IMAD.MOV R105, RZ, RZ, -R105 ;  /* 0x000000ffff698224 */ /* 0x000fe200078e0a69 */
[C---:B------:R-:W-:Y:S01]  /*7b10*/  ISETP.GT.U32.AND P0, PT, R7.reuse, R109, PT ;  /* 0x0000006d0700720c */ /* 0x040fe20003f04070 */
[C---:B------:R-:W-:Y:S01]  /*7b20*/  IMAD R111, R7.reuse, R114, R113 ;  /* 0x00000072076f7224 */ /* 0x040fe200078e0271 */
[----:B------:R-:W-:Y:S01]  /*7b30*/  ISETP.GT.U32.AND P6, PT, R7, R110, PT ;  /* 0x0000006e0700720c */ /* 0x000fe20003fc4070 */
[----:B------:R-:W-:Y:S01]  /*7b40*/  IMAD.HI.U32 R112, R0, R115, RZ ;  /* 0x0000007300707227 */ /* 0x000fe200078e00ff */
[----:B------:R-:W-:-:S03]  /*7b50*/  IABS R114, R120 ;  /* 0x0000007800727213 */ /* 0x000fc60000000000 */
[----:B------:R-:W-:Y:S02]  /*7b60*/  IMAD.MOV R112, RZ, RZ, -R112 ;  /* 0x000000ffff707224 */ /* 0x000fe400078e0a70 */
[----:B------:R-:W-:Y:S01]  /*7b70*/  @!P5 IMAD.MOV R107, RZ, RZ, -R107 ;  /* 0x000000ffff6bd224 */ /* 0x000fe200078e0a6b */
[C---:B------:R-:W-:Y:S01]  /*7b80*/  ISETP.GT.U32.AND P5, PT, R7.reuse, R111, PT ;  /* 0x0000006f0700720c */ /* 0x040fe20003fa4070 */
[----:B------:R-:W-:Y:S02]  /*7b90*/  IMAD R112, R7, R112, R115 ;  /* 0x0000007007707224 */ /* 0x000fe400078e0273 */
[--C-:B------:R-:W-:Y:S02]  /*7ba0*/  @!P0 IMAD.IADD R109, R109, 0x1, -R7.reuse ;  /* 0x000000016d6d8824 */ /* 0x100fe400078e0a07 */
[--C-:B------:R-:W-:Y:S01]  /*7bb0*/  @!P6 IMAD.IADD R110, R110, 0x1, -R7.reuse ;  /* 0x000000016e6ee824 */ /* 0x100fe200078e0a07 */
[----:B------:R-:W-:Y:S01]  /*7bc0*/  ISETP.GT.U32.AND P0, PT, R7, R112, PT ;  /* 0x000000700700720c */ /* 0x000fe20003f04070 */
[----:B------:R-:W-:Y:S01]  /*7bd0*/  @!P2 IMAD.IADD R108, R108, 0x1, -R7 ;  /* 0x000000016c6ca824 */ /* 0x000fe200078e0a07 */
[----:B------:R-:W-:Y:S01]  /*7be0*/  ISETP.GE.AND P2, PT, R116, RZ, PT ;  /* 0x000000ff7400720c */ /* 0x000fe20003f46270 */
[----:B------:R-:W-:Y:S01]  /*7bf0*/  IMAD.HI.U32 R113, R0, R114, RZ ;  /* 0x0000007200717227 */ /* 0x000fe200078e00ff */
[----:B------:R-:W-:-:S02]  /*7c00*/  ISETP.GE.AND P6, PT, R119, RZ, PT ;  /* 0x000000ff7700720c */ /* 0x000fc40003fc6270 */
[----:B------:R-:W-:Y:S01]  /*7c10*/  IABS R116, R121 ;  /* 0x0000007900747213 */ /* 0x000fe20000000000 */
[----:B------:R-:W-:Y:S01]  /*7c20*/  @!P5 IMAD.IADD R111, R111, 0x1, -R7 ;  /* 0x000000016f6fd824 */ /* 0x000fe200078e0a07 */
[----:B------:R-:W-:Y:S01]  /*7c30*/  ISETP.GT.U32.AND P5, PT, R7, R110, PT ;  /* 0x0000006e0700720c */ /* 0x000fe20003fa4070 */
[----:B------:R-:W-:Y:S01]  /*7c40*/  @!P3 IMAD.MOV R106, RZ, RZ, -R106 ;  /* 0x000000ffff6ab224 */ /* 0x000fe200078e0a6a */
[----:B------:R-:W-:Y:S01]  /*7c50*/  ISETP.GE.AND P3, PT, R117, RZ, PT ;  /* 0x000000ff7500720c */ /* 0x000fe20003f66270 */
[----:B------:R-:W-:Y:S01]  /*7c60*/  @!P1 IMAD.MOV R104, RZ, RZ, -R104 ;  /* 0x000000ffff689224 */ /* 0x000fe200078e0a68 */
[----:B------:R-:W-:Y:S01]  /*7c70*/  ISETP.GT.U32.AND P1, PT, R7, R108, PT ;  /* 0x0000006c0700720c */ /* 0x000fe20003f24070 */
[----:B------:R-:W-:Y:S01]  /*7c80*/  IMAD.MOV R113, RZ, RZ, -R113 ;  /* 0x000000ffff717224 */ /* 0x000fe200078e0a71 */
[----:B------:R-:W-:Y:S01]  /*7c90*/  LOP3.LUT R117, R247, 0x114, RZ, 0xfc, !PT ;  /* 0x00000114f7757812 */ /* 0x000fe200078efcff */
[----:B------:R-:W-:Y:S01]  /*7ca0*/  @!P0 IMAD.IADD R112, R112, 0x1, -R7 ;  /* 0x0000000170708824 */ /* 0x000fe200078e0a07 */
[----:B------:R-:W-:Y:S01]  /*7cb0*/  IABS R119, R122 ;  /* 0x0000007a00777213 */ /* 0x000fe20000000000 */
[C---:B------:R-:W-:Y:S01]  /*7cc0*/  IMAD R113, R7.reuse, R113, R114 ;  /* 0x0000007107717224 */ /* 0x040fe200078e0272 */
[----:B------:R-:W-:Y:S01]  /*7cd0*/  IABS R115, R117 ;  /* 0x0000007500737213 */ /* 0x000fe20000000000 */
[----:B------:R-:W-:Y:S01]  /*7ce0*/  @!P2 IMAD.MOV R109, RZ, RZ, -R109 ;  /* 0x000000ffff6da224 */ /* 0x000fe200078e0a6d */
[C---:B------:R-:W-:Y:S01]  /*7cf0*/  ISETP.GT.U32.AND P0, PT, R7.reuse, R112, PT ;  /* 0x000000700700720c */ /* 0x040fe20003f04070 */
[----:B------:R-:W-:Y:S01]  /*7d00*/  @!P5 IMAD.IADD R110, R110, 0x1, -R7 ;  /* 0x000000016e6ed824 */ /* 0x000fe200078e0a07 */
[----:B------:R-:W-:Y:S01]  /*7d10*/  ISETP.GT.U32.AND P5, PT, R7, R113, PT ;  /* 0x000000710700720c */ /* 0x000fe20003fa4070 */
[----:B------:R-:W-:Y:S01]  /*7d20*/  IMAD.HI.U32 R114, R0, R115, RZ ;  /* 0x0000007300727227 */ /* 0x000fe200078e00ff */
[----:B------:R-:W-:-:S02]  /*7d30*/  ISETP.GE.AND P2, PT, R120, RZ, PT ;  /* 0x000000ff7800720c */ /* 0x000fc40003f46270 */
[----:B------:R-:W-:Y:S01]  /*7d40*/  LOP3.LUT R120, R247, 0x110, RZ, 0xfc, !PT ;  /* 0x00000110f7787812 */ /* 0x000fe200078efcff */
[----:B------:R-:W-:Y:S01]  /*7d50*/  @!P1 IMAD.IADD R108, R108, 0x1, -R7 ;  /* 0x000000016c6c9824 */ /* 0x000fe200078e0a07 */
[----:B------:R-:W-:Y:S01]  /*7d60*/  ISETP.GE.AND P1, PT, R118, RZ, PT ;  /* 0x000000ff7600720c */ /* 0x000fe20003f26270 */
[----:B------:R-:W-:Y:S01]  /*7d70*/  IMAD.MOV R114, RZ, RZ, -R114 ;  /* 0x000000ffff727224 */ /* 0x000fe200078e0a72 */
[----:B------:R-:W-:Y:S01]  /*7d80*/  IABS R118, R120 ;  /* 0x0000007800767213 */ /* 0x000fe20000000000 */
[----:B------:R-:W-:Y:S01]  /*7d90*/  @!P4 IMAD.MOV R108, RZ, RZ, -R108 ;  /* 0x000000ffff6cc224 */ /* 0x000fe200078e0a6c */
[C---:B------:R-:W-:Y:S01]  /*7da0*/  ISETP.GT.U32.AND P4, PT, R7.reuse, R111, PT ;  /* 0x0000006f0700720c */ /* 0x040fe20003f84070 */
[----:B------:R-:W-:Y:S02]  /*7db0*/  IMAD R114, R7, R114, R115 ;  /* 0x0000007207727224 */ /* 0x000fe400078e0273 */
[--C-:B------:R-:W-:Y:S02]  /*7dc0*/  @!P0 IMAD.IADD R112, R112, 0x1, -R7.reuse ;  /* 0x0000000170708824 */ /* 0x100fe400078e0a07 */
[----:B------:R-:W-:Y:S01]  /*7dd0*/  @!P5 IMAD.IADD R113, R113, 0x1, -R7 ;  /* 0x000000017171d824 */ /* 0x000fe200078e0a07 */
[----:B------:R-:W-:Y:S01]  /*7de0*/  ISETP.GT.U32.AND P0, PT, R7, R114, PT ;  /* 0x000000720700720c */ /* 0x000fe20003f04070 */
[----:B------:R-:W-:Y:S01]  /*7df0*/  @!P3 IMAD.MOV R110, RZ, RZ, -R110 ;  /* 0x000000ffff6eb224 */ /* 0x000fe200078e0a6e */
[----:B------:R-:W-:Y:S01]  /*7e00*/  ISETP.GE.AND P5, PT, R121, RZ, PT ;  /* 0x000000ff7900720c */ /* 0x000fe20003fa6270 */
[----:B------:R-:W-:Y:S01]  /*7e10*/  IMAD.HI.U32 R115, R0, R116, RZ ;  /* 0x0000007400737227 */ /* 0x000fe200078e00ff */
[----:B------:R-:W-:-:S02]  /*7e20*/  ISETP.GT.U32.AND P3, PT, R7, R113, PT ;  /* 0x000000710700720c */ /* 0x000fc40003f64070 */
[----:B------:R-:W-:Y:S01]  /*7e30*/  IABS R121, R124 ;  /* 0x0000007c00797213 */ /* 0x000fe20000000000 */
[----:B------:R-:W-:Y:S01]  /*7e40*/  @!P4 IMAD.IADD R111, R111, 0x1, -R7 ;  /* 0x000000016f6fc824 */ /* 0x000fe200078e0a07 */
[----:B------:R-:W-:Y:S01]  /*7e50*/  ISETP.GE.AND P4, PT, R117, RZ, PT ;  /* 0x000000ff7500720c */ /* 0x000fe20003f86270 */
[----:B------:R-:W-:-:S04]  /*7e60*/  IMAD.HI.U32 R117, R0, R119, RZ ;  /* 0x0000007700757227 */ /* 0x000fc800078e00ff */
[----:B------:R-:W-:Y:S02]  /*7e70*/  @!P0 IMAD.IADD R114, R114, 0x1, -R7 ;  /* 0x0000000172728824 */ /* 0x000fe400078e0a07 */
[----:B------:R-:W-:Y:S01]  /*7e80*/  @!P6 IMAD.MOV R112, RZ, RZ, -R112 ;  /* 0x000000ffff70e224 */ /* 0x000fe200078e0a70 */
[----:B------:R-:W-:Y:S01]  /*7e90*/  ISETP.GE.AND P6, PT, R120, RZ, PT ;  /* 0x000000ff7800720c */ /* 0x000fe20003fc6270 */
[----:B------:R-:W-:Y:S01]  /*7ea0*/  IMAD.MOV R115, RZ, RZ, -R115 ;  /* 0x000000ffff737224 */ /* 0x000fe200078e0a73 */
[C---:B------:R-:W-:Y:S01]  /*7eb0*/  ISETP.GT.U32.AND P0, PT, R7.reuse, R114, PT ;  /* 0x000000720700720c */ /* 0x040fe20003f04070 */
[----:B------:R-:W-:Y:S02]  /*7ec0*/  IMAD.MOV R120, RZ, RZ, -R117 ;  /* 0x000000ffff787224 */ /* 0x000fe400078e0a75 */
[----:B------:R-:W-:Y:S02]  /*7ed0*/  IMAD R115, R7, R115, R116 ;  /* 0x0000007307737224 */ /* 0x000fe400078e0274 */
[----:B------:R-:W-:-:S04]  /*7ee0*/  IMAD.HI.U32 R116, R0, R118, RZ ;  /* 0x0000007600747227 */ /* 0x000fc800078e00ff */
[----:B------:R-:W-:Y:S01]  /*7ef0*/  @!P3 IMAD.IADD R113, R113, 0x1, -R7 ;  /* 0x000000017171b824 */ /* 0x000fe200078e0a07 */
[----:B------:R-:W-:Y:S01]  /*7f00*/  ISETP.GE.AND P3, PT, R122, RZ, PT ;  /* 0x000000ff7a00720c */ /* 0x000fe20003f66270 */
[----:B------:R-:W-:Y:S01]  /*7f10*/  IMAD R117, R7, R120, R119 ;  /* 0x0000007807757224 */ /* 0x000fe200078e0277 */
[----:B------:R-:W-:Y:S01]  /*7f20*/  LOP3.LUT R119, R247, 0x10a, RZ, 0xfc, !PT ;  /* 0x0000010af7777812 */ /* 0x000fe200078efcff */
[----:B------:R-:W-:Y:S02]  /*7f30*/  IMAD.MOV R116, RZ, RZ, -R116 ;  /* 0x000000ffff747224 */ /* 0x000fe400078e0a74 */
[----:B------:R-:W-:Y:S01]  /*7f40*/  @!P2 IMAD.MOV R113, RZ, RZ, -R113 ;  /* 0x000000ffff71a224 */ /* 0x000fe200078e0a71 */
[C---:B------:R-:W-:Y:S01]  /*7f50*/  ISETP.GT.U32.AND P2, PT, R7.reuse, R117, PT ;  /* 0x000000750700720c */ /* 0x040fe20003f44070 */
[----:B------:R-:W-:Y:S01]  /*7f60*/  @!P1 IMAD.MOV R111, RZ, RZ, -R111 ;  /* 0x000000ffff6f9224 */ /* 0x000fe200078e0a6f */
[C---:B------:R-:W-:Y:S01]  /*7f70*/  ISETP.GT.U32.AND P1, PT, R7.reuse, R115, PT ;  /* 0x000000730700720c */ /* 0x040fe20003f24070 */
[----:B------:R-:W-:Y:S01]  /*7f80*/  IMAD R116, R7, R116, R118 ;  /* 0x0000007407747224 */ /* 0x000fe200078e0276 */
[----:B------:R-:W-:Y:S01]  /*7f90*/  IABS R122, R119 ;  /* 0x00000077007a7213 */ /* 0x000fe20000000000 */
[----:B------:R-:W-:-:S02]  /*7fa0*/  @!P0 IMAD.IADD R114, R114, 0x1, -R7 ;  /* 0x0000000172728824 */ /* 0x000fc400078e0a07 */
[----:B------:R-:W-:Y:S01]  /*7fb0*/  IMAD.HI.U32 R120, R0, R123, RZ ;  /* 0x0000007b00787227 */ /* 0x000fe200078e00ff */
[----:B------:R-:W-:-:S03]  /*7fc0*/  ISETP.GT.U32.AND P0, PT, R7, R116, PT ;  /* 0x000000740700720c */ /* 0x000fc60003f04070 */
[----:B------:R-:W-:-:S04]  /*7fd0*/  IMAD.HI.U32 R118, R0, R121, RZ ;  /* 0x0000007900767227 */ /* 0x000fc800078e00ff */
[--C-:B------:R-:W-:Y:S02]  /*7fe0*/  @!P2 IMAD.IADD R117, R117, 0x1, -R7.reuse ;  /* 0x000000017575a824 */ /* 0x100fe400078e0a07 */
[--C-:B------:R-:W-:Y:S02]  /*7ff0*/  @!P1 IMAD.IADD R115, R115, 0x1, -R7.reuse ;  /* 0x0000000173739824 */ /* 0x100fe400078e0a07 */
[----:B------:R-:W-:Y:S01]  /*8000*/  IMAD.MOV R120, RZ, RZ, -R120 ;  /* 0x000000ffff787224 */ /* 0x000fe200078e0a78 */
[C---:B------:R-:W-:Y:S01]  /*8010*/  ISETP.GT.U32.AND P2, PT, R7.reuse, R117, PT ;  /* 0x000000750700720c */ /* 0x040fe20003f44070 */
[----:B------:R-:W-:Y:S01]  /*8020*/  @!P0 IMAD.IADD R116, R116, 0x1, -R7 ;  /* 0x0000000174748824 */ /* 0x000fe200078e0a07 */
[C---:B------:R-:W-:Y:S01]  /*8030*/  ISETP.GT.U32.AND P1, PT, R7.reuse, R115, PT ;  /* 0x000000730700720c */ /* 0x040fe20003f24070 */
[----:B------:R-:W-:Y:S02]  /*8040*/  IMAD.MOV R118, RZ, RZ, -R118 ;  /* 0x000000ffff767224 */ /* 0x000fe400078e0a76 */
[C---:B------:R-:W-:Y:S01]  /*8050*/  IMAD R120, R7.reuse, R120, R123 ;  /* 0x0000007807787224 */ /* 0x040fe200078e027b */
[C---:B------:R-:W-:Y:S01]  /*8060*/  ISETP.GT.U32.AND P0, PT, R7.reuse, R116, PT ;  /* 0x000000740700720c */ /* 0x040fe20003f04070 */
[----:B------:R-:W-:Y:S01]  /*8070*/  IMAD R118, R7, R118, R121 ;  /* 0x0000007607767224 */ /* 0x000fe200078e0279 */
[----:B------:R-:W-:Y:S01]  /*8080*/  LOP3.LUT R121, R247, 0x106, RZ, 0xfc, !PT ;  /* 0x00000106f7797812 */ /* 0x000fe200078efcff */
[----:B------:R-:W-:Y:S01]  /*8090*/  @!P4 IMAD.MOV R114, RZ, RZ, -R114 ;  /* 0x000000ffff72c224 */ /* 0x000fe200078e0a72 */
[----:B------:R-:W-:Y:S01]  /*80a0*/  ISETP.GE.AND P4, PT, R124, RZ, PT ;  /* 0x000000ff7c00720c */ /* 0x000fe20003f86270 */
[----:B------:R-:W-:Y:S01]  /*80b0*/  IMAD.HI.U32 R123, R0, R126, RZ ;  /* 0x0000007e007b7227 */ /* 0x000fe200078e00ff */
[----:B------:R-:W-:-:S03]  /*80c0*/  IABS R124, R121 ;  /* 0x00000079007c7213 */ /* 0x000fc60000000000 */
[--C-:B------:R-:W-:Y:S01]  /*80d0*/  @!P2 IMAD.IADD R117, R117, 0x1, -R7.reuse ;  /* 0x000000017575a824 */ /* 0x100fe200078e0a07 */
[----:B------:R-:W-:Y:S01]  /*80e0*/  ISETP.GE.AND P2, PT, R121, RZ, PT ;  /* 0x000000ff7900720c */ /* 0x000fe20003f46270 */
[----:B------:R-:W-:Y:S01]  /*80f0*/  @!P1 IMAD.IADD R115, R115, 0x1, -R7 ;  /* 0x0000000173739824 */ /* 0x000fe200078e0a07 */
[----:B------:R-:W-:Y:S01]  /*8100*/  ISETP.GE.AND P1, PT, R119, RZ, PT ;  /* 0x000000ff7700720c */ /* 0x000fe20003f26270 */
[----:B------:R-:W-:-:S04]  /*8110*/  IMAD.HI.U32 R119, R0, R122, RZ ;  /* 0x0000007a00777227 */ /* 0x000fc800078e00ff */
[----:B------:R-:W-:Y:S01]  /*8120*/  @!P3 IMAD.MOV R117, RZ, RZ, -R117 ;  /* 0x000000ffff75b224 */ /* 0x000fe200078e0a75 */
[C---:B------:R-:W-:Y:S01]  /*8130*/  ISETP.GT.U32.AND P3, PT, R7.reuse, R120, PT ;  /* 0x000000780700720c */ /* 0x040fe20003f64070 */
[----:B------:R-:W-:Y:S02]  /*8140*/  IMAD.MOV R119, RZ, RZ, -R119 ;  /* 0x000000ffff777224 */ /* 0x000fe400078e0a77 */
[----:B------:R-:W-:Y:S01]  /*8150*/  @!P0 IMAD.IADD R116, R116, 0x1, -R7 ;  /* 0x0000000174748824 */ /* 0x000fe200078e0a07 */
[C---:B------:R-:W-:Y:S01]  /*8160*/  ISETP.GT.U32.AND P0, PT, R7.reuse, R118, PT ;  /* 0x000000760700720c */ /* 0x040fe20003f04070 */
[C---:B------:R-:W-:Y:S02]  /*8170*/  IMAD R119, R7.reuse, R119, R122 ;  /* 0x0000007707777224 */ /* 0x040fe400078e027a */
[----:B------:R-:W-:Y:S02]  /*8180*/  @!P6 IMAD.MOV R116, RZ, RZ, -R116 ;  /* 0x000000ffff74e224 */ /* 0x000fe400078e0a74 */
[----:B------:R-:W-:Y:S01]  /*8190*/  IMAD.HI.U32 R121, R0, R124, RZ ;  /* 0x0000007c00797227 */ /* 0x000fe200078e00ff */
[----:B------:R-:W-:-:S03]  /*81a0*/  ISETP.GT.U32.AND P6, PT, R7, R119, PT ;  /* 0x000000770700720c */ /* 0x000fc60003fc4070 */
[----:B------:R-:W-:Y:S02]  /*81b0*/  @!P3 IMAD.IADD R120, R120, 0x1, -R7 ;  /* 0x000000017878b824 */ /* 0x000fe400078e0a07 */
[----:B------:R-:W-:Y:S02]  /*81c0*/  IMAD.MOV R121, RZ, RZ, -R121 ;  /* 0x000000ffff797224 */ /* 0x000fe400078e0a79 */
[----:B------:R-:W-:Y:S01]  /*81d0*/  @!P0 IMAD.IADD R118, R118, 0x1, -R7 ;  /* 0x0000000176768824 */ /* 0x000fe200078e0a07 */
[----:B------:R-:W-:Y:S01]  /*81e0*/  ISETP.GT.U32.AND P3, PT, R7, R120, PT ;  /* 0x000000780700720c */ /* 0x000fe20003f64070 */
[----:B------:R-:W-:Y:S01]  /*81f0*/  @!P5 IMAD.MOV R115, RZ, RZ, -R115 ;  /* 0x000000ffff73d224 */ /* 0x000fe200078e0a73 */
[----:B------:R-:W-:Y:S01]  /*8200*/  ISETP.GE.AND P5, PT, R125, RZ, PT ;  /* 0x000000ff7d00720c */ /* 0x000fe20003fa6270 */
[C---:B------:R-:W-:Y:S01]  /*8210*/  IMAD R121, R7.reuse, R121, R124 ;  /* 0x0000007907797224 */ /* 0x040fe200078e027c */
[----:B------:R-:W-:Y:S01]  /*8220*/  IABS R125, R128 ;  /* 0x00000080007d7213 */ /* 0x000fe20000000000 */
[----:B------:R-:W-:Y:S01]  /*8230*/  IMAD.HI.U32 R124, R0, R127, RZ ;  /* 0x0000007f007c7227 */ /* 0x000fe200078e00ff */
[----:B------:R-:W-:-:S03]  /*8240*/  ISETP.GT.U32.AND P0, PT, R7, R118, PT ;  /* 0x000000760700720c */ /* 0x000fc60003f04070 */
[----:B------:R-:W-:Y:S02]  /*8250*/  @!P6 IMAD.IADD R119, R119, 0x1, -R7 ;  /* 0x000000017777e824 */ /* 0x000fe400078e0a07 */
[----:B------:R-:W-:-:S03]  /*8260*/  IMAD.HI.U32 R122, R0, R125, RZ ;  /* 0x0000007d007a7227 */ /* 0x000fc600078e00ff */
[C---:B------:R-:W-:Y:S01]  /*8270*/  ISETP.GT.U32.AND P6, PT, R7.reuse, R119, PT ;  /* 0x000000770700720c */ /* 0x040fe20003fc4070 */
[----:B------:R-:W-:Y:S02]  /*8280*/  IMAD.MOV R124, RZ, RZ, -R124 ;  /* 0x000000ffff7c7224 */ /* 0x000fe400078e0a7c */
[----:B------:R-:W-:Y:S02]  /*8290*/  IMAD.MOV R122, RZ, RZ, -R122 ;  /* 0x000000ffff7a7224 */ /* 0x000fe400078e0a7a */
[C---:B------:R-:W-:Y:S02]  /*82a0*/  IMAD R124, R7.reuse, R124, R127 ;  /* 0x0000007c077c7224 */ /* 0x040fe400078e027f */
[--C-:B------:R-:W-:Y:S02]  /*82b0*/  @!P3 IMAD.IADD R120, R120, 0x1, -R7.reuse ;  /* 0x000000017878b824 */ /* 0x100fe400078e0a07 */
[----:B------:R-:W-:Y:S01]  /*82c0*/  @!P0 IMAD.IADD R118, R118, 0x1, -R7 ;  /* 0x0000000176768824 */ /* 0x000fe200078e0a07 */
[----:B------:R-:W-:Y:S01]  /*82d0*/  ISETP.GE.AND P0, PT, R128, RZ, PT ;  /* 0x000000ff8000720c */ /* 0x000fe20003f06270 */
[C---:B------:R-:W-:Y:S01]  /*82e0*/  IMAD R122, R7.reuse, R122, R125 ;  /* 0x0000007a077a7224 */ /* 0x040fe200078e027d */
[----:B------:R-:W-:Y:S01]  /*82f0*/  IABS R128, R132 ;  /* 0x0000008400807213 */ /* 0x000fe20000000000 */
[----:B------:R-:W-:Y:S01]  /*8300*/  @!P5 IMAD.MOV R120, RZ, RZ, -R120 ;  /* 0x000000ffff78d224 */ /* 0x000fe200078e0a78 */
[----:B------:R-:W-:Y:S01]  /*8310*/  ISETP.GT.U32.AND P5, PT, R7, R124, PT ;  /* 0x0000007c0700720c */ /* 0x000fe20003fa4070 */
[----:B------:R-:W-:-:S02]  /*8320*/  IMAD.MOV R123, RZ, RZ, -R123 ;  /* 0x000000ffff7b7224 */ /* 0x000fc400078e0a7b */
[----:B------:R-:W-:Y:S01]  /*8330*/  @!P4 IMAD.MOV R118, RZ, RZ, -R118 ;  /* 0x000000ffff76c224 */ /* 0x000fe200078e0a76 */
[C---:B------:R-:W-:Y:S01]  /*8340*/  ISETP.GT.U32.AND P4, PT, R7.reuse, R122, PT ;  /* 0x0000007a0700720c */ /* 0x040fe20003f84070 */
[----:B------:R-:W-:Y:S01]  /*8350*/  IMAD R123, R7, R123, R126 ;  /* 0x0000007b077b7224 */ /* 0x000fe200078e027e */
[----:B------:R-:W-:Y:S01]  /*8360*/  IABS R126, R131 ;  /* 0x00000083007e7213 */ /* 0x000fe20000000000 */
[----:B------:R-:W-:Y:S01]  /*8370*/  @!P6 IMAD.IADD R119, R119, 0x1, -R7 ;  /* 0x000000017777e824 */ /* 0x000fe200078e0a07 */
[C---:B------:R-:W-:Y:S02]  /*8380*/  ISETP.GT.U32.AND P6, PT, R7.reuse, R121, PT ;  /* 0x000000790700720c */ /* 0x040fe40003fc4070 */
[----:B------:R-:W-:Y:S01]  /*8390*/  ISETP.GT.U32.AND P3, PT, R7, R123, PT ;  /* 0x0000007b0700720c */ /* 0x000fe20003f64070 */
[----:B------:R-:W-:-:S04]  /*83a0*/  IMAD.HI.U32 R125, R0, R126, RZ ;  /* 0x0000007e007d7227 */ /* 0x000fc800078e00ff */
[----:B------:R-:W-:Y:S02]  /*83b0*/  @!P5 IMAD.IADD R124, R124, 0x1, -R7 ;  /* 0x000000017c7cd824 */ /* 0x000fe400078e0a07 */
[----:B------:R-:W-:Y:S02]  /*83c0*/  IMAD.MOV R125, RZ, RZ, -R125 ;  /* 0x000000ffff7d7224 */ /* 0x000fe400078e0a7d */
[----:B------:R-:W-:Y:S01]  /*83d0*/  @!P4 IMAD.IADD R122, R122, 0x1, -R7 ;  /* 0x000000017a7ac824 */ /* 0x000fe200078e0a07 */
[C---:B------:R-:W-:Y:S01]  /*83e0*/  ISETP.GT.U32.AND P5, PT, R7.reuse, R124, PT ;  /* 0x0000007c0700720c */ /* 0x040fe20003fa4070 */
[C---:B------:R-:W-:Y:S02]  /*83f0*/  IMAD R125, R7.reuse, R125, R126 ;  /* 0x0000007d077d7224 */ /* 0x040fe400078e027e */
[----:B------:R-:W-:Y:S01]  /*8400*/  IMAD.HI.U32 R126, R0, R128, RZ ;  /* 0x00000080007e7227 */ /* 0x000fe200078e00ff */
[----:B------:R-:W-:-:S03]  /*8410*/  ISETP.GT.U32.AND P4, PT, R7, R122, PT ;  /* 0x0000007a0700720c */ /* 0x000fc60003f84070 */
[--C-:B------:R-:W-:Y:S02]  /*8420*/  @!P6 IMAD.IADD R121, R121, 0x1, -R7.reuse ;  /* 0x000000017979e824 */ /* 0x100fe400078e0a07 */
[----:B------:R-:W-:Y:S02]  /*8430*/  IMAD.MOV R126, RZ, RZ, -R126 ;  /* 0x000000ffff7e7224 */ /* 0x000fe400078e0a7e */
[----:B------:R-:W-:Y:S01]  /*8440*/  @!P3 IMAD.IADD R123, R123, 0x1, -R7 ;  /* 0x000000017b7bb824 */ /* 0x000fe200078e0a07 */
[C---:B------:R-:W-:Y:S01]  /*8450*/  ISETP.GT.U32.AND P6, PT, R7.reuse, R121, PT ;  /* 0x000000790700720c */ /* 0x040fe20003fc4070 */
[----:B------:R-:W-:Y:S01]  /*8460*/  IMAD R126, R7, R126, R128 ;  /* 0x0000007e077e7224 */ /* 0x000fe200078e0280 */
[----:B------:R-:W-:Y:S01]  /*8470*/  LOP3.LUT R128, R247, 0xf8, RZ, 0xfc, !PT ;  /* 0x000000f8f7807812 */ /* 0x000fe200078efcff */
[----:B------:R-:W-:Y:S01]  /*8480*/  @!P1 IMAD.MOV R119, RZ, RZ, -R119 ;  /* 0x000000ffff779224 */ /* 0x000fe200078e0a77 */
[----:B------:R-:W-:Y:S01]  /*8490*/  ISETP.GE.AND P1, PT, R129, RZ, PT ;  /* 0x000000ff8100720c */ /* 0x000fe20003f26270 */
[--C-:B------:R-:W-:Y:S01]  /*84a0*/  @!P5 IMAD.IADD R124, R124, 0x1, -R7.reuse ;  /* 0x000000017c7cd824 */ /* 0x100fe200078e0a07 */
[----:B------:R-:W-:Y:S01]  /*84b0*/  IABS R129, R133 ;  /* 0x0000008500817213 */ /* 0x000fe20000000000 */
[----:B------:R-:W-:Y:S01]  /*84c0*/  @!P4 IMAD.IADD R122, R122, 0x1, -R7 ;  /* 0x000000017a7ac824 */ /* 0x000fe200078e0a07 */
[----:B------:R-:W-:-:S02]  /*84d0*/  ISETP.GT.U32.AND P3, PT, R7, R123, PT ;  /* 0x0000007b0700720c */ /* 0x000fc40003f64070 */
[C---:B------:R-:W-:Y:S01]  /*84e0*/  ISETP.GT.U32.AND P5, PT, R7.reuse, R126, PT ;  /* 0x0000007e0700720c */ /* 0x040fe20003fa4070 */
[----:B------:R-:W-:Y:S01]  /*84f0*/  IMAD.HI.U32 R127, R0, R129, RZ ;  /* 0x00000081007f7227 */ /* 0x000fe200078e00ff */
[----:B------:R-:W-:-:S03]  /*8500*/  ISETP.GT.U32.AND P4, PT, R7, R125, PT ;  /* 0x0000007d0700720c */ /* 0x000fc60003f84070 */
[----:B------:R-:W-:Y:S01]  /*8510*/  @!P6 IMAD.IADD R121, R121, 0x1, -R7 ;  /* 0x000000017979e824 */ /* 0x000fe200078e0a07 */
[----:B------:R-:W-:Y:S01]  /*8520*/  ISETP.GE.AND P6, PT, R130, RZ, PT ;  /* 0x000000ff8200720c */ /* 0x000fe20003fc6270 */
[----:B------:R-:W-:Y:S02]  /*8530*/  IMAD.MOV R130, RZ, RZ, -R127 ;  /* 0x000000ffff827224 */ /* 0x000fe400078e0a7f */
[----:B------:R-:W-:Y:S01]  /*8540*/  @!P2 IMAD.MOV R121, RZ, RZ, -R121 ;  /* 0x000000ffff79a224 */ /* 0x000fe200078e0a79 */
[----:B------:R-:W-:Y:S01]  /*8550*/  ISETP.GE.AND P2, PT, R131, RZ, PT ;  /* 0x000000ff8300720c */ /* 0x000fe20003f46270 */
[----:B------:R-:W-:Y:S01]  /*8560*/  @!P3 IMAD.IADD R123, R123, 0x1, -R7 ;  /* 0x000000017b7bb824 */ /* 0x000fe200078e0a07 */
[----:B------:R-:W-:Y:S01]  /*8570*/  ISETP.GE.AND P3, PT, R133, RZ, PT ;  /* 0x000000ff8500720c */ /* 0x000fe20003f66270 */
[----:B------:R-:W-:Y:S01]  /*8580*/  IMAD R127, R7, R130, R129 ;  /* 0x00000082077f7224 */ /* 0x000fe200078e0281 */
[----:B------:R-:W-:Y:S01]  /*8590*/  IABS R130, R128 ;  /* 0x0000008000827213 */ /* 0x000fe20000000000 */
[--C-:B------:R-:W-:Y:S01]  /*85a0*/  @!P5 IMAD.IADD R126, R126, 0x1, -R7.reuse ;  /* 0x000000017e7ed824 */ /* 0x100fe200078e0a07 */
[----:B------:R-:W-:Y:S01]  /*85b0*/  LOP3.LUT R129, R247, 0xf6, RZ, 0xfc, !PT ;  /* 0x000000f6f7817812 */ /* 0x000fe200078efcff */
[----:B------:R-:W-:Y:S01]  /*85c0*/  @!P4 IMAD.IADD R125, R125, 0x1, -R7 ;  /* 0x000000017d7dc824 */ /* 0x000fe200078e0a07 */
[----:B------:R-:W-:Y:S01]  /*85d0*/  IABS R133, R135 ;  /* 0x0000008700857213 */ /* 0x000fe20000000000 */
[----:B------:R-:W-:Y:S01]  /*85e0*/  @!P1 IMAD.MOV R123, RZ, RZ, -R123 ;  /* 0x000000ffff7b9224 */ /* 0x000fe200078e0a7b */
[----:B------:R-:W-:Y:S01]  /*85f0*/  ISETP.GE.AND P1, PT, R128, RZ, PT ;  /* 0x000000ff8000720c */ /* 0x000fe20003f26270 */
[----:B------:R-:W-:Y:S01]  /*8600*/  IMAD.HI.U32 R128, R0, R130, RZ ;  /* 0x0000008200807227 */ /* 0x000fe200078e00ff */
[----:B------:R-:W-:-:S02]  /*8610*/  ISETP.GT.U32.AND P5, PT, R7, R126, PT ;  /* 0x0000007e0700720c */ /* 0x000fc40003fa4070 */
[----:B------:R-:W-:Y:S01]  /*8620*/  ISETP.GT.U32.AND P4, PT, R7, R125, PT ;  /* 0x0000007d0700720c */ /* 0x000fe20003f84070 */
[----:B------:R-:W-:Y:S01]  /*8630*/  IMAD.MOV R128, RZ, RZ, -R128 ;  /* 0x000000ffff807224 */ /* 0x000fe200078e0a80 */
[----:B------:R-:W-:Y:S01]  /*8640*/  IABS R131, R129 ;  /* 0x0000008100837213 */ /* 0x000fe20000000000 */
[----:B------:R-:W-:Y:S01]  /*8650*/  @!P6 IMAD.MOV R124, RZ, RZ, -R124 ;  /* 0x000000ffff7ce224 */ /* 0x000fe200078e0a7c */
[----:B------:R-:W-:Y:S01]  /*8660*/  ISETP.GE.AND P6, PT, R129, RZ, PT ;  /* 0x000000ff8100720c */ /* 0x000fe20003fc6270 */
[----:B------:R-:W-:Y:S02]  /*8670*/  IMAD R128, R7, R128, R130 ;  /* 0x0000008007807224 */ /* 0x000fe400078e0282 */
[----:B------:R-:W-:-:S04]  /*8680*/  IMAD.HI.U32 R129, R0, R131, RZ ;  /* 0x0000008300817227 */ /* 0x000fc800078e00ff */
[----:B------:R-:W-:Y:S01]  /*8690*/  @!P0 IMAD.MOV R122, RZ, RZ, -R122 ;  /* 0x000000ffff7a8224 */ /* 0x000fe200078e0a7a */
[----:B------:R-:W-:Y:S01]  /*86a0*/  ISETP.GE.AND P0, PT, R132, RZ, PT ;  /* 0x000000ff8400720c */ /* 0x000fe20003f06270 */
[----:B------:R-:W-:Y:S02]  /*86b0*/  IMAD.MOV R132, RZ, RZ, -R129 ;  /* 0x000000ffff847224 */ /* 0x000fe400078e0a81 */
[--C-:B------:R-:W-:Y:S01]  /*86c0*/  @!P5 IMAD.IADD R126, R126, 0x1, -R7.reuse ;  /* 0x000000017e7ed824 */ /* 0x100fe200078e0a07 */
[----:B------:R-:W-:Y:S01]  /*86d0*/  ISETP.GT.U32.AND P5, PT, R7, R128, PT ;  /* 0x000000800700720c */ /* 0x000fe20003fa4070 */
[----:B------:R-:W-:Y:S01]  /*86e0*/  @!P4 IMAD.IADD R125, R125, 0x1, -R7 ;  /* 0x000000017d7dc824 */ /* 0x000fe200078e0a07 */
[C---:B------:R-:W-:Y:S01]  /*86f0*/  ISETP.GT.U32.AND P4, PT, R7.reuse, R127, PT ;  /* 0x0000007f0700720c */ /* 0x040fe20003f84070 */
[----:B------:R-:W-:Y:S02]  /*8700*/  IMAD R129, R7, R132, R131 ;  /* 0x0000008407817224 */ /* 0x000fe400078e0283 */
[----:B------:R-:W-:-:S02]  /*8710*/  @!P2 IMAD.MOV R125, RZ, RZ, -R125 ;  /* 0x000000ffff7da224 */ /* 0x000fc400078e0a7d */
[----:B------:R-:W-:Y:S01]  /*8720*/  IMAD.HI.U32 R130, R0, R133, RZ ;  /* 0x0000008500827227 */ /* 0x000fe200078e00ff */
[----:B------:R-:W-:-:S03]  /*8730*/  ISETP.GT.U32.AND P2, PT, R7, R129, PT ;  /* 0x000000810700720c */ /* 0x000fc60003f44070 */
[----:B------:R-:W-:Y:S02]  /*8740*/  IMAD.MOV R130, RZ, RZ, -R130 ;  /* 0x000000ffff827224 */ /* 0x000fe400078e0a82 */
[--C-:B------:R-:W-:Y:S02]  /*8750*/  @!P5 IMAD.IADD R128, R128, 0x1, -R7.reuse ;  /* 0x000000018080d824 */ /* 0x100fe400078e0a07 */
[----:B------:R-:W-:Y:S01]  /*8760*/  @!P0 IMAD.MOV R126, RZ, RZ, -R126 ;  /* 0x000000ffff7e8224 */ /* 0x000fe200078e0a7e */
[----:B------:R-:W-:Y:S01]  /*8770*/  ISETP.GE.AND P0, PT, R135, RZ, PT ;  /* 0x000000ff8700720c */ /* 0x000fe20003f06270 */
[----:B------:R-:W-:Y:S01]  /*8780*/  IMAD.HI.U32 R131, R0, R134, RZ ;  /* 0x0000008600837227 */ /* 0x000fe200078e00ff */
[----:B------:R-:W-:Y:S02]  /*8790*/  ISETP.GT.U32.AND P5, PT, R7, R128, PT ;  /* 0x000000800700720c */ /* 0x000fe40003fa4070 */
[----:B------:R-:W-:Y:S01]  /*87a0*/  IABS R135, R142 ;  /* 0x0000008e00877213 */ /* 0x000fe20000000000 */
[----:B------:R-:W-:-:S02]  /*87b0*/  @!P2 IMAD.IADD R129, R129, 0x1, -R7 ;  /* 0x000000018181a824 */ /* 0x000fc400078e0a07 */
[C---:B------:R-:W-:Y:S02]  /*87c0*/  IMAD R130, R7.reuse, R130, R133 ;  /* 0x0000008207827224 */ /* 0x040fe400078e0285 */
[----:B------:R-:W-:Y:S01]  /*87d0*/  IMAD.MOV R131, RZ, RZ, -R131 ;  /* 0x000000ffff837224 */ /* 0x000fe200078e0a83 */
[----:B------:R-:W-:Y:S01]  /*87e0*/  ISETP.GT.U32.AND P2, PT, R7, R129, PT ;  /* 0x000000810700720c */ /* 0x000fe20003f44070 */
[----:B------:R-:W-:-:S04]  /*87f0*/  IMAD.HI.U32 R132, R0, R135, RZ ;  /* 0x0000008700847227 */ /* 0x000fc800078e00ff */
[----:B------:R-:W-:Y:S01]  /*8800*/  @!P5 IMAD.IADD R128, R128, 0x1, -R7 ;  /* 0x000000018080d824 */ /* 0x000fe200078e0a07 */
[C---:B------:R-:W-:Y:S01]  /*8810*/  ISETP.GT.U32.AND P5, PT, R7.reuse, R130, PT ;  /* 0x000000820700720c */ /* 0x040fe20003fa4070 */
[----:B------:R-:W-:Y:S02]  /*8820*/  IMAD R131, R7, R131, R134 ;  /* 0x0000008307837224 */ /* 0x000fe400078e0286 */
[----:B------:R-:W-:Y:S02]  /*8830*/  IMAD.MOV R132, RZ, RZ, -R132 ;  /* 0x000000ffff847224 */ /* 0x000fe400078e0a84 */
[----:B------:R-:W-:-:S04]  /*8840*/  IMAD.HI.U32 R133, R0, R137, RZ ;  /* 0x0000008900857227 */ /* 0x000fc800078e00ff */
[----:B------:R-:W-:Y:S01]  /*8850*/  @!P2 IMAD.IADD R129, R129, 0x1, -R7 ;  /* 0x000000018181a824 */ /* 0x000fe200078e0a07 */
[C---:B------:R-:W-:Y:S01]  /*8860*/  ISETP.GT.U32.AND P2, PT, R7.reuse, R131, PT ;  /* 0x000000830700720c */ /* 0x040fe20003f44070 */
[----:B------:R-:W-:Y:S02]  /*8870*/  IMAD R132, R7, R132, R135 ;  /* 0x0000008407847224 */ /* 0x000fe400078e0287 */
[----:B------:R-:W-:Y:S02]  /*8880*/  @!P4 IMAD.IADD R127, R127, 0x1, -R7 ;  /* 0x000000017f7fc824 */ /* 0x000fe400078e0a07 */
[----:B------:R-:W-:Y:S02]  /*8890*/  IMAD.MOV R138, RZ, RZ, -R133 ;  /* 0x000000ffff8a7224 */ /* 0x000fe400078e0a85 */
[----:B------:R-:W-:Y:S01]  /*88a0*/  @!P5 IMAD.IADD R130, R130, 0x1, -R7 ;  /* 0x000000018282d824 */ /* 0x000fe200078e0a07 */
[C---:B------:R-:W-:Y:S01]  /*88b0*/  ISETP.GT.U32.AND P5, PT, R7.reuse, R132, PT ;  /* 0x000000840700720c */ /* 0x040fe20003fa4070 */
[C---:B------:R-:W-:Y:S01]  /*88c0*/  IMAD R133, R7.reuse, R138, R137 ;  /* 0x0000008a07857224 */ /* 0x040fe200078e0289 */
[----:B------:R-:W-:Y:S01]  /*88d0*/  ISETP.GT.U32.AND P4, PT, R7, R127, PT ;  /* 0x0000007f0700720c */ /* 0x000fe20003f84070 */
[----:B------:R-:W-:-:S04]  /*88e0*/  IMAD.HI.U32 R134, R0, R139, RZ ;  /* 0x0000008b00867227 */ /* 0x000fc800078e00ff */
[--C-:B------:R-:W-:Y:S01]  /*88f0*/  @!P2 IMAD.IADD R131, R131, 0x1, -R7.reuse ;  /* 0x000000018383a824 */ /* 0x100fe200078e0a07 */
[C---:B------:R-:W-:Y:S01]  /*8900*/  ISETP.GT.U32.AND P2, PT, R7.reuse, R133, PT ;  /* 0x000000850700720c */ /* 0x040fe20003f44070 */
[----:B------:R-:W-:Y:S02]  /*8910*/  IMAD.MOV R134, RZ, RZ, -R134 ;  /* 0x000000ffff867224 */ /* 0x000fe400078e0a86 */
[----:B------:R-:W-:Y:S02]  /*8920*/  @!P1 IMAD.MOV R128, RZ, RZ, -R128 ;  /* 0x000000ffff809224 */ /* 0x000fe400078e0a80 */
[--C-:B------:R-:W-:Y:S01]  /*8930*/  @!P5 IMAD.IADD R132, R132, 0x1, -R7.reuse ;  /* 0x000000018484d824 */ /* 0x100fe200078e0a07 */
[----:B------:R-:W-:Y:S01]  /*8940*/  ISETP.GT.U32.AND P5, PT, R7, R130, PT ;  /* 0x000000820700720c */ /* 0x000fe20003fa4070 */
[----:B------:R-:W-:Y:S01]  /*8950*/  @!P4 IMAD.IADD R127, R127, 0x1, -R7 ;  /* 0x000000017f7fc824 */ /* 0x000fe200078e0a07 */
[----:B------:R-:W-:Y:S01]  /*8960*/  ISETP.GE.AND P4, PT, R136, RZ, PT ;  /* 0x000000ff8800720c */ /* 0x000fe20003f86270 */
[C---:B------:R-:W-:Y:S01]  /*8970*/  IMAD R134, R7.reuse, R134, R139 ;  /* 0x0000008607867224 */ /* 0x040fe200078e028b */
[----:B------:R-:W-:Y:S01]  /*8980*/  ISETP.GT.U32.AND P1, PT, R7, R132, PT ;  /* 0x000000840700720c */ /* 0x000fe20003f24070 */
[----:B------:R-:W-:Y:S01]  /*8990*/  IMAD.HI.U32 R136, R0, R141, RZ ;  /* 0x0000008d00887227 */ /* 0x000fe200078e00ff */
[----:B------:R-:W-:-:S03]  /*89a0*/  IABS R139, R147 ;  /* 0x00000093008b7213 */ /* 0x000fc60000000000 */
[----:B------:R-:W-:Y:S01]  /*89b0*/  @!P3 IMAD.MOV R127, RZ, RZ, -R127 ;  /* 0x000000ffff7fb224 */ /* 0x000fe200078e0a7f */
[----:B------:R-:W-:Y:S01]  /*89c0*/  ISETP.GT.U32.AND P3, PT, R7, R131, PT ;  /* 0x000000830700720c */ /* 0x000fe20003f64070 */
[----:B------:R-:W-:Y:S02]  /*89d0*/  @!P2 IMAD.IADD R133, R133, 0x1, -R7 ;  /* 0x000000018585a824 */ /* 0x000fe400078e0a07 */
[----:B------:R-:W-:Y:S01]  /*89e0*/  @!P6 IMAD.MOV R129, RZ, RZ, -R129 ;  /* 0x000000ffff81e224 */ /* 0x000fe200078e0a81 */
[C---:B------:R-:W-:Y:S01]  /*89f0*/  ISETP.GT.U32.AND P6, PT, R7.reuse, R134, PT ;  /* 0x000000860700720c */ /* 0x040fe20003fc4070 */
[----:B------:R-:W-:Y:S01]  /*8a00*/  IMAD.HI.U32 R135, R0, R140, RZ ;  /* 0x0000008c00877227 */ /* 0x000fe200078e00ff */
[----:B------:R-:W-:-:S03]  /*8a10*/  ISETP.GT.U32.AND P2, PT, R7, R133, PT ;  /* 0x000000850700720c */ /* 0x000fc60003f44070 */
[----:B------:R-:W-:Y:S02]  /*8a20*/  IMAD.MOV R136, RZ, RZ, -R136 ;  /* 0x000000ffff887224 */ /* 0x000fe400078e0a88 */
[----:B------:R-:W-:Y:S02]  /*8a30*/  IMAD.MOV R135, RZ, RZ, -R135 ;  /* 0x000000ffff877224 */ /* 0x000fe400078e0a87 */
[C---:B------:R-:W-:Y:S01]  /*8a40*/  IMAD R136, R7.reuse, R136, R141 ;  /* 0x0000008807887224 */ /* 0x040fe200078e028d */
[----:B------:R-:W-:Y:S01]  /*8a50*/  IABS R141, R148 ;  /* 0x00000094008d7213 */ /* 0x000fe20000000000 */
[C---:B------:R-:W-:Y:S02]  /*8a60*/  IMAD R135, R7.reuse, R135, R140 ;  /* 0x0000008707877224 */ /* 0x040fe400078e028c */
[--C-:B------:R-:W-:Y:S01]  /*8a70*/  @!P1 IMAD.IADD R132, R132, 0x1, -R7.reuse ;  /* 0x0000000184849824 */ /* 0x100fe200078e0a07 */
[C---:B------:R-:W-:Y:S01]  /*8a80*/  ISETP.GT.U32.AND P1, PT, R7.reuse, R136, PT ;  /* 0x000000880700720c */ /* 0x040fe20003f24070 */
[--C-:B------:R-:W-:Y:S01]  /*8a90*/  @!P5 IMAD.IADD R130, R130, 0x1, -R7.reuse ;  /* 0x000000018282d824 */ /* 0x100fe200078e0a07 */
[----:B------:R-:W-:Y:S01]  /*8aa0*/  ISETP.GT.U32.AND P5, PT, R7, R135, PT ;  /* 0x000000870700720c */ /* 0x000fe20003fa4070 */
[--C-:B------:R-:W-:Y:S01]  /*8ab0*/  @!P3 IMAD.IADD R131, R131, 0x1, -R7.reuse ;  /* 0x000000018383b824 */ /* 0x100fe200078e0a07 */
[----:B------:R-:W-:Y:S01]  /*8ac0*/  ISETP.GE.AND P3, PT, R142, RZ, PT ;  /* 0x000000ff8e00720c */ /* 0x000fe20003f66270 */
[----:B------:R-:W-:Y:S01]  /*8ad0*/  @!P6 IMAD.IADD R134, R134, 0x1, -R7 ;  /* 0x000000018686e824 */ /* 0x000fe200078e0a07 */
[----:B------:R-:W-:Y:S01]  /*8ae0*/  ISETP.GE.AND P6, PT, R144, RZ, PT ;  /* 0x000000ff9000720c */ /* 0x000fe20003fc6270 */
[----:B------:R-:W-:Y:S01]  /*8af0*/  IMAD.HI.U32 R137, R0, R139, RZ ;  /* 0x0000008b00897227 */ /* 0x000fe200078e00ff */
[----:B------:R-:W-:-:S03]  /*8b00*/  LOP3.LUT R144, R247, 0xe0, RZ, 0xfc, !PT ;  /* 0x000000e0f7907812 */ /* 0x000fc600078efcff */
[----:B------:R-:W-:Y:S01]  /*8b10*/  @!P2 IMAD.IADD R133, R133, 0x1, -R7 ;  /* 0x000000018585a824 */ /* 0x000fe200078e0a07 */
[----:B------:R-:W-:Y:S01]  /*8b20*/  ISETP.GE.AND P2, PT, R143, RZ, PT ;  /* 0x000000ff8f00720c */ /* 0x000fe20003f46270 */
[----:B------:R-:W-:Y:S01]  /*8b30*/  @!P0 IMAD.MOV R130, RZ, RZ, -R130 ;  /* 0x000000ffff828224 */ /* 0x000fe200078e0a82 */
[----:B------:R-:W-:Y:S01]  /*8b40*/  ISETP.GT.U32.AND P0, PT, R7, R134, PT ;  /* 0x000000860700720c */ /* 0x000fe20003f04070 */
[----:B------:R-:W-:Y:S01]  /*8b50*/  IMAD.HI.U32 R138, R0, R141, RZ ;  /* 0x0000008d008a7227 */ /* 0x000fe200078e00ff */
[----:B------:R-:W-:-:S03]  /*8b60*/  IABS R143, R144 ;  /* 0x00000090008f7213 */ /* 0x000fc60000000000 */
[----:B------:R-:W-:Y:S02]  /*8b70*/  IMAD.MOV R140, RZ, RZ, -R137 ;  /* 0x000000ffff8c7224 */ /* 0x000fe400078e0a89 */
[----:B------:R-:W-:Y:S02]  /*8b80*/  IMAD.MOV R138, RZ, RZ, -R138 ;  /* 0x000000ffff8a7224 */ /* 0x000fe400078e0a8a */
[----:B------:R-:W-:Y:S01]  /*8b90*/  IMAD R137, R7, R140, R139 ;  /* 0x0000008c07897224 */ /* 0x000fe200078e028b */
[----:B------:R-:W-:Y:S01]  /*8ba0*/  LOP3.LUT R140, R247, 0xe2, RZ, 0xfc, !PT ;  /* 0x000000e2f78c7812 */ /* 0x000fe200078efcff */
[--C-:B------:R-:W-:Y:S02]  /*8bb0*/  @!P1 IMAD.IADD R136, R136, 0x1, -R7.reuse ;  /* 0x0000000188889824 */ /* 0x100fe400078e0a07 */
[----:B------:R-:W-:Y:S01]  /*8bc0*/  @!P5 IMAD.IADD R135, R135, 0x1, -R7 ;  /* 0x000000018787d824 */ /* 0x000fe200078e0a07 */
[----:B------:R-:W-:Y:S01]  /*8bd0*/  ISETP.GE.AND P5, PT, R145, RZ, PT ;  /* 0x000000ff9100720c */ /* 0x000fe20003fa6270 */
[C---:B------:R-:W-:Y:S01]  /*8be0*/  IMAD R138, R7.reuse, R138, R141 ;  /* 0x0000008a078a7224 */ /* 0x040fe200078e028d */
[C---:B------:R-:W-:Y:S01]  /*8bf0*/  ISETP.GT.U32.AND P1, PT, R7.reuse, R136, PT ;  /* 0x000000880700720c */ /* 0x040fe20003f24070 */
[----:B------:R-:W-:Y:S01]  /*8c00*/  @!P3 IMAD.MOV R132, RZ, RZ, -R132 ;  /* 0x000000ffff84b224 */ /* 0x000fe200078e0a84 */
[C---:B------:R-:W-:Y:S01]  /*8c10*/  ISETP.GT.U32.AND P3, PT, R7.reuse, R137, PT ;  /* 0x000000890700720c */ /* 0x040fe20003f64070 */
[----:B------:R-:W-:Y:S01]  /*8c20*/  @!P4 IMAD.MOV R131, RZ, RZ, -R131 ;  /* 0x000000ffff83c224 */ /* 0x000fe200078e0a83 */
[----:B------:R-:W-:Y:S01]  /*8c30*/  IABS R141, R140 ;  /* 0x0000008c008d7213 */ /* 0x000fe20000000000 */
[----:B------:R-:W-:Y:S01]  /*8c40*/  @!P2 IMAD.MOV R133, RZ, RZ, -R133 ;  /* 0x000000ffff85a224 */ /* 0x000fe200078e0a85 */
[C---:B------:R-:W-:Y:S01]  /*8c50*/  ISETP.GT.U32.AND P4, PT, R7.reuse, R135, PT ;  /* 0x000000870700720c */ /* 0x040fe20003f84070 */
[----:B------:R-:W-:Y:S01]  /*8c60*/  @!P0 IMAD.IADD R134, R134, 0x1, -R7 ;  /* 0x0000000186868824 */ /* 0x000fe200078e0a07 */
[----:B------:R-:W-:Y:S01]  /*8c70*/  ISETP.GE.AND P2, PT, R146, RZ, PT ;  /* 0x000000ff9200720c */ /* 0x000fe20003f46270 */
[----:B------:R-:W-:Y:S01]  /*8c80*/  IMAD.HI.U32 R139, R0, R141, RZ ;  /* 0x0000008d008b7227 */ /* 0x000fe200078e00ff */
[----:B------:R-:W-:-:S03]  /*8c90*/  ISETP.GT.U32.AND P0, PT, R7, R138, PT ;  /* 0x0000008a0700720c */ /* 0x000fc60003f04070 */
[----:B------:R-:W-:Y:S02]  /*8ca0*/  IMAD.MOV R142, RZ, RZ, -R139 ;  /* 0x000000ffff8e7224 */ /* 0x000fe400078e0a8b */
[--C-:B------:R-:W-:Y:S01]  /*8cb0*/  @!P1 IMAD.IADD R136, R136, 0x1, -R7.reuse ;  /* 0x0000000188889824 */ /* 0x100fe200078e0a07 */
[----:B------:R-:W-:Y:S01]  /*8cc0*/  ISETP.GE.AND P1, PT, R148, RZ, PT ;  /* 0x000000ff9400720c */ /* 0x000fe20003f26270 */
[----:B------:R-:W-:Y:S01]  /*8cd0*/  @!P3 IMAD.IADD R137, R137, 0x1, -R7 ;  /* 0x000000018989b824 */ /* 0x000fe200078e0a07 */
[----:B------:R-:W-:Y:S01]  /*8ce0*/  ISETP.GE.AND P3, PT, R140, RZ, PT ;  /* 0x000000ff8c00720c */ /* 0x000fe20003f66270 */
[----:B------:R-:W-:Y:S01]  /*8cf0*/  IMAD R139, R7, R142, R141 ;  /* 0x0000008e078b7224 */ /* 0x000fe200078e028d */
[----:B------:R-:W-:Y:S01]  /*8d00*/  LOP3.LUT R141, R247, 0xde, RZ, 0xfc, !PT ;  /* 0x000000def78d7812 */ /* 0x000fe200078efcff */
[--C-:B------:R-:W-:Y:S01]  /*8d10*/  @!P4 IMAD.IADD R135, R135, 0x1, -R7.reuse ;  /* 0x000000018787c824 */ /* 0x100fe200078e0a07 */
[----:B------:R-:W-:Y:S01]  /*8d20*/  ISETP.GE.AND P4, PT, R147, RZ, PT ;  /* 0x000000ff9300720c */ /* 0x000fe20003f86270 */
[----:B------:R-:W-:Y:S01]  /*8d30*/  @!P0 IMAD.IADD R138, R138, 0x1, -R7 ;  /* 0x000000018a8a8824 */ /* 0x000fe200078e0a07 */
[C---:B------:R-:W-:Y:S01]  /*8d40*/  ISETP.GT.U32.AND P0, PT, R7.reuse, R137, PT ;  /* 0x000000890700720c */ /* 0x040fe20003f04070 */
[----:B------:R-:W-:Y:S01]  /*8d50*/  @!P2 IMAD.MOV R136, RZ, RZ, -R136 ;  /* 0x000000ffff88a224 */ /* 0x000fe200078e0a88 */
[C---:B------:R-:W-:Y:S01]  /*8d60*/  ISETP.GT.U32.AND P2, PT, R7.reuse, R139, PT ;  /* 0x0000008b0700720c */ /* 0x040fe20003f44070 */
[----:B------:R-:W-:Y:S01]  /*8d70*/  @!P5 IMAD.MOV R135, RZ, RZ, -R135 ;  /* 0x000000ffff87d224 */ /* 0x000fe200078e0a87 */
[----:B------:R-:W-:Y:S01]  /*8d80*/  ISETP.GT.U32.AND P5, PT, R7, R138, PT ;  /* 0x0000008a0700720c */ /* 0x000fe20003fa4070 */
[----:B------:R-:W-:Y:S01]  /*8d90*/  IMAD.HI.U32 R140, R0, R143, RZ ;  /* 0x0000008f008c7227 */ /* 0x000fe200078e00ff */
[----:B------:R-:W-:-:S02]  /*8da0*/  LOP3.LUT R142, R247, 0xdc, RZ, 0xfc, !PT ;  /* 0x000000dcf78e7812 */ /* 0x000fc400078efcff */
[----:B------:R-:W-:Y:S01]  /*8db0*/  LOP3.LUT R147, R247, 0xda, RZ, 0xfc, !PT ;  /* 0x000000daf7937812 */ /* 0x000fe200078efcff */
[----:B------:R-:W-:Y:S01]  /*8dc0*/  IMAD.MOV R140, RZ, RZ, -R140 ;  /* 0x000000ffff8c7224 */ /* 0x000fe200078e0a8c */
[----:B------:R-:W-:Y:S01]  /*8dd0*/  IABS R145, R142 ;  /* 0x0000008e00917213 */ /* 0x000fe20000000000 */
[----:B------:R-:W-:Y:S01]  /*8de0*/  @!P6 IMAD.MOV R134, RZ, RZ, -R134 ;  /* 0x000000ffff86e224 */ /* 0x000fe200078e0a86 */
[----:B------:R-:W-:Y:S01]  /*8df0*/  ISETP.GE.AND P6, PT, R144, RZ, PT ;  /* 0x000000ff9000720c */ /* 0x000fe20003fc6270 */
[----:B------:R-:W-:Y:S01]  /*8e00*/  IMAD R140, R7, R140, R143 ;  /* 0x0000008c078c7224 */ /* 0x000fe200078e028f */
[----:B------:R-:W-:Y:S01]  /*8e10*/  IABS R144, R141 ;  /* 0x0000008d00907213 */ /* 0x000fe20000000000 */
[--C-:B------:R-:W-:Y:S01]  /*8e20*/  @!P0 IMAD.IADD R137, R137, 0x1, -R7.reuse ;  /* 0x0000000189898824 */ /* 0x100fe200078e0a07 */
[----:B------:R-:W-:Y:S01]  /*8e30*/  ISETP.GE.AND P0, PT, R141, RZ, PT ;  /* 0x000000ff8d00720c */ /* 0x000fe20003f06270 */
[--C-:B------:R-:W-:Y:S01]  /*8e40*/  @!P2 IMAD.IADD R139, R139, 0x1, -R7.reuse ;  /* 0x000000018b8ba824 */ /* 0x100fe200078e0a07 */
[----:B------:R-:W-:Y:S01]  /*8e50*/  IABS R146, R147 ;  /* 0x0000009300927213 */ /* 0x000fe20000000000 */
[----:B------:R-:W-:Y:S01]  /*8e60*/  @!P5 IMAD.IADD R138, R138, 0x1, -R7 ;  /* 0x000000018a8ad824 */ /* 0x000fe200078e0a07 */
[C---:B------:R-:W-:Y:S01]  /*8e70*/  ISETP.GT.U32.AND P5, PT, R7.reuse, R140, PT ;  /* 0x0000008c0700720c */ /* 0x040fe20003fa4070 */
[----:B------:R-:W-:Y:S01]  /*8e80*/  @!P4 IMAD.MOV R137, RZ, RZ, -R137 ;  /* 0x000000ffff89c224 */ /* 0x000fe200078e0a89 */
[----:B------:R-:W-:Y:S01]  /*8e90*/  ISETP.GT.U32.AND P4, PT, R7, R139, PT ;  /* 0x0000008b0700720c */ /* 0x000fe20003f84070 */
[----:B------:R-:W-:Y:S01]  /*8ea0*/  IMAD.HI.U32 R141, R0, R144, RZ ;  /* 0x00000090008d7227 */ /* 0x000fe200078e00ff */
[----:B------:R-:W-:-:S02]  /*8eb0*/  ISETP.GE.AND P2, PT, R142, RZ, PT ;  /* 0x000000ff8e00720c */ /* 0x000fc40003f46270 */
[----:B------:R-:W-:Y:S01]  /*8ec0*/  IABS R148, R151 ;  /* 0x0000009700947213 */ /* 0x000fe20000000000 */
[----:B------:R-:W-:Y:S02]  /*8ed0*/  IMAD.MOV R141, RZ, RZ, -R141 ;  /* 0x000000ffff8d7224 */ /* 0x000fe400078e0a8d */
[----:B------:R-:W-:-:S04]  /*8ee0*/  IMAD.HI.U32 R142, R0, R145, RZ ;  /* 0x00000091008e7227 */ /* 0x000fc800078e00ff */
[----:B------:R-:W-:Y:S02]  /*8ef0*/  IMAD R141, R7, R141, R144 ;  /* 0x0000008d078d7224 */ /* 0x000fe400078e0290 */
[--C-:B------:R-:W-:Y:S02]  /*8f00*/  @!P5 IMAD.IADD R140, R140, 0x1, -R7.reuse ;  /* 0x000000018c8cd824 */ /* 0x100fe400078e0a07 */
[----:B------:R-:W-:Y:S01]  /*8f10*/  @!P4 IMAD.IADD R139, R139, 0x1, -R7 ;  /* 0x000000018b8bc824 */ /* 0x000fe200078e0a07 */
[C---:B------:R-:W-:Y:S01]  /*8f20*/  ISETP.GT.U32.AND P4, PT, R7.reuse, R141, PT ;  /* 0x0000008d0700720c */ /* 0x040fe20003f84070 */
[----:B------:R-:W-:Y:S01]  /*8f30*/  IMAD.HI.U32 R143, R0, R146, RZ ;  /* 0x00000092008f7227 */ /* 0x000fe200078e00ff */
[----:B------:R-:W-:-:S03]  /*8f40*/  ISETP.GT.U32.AND P5, PT, R7, R140, PT ;  /* 0x0000008c0700720c */ /* 0x000fc60003fa4070 */
[----:B------:R-:W-:Y:S01]  /*8f50*/  @!P1 IMAD.MOV R138, RZ, RZ, -R138 ;  /* 0x000000ffff8a9224 */ /* 0x000fe200078e0a8a */
[----:B------:R-:W-:Y:S01]  /*8f60*/  ISETP.GE.AND P1, PT, R147, RZ, PT ;  /* 0x000000ff9300720c */ /* 0x000fe20003f26270 */
[----:B------:R-:W-:Y:S01]  /*8f70*/  IMAD.MOV R142, RZ, RZ, -R142 ;  /* 0x000000ffff8e7224 */ /* 0x000fe200078e0a8e */
[----:B------:R-:W-:Y:S01]  /*8f80*/  LOP3.LUT R147, R247, 0xd8, RZ, 0xfc, !PT ;  /* 0x000000d8f7937812 */ /* 0x000fe200078efcff */
[----:B------:R-:W-:Y:S02]  /*8f90*/  IMAD.MOV R143, RZ, RZ, -R143 ;  /* 0x000000ffff8f7224 */ /* 0x000fe400078e0a8f */
[C---:B------:R-:W-:Y:S01]  /*8fa0*/  IMAD R142, R7.reuse, R142, R145 ;  /* 0x0000008e078e7224 */ /* 0x040fe200078e0291 */
[----:B------:R-:W-:Y:S01]  /*8fb0*/  IABS R145, R147 ;  /* 0x0000009300917213 */ /* 0x000fe20000000000 */
[----:B------:R-:W-:Y:S02]  /*8fc0*/  IMAD R143, R7, R143, R146 ;  /* 0x0000008f078f7224 */ /* 0x000fe400078e0292 */
[----:B------:R-:W-:-:S02]  /*8fd0*/  @!P4 IMAD.IADD R141, R141, 0x1, -R7 ;  /* 0x000000018d8dc824 */ /* 0x000fc400078e0a07 */
[----:B------:R-:W-:Y:S01]  /*8fe0*/  @!P5 IMAD.IADD R140, R140, 0x1, -R7 ;  /* 0x000000018c8cd824 */ /* 0x000fe200078e0a07 */
[C---:B------:R-:W-:Y:S01]  /*8ff0*/  ISETP.GT.U32.AND P5, PT, R7.reuse, R142, PT ;  /* 0x0000008e0700720c */ /* 0x040fe20003fa4070 */
[----:B------:R-:W-:Y:S01]  /*9000*/  @!P3 IMAD.MOV R139, RZ, RZ, -R139 ;  /* 0x000000ffff8bb224 */ /* 0x000fe200078e0a8b */
[C---:B------:R-:W-:Y:S01]  /*9010*/  ISETP.GT.U32.AND P3, PT, R7.reuse, R141, PT ;  /* 0x0000008d0700720c */ /* 0x040fe20003f64070 */
[----:B------:R-:W-:Y:S01]  /*9020*/  IMAD.HI.U32 R144, R0, R145, RZ ;  /* 0x0000009100907227 */ /* 0x000fe200078e00ff */
[----:B------:R-:W-:-:S03]  /*9030*/  ISETP.GT.U32.AND P4, PT, R7, R143, PT ;  /* 0x0000008f0700720c */ /* 0x000fc60003f84070 */
[----:B------:R-:W-:Y:S02]  /*9040*/  IMAD.MOV R144, RZ, RZ, -R144 ;  /* 0x000000ffff907224 */ /* 0x000fe400078e0a90 */
[----:B------:R-:W-:-:S04]  /*9050*/  IMAD.HI.U32 R146, R0, R149, RZ ;  /* 0x0000009500927227 */ /* 0x000fc800078e00ff */
[----:B------:R-:W-:Y:S02]  /*9060*/  IMAD R144, R7, R144, R145 ;  /* 0x0000009007907224 */ /* 0x000fe400078e0291 */
[--C-:B------:R-:W-:Y:S02]  /*9070*/  @!P5 IMAD.IADD R142, R142, 0x1, -R7.reuse ;  /* 0x000000018e8ed824 */ /* 0x100fe400078e0a07 */
[--C-:B------:R-:W-:Y:S01]  /*9080*/  @!P3 IMAD.IADD R141, R141, 0x1, -R7.reuse ;  /* 0x000000018d8db824 */ /* 0x100fe200078e0a07 */
[----:B------:R-:W-:Y:S01]  /*9090*/  ISETP.GT.U32.AND P3, PT, R7, R144, PT ;  /* 0x000000900700720c */ /* 0x000fe20003f64070 */
[----:B------:R-:W-:Y:S01]  /*90a0*/  @!P4 IMAD.IADD R143, R143, 0x1, -R7 ;  /* 0x000000018f8fc824 */ /* 0x000fe200078e0a07 */
[C---:B------:R-:W-:Y:S01]  /*90b0*/  ISETP.GT.U32.AND P5, PT, R7.reuse, R142, PT ;  /* 0x0000008e0700720c */ /* 0x040fe20003fa4070 */
[----:B------:R-:W-:Y:S02]  /*90c0*/  IMAD.MOV R146, RZ, RZ, -R146 ;  /* 0x000000ffff927224 */ /* 0x000fe400078e0a92 */
[----:B------:R-:W-:Y:S01]  /*90d0*/  IMAD.HI.U32 R145, R0, R148, RZ ;  /* 0x0000009400917227 */ /* 0x000fe200078e00ff */
[----:B------:R-:W-:-:S03]  /*90e0*/  ISETP.GT.U32.AND P4, PT, R7, R143, PT ;  /* 0x0000008f0700720c */ /* 0x000fc60003f84070 */
[----:B------:R-:W-:Y:S02]  /*90f0*/  IMAD R146, R7, R146, R149 ;  /* 0x0000009207927224 */ /* 0x000fe400078e0295 */
[----:B------:R-:W-:Y:S02]  /*9100*/  @!P0 IMAD.MOV R141, RZ, RZ, -R141 ;  /* 0x000000ffff8d8224 */ /* 0x000fe400078e0a8d */
[--C-:B------:R-:W-:Y:S02]  /*9110*/  @!P3 IMAD.IADD R144, R144, 0x1, -R7.reuse ;  /* 0x000000019090b824 */ /* 0x100fe400078e0a07 */
[----:B------:R-:W-:Y:S01]  /*9120*/  @!P5 IMAD.IADD R142, R142, 0x1, -R7 ;  /* 0x000000018e8ed824 */ /* 0x000fe200078e0a07 */
[----:B------:R-:W-:Y:S01]  /*9130*/  ISETP.GE.AND P5, PT, R151, RZ, PT ;  /* 0x000000ff9700720c */ /* 0x000fe20003fa6270 */
[----:B------:R-:W-:Y:S01]  /*9140*/  IMAD.MOV R145, RZ, RZ, -R145 ;  /* 0x000000ffff917224 */ /* 0x000fe200078e0a91 */
[----:B------:R-:W-:Y:S01]  /*9150*/  ISETP.GT.U32.AND P0, PT, R7, R144, PT ;  /* 0x000000900700720c */ /* 0x000fe20003f04070 */
[----:B------:R-:W-:Y:S01]  /*9160*/  @!P4 IMAD.IADD R143, R143, 0x1, -R7 ;  /* 0x000000018f8fc824 */ /* 0x000fe200078e0a07 */
[----:B------:R-:W-:Y:S01]  /*9170*/  ISETP.GT.U32.AND P4, PT, R7, R146, PT ;  /* 0x000000920700720c */ /* 0x000fe20003f84070 */
[----:B------:R-:W-:Y:S01]  /*9180*/  @!P6 IMAD.MOV R140, RZ, RZ, -R140 ;  /* 0x000000ffff8ce224 */ /* 0x000fe200078e0a8c */
[----:B------:R-:W-:Y:S01]  /*9190*/  LOP3.LUT R151, R247, 0xd0, RZ, 0xfc, !PT ;  /* 0x000000d0f7977812 */ /* 0x000fe200078efcff */
[----:B------:R-:W-:Y:S01]  /*91a0*/  IMAD R145, R7, R145, R148 ;  /* 0x0000009107917224 */ /* 0x000fe200078e0294 */
[----:B------:R-:W-:Y:S01]  /*91b0*/  ISETP.GE.AND P6, PT, R147, RZ, PT ;  /* 0x000000ff9300720c */ /* 0x000fe20003fc6270 */
[----:B------:R-:W-:Y:S01]  /*91c0*/  IMAD.HI.U32 R147, R0, R150, RZ ;  /* 0x0000009600937227 */ /* 0x000fe200078e00ff */
[----:B------:R-:W-:-:S02]  /*91d0*/  IABS R149, R151 ;  /* 0x0000009700957213 */ /* 0x000fc40000000000 */
[----:B------:R-:W-:Y:S01]  /*91e0*/  ISETP.GT.U32.AND P3, PT, R7, R145, PT ;  /* 0x000000910700720c */ /* 0x000fe20003f64070 */
[----:B------:R-:W-:Y:S01]  /*91f0*/  @!P2 IMAD.MOV R142, RZ, RZ, -R142 ;  /* 0x000000ffff8ea224 */ /* 0x000fe200078e0a8e */
[----:B------:R-:W-:Y:S01]  /*9200*/  ISETP.GE.AND P2, PT, R152, RZ, PT ;  /* 0x000000ff9800720c */ /* 0x000fe20003f46270 */
[----:B------:R-:W-:Y:S01]  /*9210*/  IMAD.MOV R147, RZ, RZ, -R147 ;  /* 0x000000ffff937224 */ /* 0x000fe200078e0a93 */
[----:B------:R-:W-:Y:S01]  /*9220*/  LOP3.LUT R152, R247, 0xce, RZ, 0xfc, !PT ;  /* 0x000000cef7987812 */ /* 0x000fe200078efcff */
[----:B------:R-:W-:-:S04]  /*9230*/  IMAD.HI.U32 R148, R0, R149, RZ ;  /* 0x0000009500947227 */ /* 0x000fc800078e00ff */
[----:B------:R-:W-:Y:S01]  /*9240*/  IMAD R147, R7, R147, R150 ;  /* 0x0000009307937224 */ /* 0x000fe200078e0296 */
[----:B------:R-:W-:Y:S01]  /*9250*/  IABS R150, R152 ;  /* 0x0000009800967213 */ /* 0x000fe20000000000 */
[--C-:B------:R-:W-:Y:S01]  /*9260*/  @!P0 IMAD.IADD R144, R144, 0x1, -R7.reuse ;  /* 0x0000000190908824 */ /* 0x100fe200078e0a07 */
[----:B------:R-:W-:Y:S01]  /*9270*/  ISETP.GE.AND P0, PT, R153, RZ, PT ;  /* 0x000000ff9900720c */ /* 0x000fe20003f06270 */
[----:B------:R-:W-:Y:S01]  /*9280*/  @!P4 IMAD.IADD R146, R146, 0x1, -R7 ;  /* 0x000000019292c824 */ /* 0x000fe200078e0a07 */
[----:B------:R-:W-:Y:S01]  /*9290*/  IABS R153, R156 ;  /* 0x0000009c00997213 */ /* 0x000fe20000000000 */
[----:B------:R-:W-:Y:S02]  /*92a0*/  IMAD.MOV R148, RZ, RZ, -R148 ;  /* 0x000000ffff947224 */ /* 0x000fe400078e0a94 */
[----:B------:R-:W-:Y:S01]  /*92b0*/  @!P1 IMAD.MOV R143, RZ, RZ, -R143 ;  /* 0x000000ffff8f9224 */ /* 0x000fe200078e0a8f */
[C---:B------:R-:W-:Y:S01]  /*92c0*/  ISETP.GT.U32.AND P1, PT, R7.reuse, R147, PT ;  /* 0x000000930700720c */ /* 0x040fe20003f24070 */
[----:B------:R-:W-:Y:S01]  /*92d0*/  @!P6 IMAD.MOV R144, RZ, RZ, -R144 ;  /* 0x000000ffff90e224 */ /* 0x000fe200078e0a90 */
[C---:B------:R-:W-:Y:S01]  /*92e0*/  ISETP.GT.U32.AND P6, PT, R7.reuse, R146, PT ;  /* 0x000000920700720c */ /* 0x040fe20003fc4070 */
[----:B------:R-:W-:-:S02]  /*92f0*/  IMAD R148, R7, R148, R149 ;  /* 0x0000009407947224 */ /* 0x000fc400078e0295 */
[----:B------:R-:W-:-:S04]  /*9300*/  IMAD.HI.U32 R149, R0, R150, RZ ;  /* 0x0000009600957227 */ /* 0x000fc800078e00ff */
[----:B------:R-:W-:Y:S01]  /*9310*/  @!P3 IMAD.IADD R145, R145, 0x1, -R7 ;  /* 0x000000019191b824 */ /* 0x000fe200078e0a07 */
[----:B------:R-:W-:Y:S01]  /*9320*/  ISETP.GE.AND P3, PT, R151, RZ, PT ;  /* 0x000000ff9700720c */ /* 0x000fe20003f66270 */
[----:B------:R-:W-:Y:S02]  /*9330*/  IMAD.MOV R149, RZ, RZ, -R149 ;  /* 0x000000ffff957224 */ /* 0x000fe400078e0a95 */
[--C-:B------:R-:W-:Y:S01]  /*9340*/  @!P1 IMAD.IADD R147, R147, 0x1, -R7.reuse ;  /* 0x0000000193939824 */ /* 0x100fe200078e0a07 */
[C---:B------:R-:W-:Y:S01]  /*9350*/  ISETP.GT.U32.AND P4, PT, R7.reuse, R145, PT ;  /* 0x000000910700720c */ /* 0x040fe20003f84070 */
[C---:B------:R-:W-:Y:S02]  /*9360*/  IMAD R149, R7.reuse, R149, R150 ;  /* 0x0000009507957224 */ /* 0x040fe400078e0296 */
[----:B------:R-:W-:Y:S01]  /*9370*/  @!P6 IMAD.IADD R146, R146, 0x1, -R7 ;  /* 0x000000019292e824 */ /* 0x000fe200078e0a07 */
[C---:B------:R-:W-:Y:S01]  /*9380*/  ISETP.GT.U32.AND P1, PT, R7.reuse, R147, PT ;  /* 0x000000930700720c */ /* 0x040fe20003f24070 */
[----:B------:R-:W-:Y:S01]  /*9390*/  IMAD.HI.U32 R151, R0, R154, RZ ;  /* 0x0000009a00977227 */ /* 0x000fe200078e00ff */
[----:B------:R-:W-:-:S03]  /*93a0*/  ISETP.GT.U32.AND P6, PT, R7, R149, PT ;  /* 0x000000950700720c */ /* 0x000fc60003fc4070 */
[----:B------:R-:W-:-:S04]  /*93b0*/  IMAD.HI.U32 R150, R0, R153, RZ ;  /* 0x0000009900967227 */ /* 0x000fc800078e00ff */
[----:B------:R-:W-:Y:S01]  /*93c0*/  @!P4 IMAD.IADD R145, R145, 0x1, -R7 ;  /* 0x000000019191c824 */ /* 0x000fe200078e0a07 */
[----:B------:R-:W-:Y:S01]  /*93d0*/  ISETP.GT.U32.AND P4, PT, R7, R148, PT ;  /* 0x000000940700720c */ /* 0x000fe20003f84070 */
[----:B------:R-:W-:Y:S02]  /*93e0*/  IMAD.MOV R151, RZ, RZ, -R151 ;  /* 0x000000ffff977224 */ /* 0x000fe400078e0a97 */
[--C-:B------:R-:W-:Y:S01]  /*93f0*/  @!P1 IMAD.IADD R147, R147, 0x1, -R7.reuse ;  /* 0x0000000193939824 */ /* 0x100fe200078e0a07 */
[----:B------:R-:W-:Y:S01]  /*9400*/  ISETP.GE.AND P1, PT, R152, RZ, PT ;  /* 0x000000ff9800720c */ /* 0x000fe20003f26270 */
[----:B------:R-:W-:Y:S02]  /*9410*/  @!P6 IMAD.IADD R149, R149, 0x1, -R7 ;  /* 0x000000019595e824 */ /* 0x000fe400078e0a07 */
[----:B------:R-:W-:-:S03]  /*9420*/  IMAD.HI.U32 R152, R0, R155, RZ ;  /* 0x0000009b00987227 */ /* 0x000fc600078e00ff */
[C---:B------:R-:W-:Y:S01]  /*9430*/  ISETP.GT.U32.AND P6, PT, R7.reuse, R149, PT ;  /* 0x000000950700720c */ /* 0x040fe20003fc4070 */
[----:B------:R-:W-:Y:S02]  /*9440*/  IMAD.MOV R150, RZ, RZ, -R150 ;  /* 0x000000ffff967224 */ /* 0x000fe400078e0a96 */
[----:B------:R-:W-:Y:S01]  /*9450*/  @!P4 IMAD.IADD R148, R148, 0x1, -R7 ;  /* 0x000000019494c824 */ /* 0x000fe200078e0a07 */
[----:B------:R-:W-:Y:S01]  /*9460*/  ISETP.GE.AND P4, PT, R156, RZ, PT ;  /* 0x000000ff9c00720c */ /* 0x000fe20003f86270 */
[----:B------:R-:W-:Y:S02]  /*9470*/  IMAD.MOV R152, RZ, RZ, -R152 ;  /* 0x000000ffff987224 */ /* 0x000fe400078e0a98 */
[C---:B------:R-:W-:Y:S02]  /*9480*/  IMAD R151, R7.reuse, R151, R154 ;  /* 0x0000009707977224 */ /* 0x040fe400078e029a */
[----:B------:R-:W-:Y:S01]  /*9490*/  @!P5 IMAD.MOV R145, RZ, RZ, -R145 ;  /* 0x000000ffff91d224 */ /* 0x000fe200078e0a91 */
[C---:B------:R-:W-:Y:S01]  /*94a0*/  ISETP.GT.U32.AND P5, PT, R7.reuse, R148, PT ;  /* 0x000000940700720c */ /* 0x040fe20003fa4070 */
[----:B------:R-:W-:-:S02]  /*94b0*/  IMAD R150, R7, R150, R153 ;  /* 0x0000009607967224 */ /* 0x000fc400078e0299 */
[C---:B------:R-:W-:Y:S01]  /*94c0*/  IMAD R152, R7.reuse, R152, R155 ;  /* 0x0000009807987224 */ /* 0x040fe200078e029b */
[----:B------:R-:W-:Y:S01]  /*94d0*/  IABS R155, R160 ;  /* 0x000000a0009b7213 */ /* 0x000fe20000000000 */
[----:B------:R-:W-:Y:S01]  /*94e0*/  @!P0 IMAD.MOV R147, RZ, RZ, -R147 ;  /* 0x000000ffff938224 */ /* 0x000fe200078e0a93 */
[C---:B------:R-:W-:Y:S01]  /*94f0*/  ISETP.GT.U32.AND P0, PT, R7.reuse, R151, PT ;  /* 0x000000970700720c */ /* 0x040fe20003f04070 */
[----:B------:R-:W-:Y:S01]  /*9500*/  @!P2 IMAD.MOV R146, RZ, RZ, -R146 ;  /* 0x000000ffff92a224 */ /* 0x000fe200078e0a92 */
[----:B------:R-:W-:Y:S01]  /*9510*/  ISETP.GT.U32.AND P2, PT, R7, R150, PT ;  /* 0x000000960700720c */ /* 0x000fe20003f44070 */
[----:B------:R-:W-:Y:S01]  /*9520*/  @!P6 IMAD.IADD R149, R149, 0x1, -R7 ;  /* 0x000000019595e824 */ /* 0x000fe200078e0a07 */
[----:B------:R-:W-:Y:S01]  /*9530*/  ISETP.GT.U32.AND P6, PT, R7, R152, PT ;  /* 0x000000980700720c */ /* 0x000fe20003fc4070 */
[----:B------:R-:W-:-:S04]  /*9540*/  IMAD.HI.U32 R153, R0, R155, RZ ;  /* 0x0000009b00997227 */ /* 0x000fc800078e00ff */
[----:B------:R-:W-:Y:S01]  /*9550*/  @!P5 IMAD.IADD R148, R148, 0x1, -R7 ;  /* 0x000000019494d824 */ /* 0x000fe200078e0a07 */
[----:B------:R-:W-:Y:S01]  /*9560*/  ISETP.GE.AND P5, PT, R157, RZ, PT ;  /* 0x000000ff9d00720c */ /* 0x000fe20003fa6270 */
[----:B------:R-:W-:Y:S01]  /*9570*/  IMAD.MOV R156, RZ, RZ, -R153 ;  /* 0x000000ffff9c7224 */ /* 0x000fe200078e0a99 */
[----:B------:R-:W-:Y:S01]  /*9580*/  IABS R157, R161 ;  /* 0x000000a1009d7213 */ /* 0x000fe20000000000 */
[--C-:B------:R-:W-:Y:S02]  /*9590*/  @!P0 IMAD.IADD R151, R151, 0x1, -R7.reuse ;  /* 0x0000000197978824 */ /* 0x100fe400078e0a07 */
[--C-:B------:R-:W-:Y:S01]  /*95a0*/  @!P2 IMAD.IADD R150, R150, 0x1, -R7.reuse ;  /* 0x000000019696a824 */ /* 0x100fe200078e0a07 */
[----:B------:R-:W-:Y:S01]  /*95b0*/  ISETP.GE.AND P2, PT, R158, RZ, PT ;  /* 0x000000ff9e00720c */ /* 0x000fe20003f46270 */
[----:B------:R-:W-:Y:S01]  /*95c0*/  @!P6 IMAD.IADD R152, R152, 0x1, -R7 ;  /* 0x000000019898e824 */ /* 0x000fe200078e0a07 */
[C---:B------:R-:W-:Y:S01]  /*95d0*/  ISETP.GT.U32.AND P6, PT, R7.reuse, R151, PT ;  /* 0x000000970700720c */ /* 0x040fe20003fc4070 */
[----:B------:R-:W-:Y:S01]  /*95e0*/  IMAD.HI.U32 R154, R0, R157, RZ ;  /* 0x0000009d009a7227 */ /* 0x000fe200078e00ff */
[----:B------:R-:W-:-:S02]  /*95f0*/  ISETP.GT.U32.AND P0, PT, R7, R150, PT ;  /* 0x000000960700720c */ /* 0x000fc40003f04070 */
[----:B------:R-:W-:Y:S01]  /*9600*/  IABS R158, R162 ;  /* 0x000000a2009e7213 */ /* 0x000fe20000000000 */
[----:B------:R-:W-:Y:S02]  /*9610*/  IMAD.MOV R154, RZ, RZ, -R154 ;  /* 0x000000ffff9a7224 */ /* 0x000fe400078e0a9a */
[C---:B------:R-:W-:Y:S02]  /*9620*/  IMAD R153, R7.reuse, R156, R155 ;  /* 0x0000009c07997224 */ /* 0x040fe400078e029b */
[----:B------:R-:W-:Y:S01]  /*9630*/  IMAD R154, R7, R154, R157 ;  /* 0x0000009a079a7224 */ /* 0x000fe200078e029d */
[----:B------:R-:W-:Y:S01]  /*9640*/  IABS R157, R164 ;  /* 0x000000a4009d7213 */ /* 0x000fe20000000000 */
[----:B------:R-:W-:-:S04]  /*9650*/  IMAD.HI.U32 R155, R0, R158, RZ ;  /* 0x0000009e009b7227 */ /* 0x000fc800078e00ff */
[----:B------:R-:W-:Y:S01]  /*9660*/  @!P6 IMAD.IADD R151, R151, 0x1, -R7 ;  /* 0x000000019797e824 */ /* 0x000fe200078e0a07 */
[C---:B------:R-:W-:Y:S01]  /*9670*/  ISETP.GT.U32.AND P6, PT, R7.reuse, R154, PT ;  /* 0x0000009a0700720c */ /* 0x040fe20003fc4070 */
[----:B------:R-:W-:Y:S02]  /*9680*/  IMAD.MOV R155, RZ, RZ, -R155 ;  /* 0x000000ffff9b7224 */ /* 0x000fe400078e0a9b */
[----:B------:R-:W-:Y:S01]  /*9690*/  @!P0 IMAD.IADD R150, R150, 0x1, -R7 ;  /* 0x0000000196968824 */ /* 0x000fe200078e0a07 */
[C---:B------:R-:W-:Y:S01]  /*96a0*/  ISETP.GT.U32.AND P0, PT, R7.reuse, R153, PT ;  /* 0x000000990700720c */ /* 0x040fe20003f04070 */
[C---:B------:R-:W-:Y:S02]  /*96b0*/  IMAD R155, R7.reuse, R155, R158 ;  /* 0x0000009b079b7224 */ /* 0x040fe400078e029e */
[----:B------:R-:W-:Y:S01]  /*96c0*/  @!P3 IMAD.MOV R148, RZ, RZ, -R148 ;  /* 0x000000ffff94b224 */ /* 0x000fe200078e0a94 */
[C---:B------:R-:W-:Y:S01]  /*96d0*/  ISETP.GT.U32.AND P3, PT, R7.reuse, R152, PT ;  /* 0x000000980700720c */ /* 0x040fe20003f64070 */
[----:B------:R-:W-:Y:S01]  /*96e0*/  @!P4 IMAD.MOV R150, RZ, RZ, -R150 ;  /* 0x000000ffff96c224 */ /* 0x000fe200078e0a96 */
[----:B------:R-:W-:Y:S01]  /*96f0*/  ISETP.GT.U32.AND P4, PT, R7, R155, PT ;  /* 0x0000009b0700720c */ /* 0x000fe20003f84070 */
[----:B------:R-:W-:-:S04]  /*9700*/  IMAD.HI.U32 R156, R0, R159, RZ ;  /* 0x0000009f009c7227 */ /* 0x000fc800078e00ff */
[----:B------:R-:W-:Y:S02]  /*9710*/  @!P6 IMAD.IADD R154, R154, 0x1, -R7 ;  /* 0x000000019a9ae824 */ /* 0x000fe400078e0a07 */
[----:B------:R-:W-:Y:S02]  /*9720*/  @!P1 IMAD.MOV R149, RZ, RZ, -R149 ;  /* 0x000000ffff959224 */ /* 0x000fe400078e0a95 */
[----:B------:R-:W-:Y:S01]  /*9730*/  IMAD.MOV.U32 R158, RZ, RZ, R157 ;  /* 0x000000ffff9e7224 */ /* 0x000fe200078e009d */
[----:B------:R-:W-:Y:S01]  /*9740*/  ISETP.GT.U32.AND P1, PT, R7, R154, PT ;  /* 0x0000009a0700720c */ /* 0x000fe20003f24070 */
[--C-:B------:R-:W-:Y:S01]  /*9750*/  @!P3 IMAD.IADD R152, R152, 0x1, -R7.reuse ;  /* 0x000000019898b824 */ /* 0x100fe200078e0a07 */
[----:B------:R-:W-:Y:S01]  /*9760*/  ISETP.GE.AND P3, PT, R160, RZ, PT ;  /* 0x000000ffa000720c */ /* 0x000fe20003f66270 */
[--C-:B------:R-:W-:Y:S01]  /*9770*/  @!P0 IMAD.IADD R153, R153, 0x1, -R7.reuse ;  /* 0x0000000199998824 */ /* 0x100fe200078e0a07 */
[----:B------:R-:W-:Y:S01]  /*9780*/  ISETP.GE.AND P0, PT, R161, RZ, PT ;  /* 0x000000ffa100720c */ /* 0x000fe20003f06270 */
[----:B------:R-:W-:Y:S01]  /*9790*/  IMAD.MOV R156, RZ, RZ, -R156 ;  /* 0x000000ffff9c7224 */ /* 0x000fe200078e0a9c */
[----:B------:R-:W-:Y:S01]  /*97a0*/  LOP3.LUT R160, R247, 0xbc, RZ, 0xfc, !PT ;  /* 0x000000bcf7a07812 */ /* 0x000fe200078efcff */
[----:B------:R-:W-:Y:S01]  /*97b0*/  @!P4 IMAD.IADD R155, R155, 0x1, -R7 ;  /* 0x000000019b9bc824 */ /* 0x000fe200078e0a07 */
[----:B------:R-:W-:Y:S01]  /*97c0*/  ISETP.GT.U32.AND P6, PT, R7, R153, PT ;  /* 0x000000990700720c */ /* 0x000fe20003fc4070 */
[----:B------:R-:W-:-:S03]  /*97d0*/  IMAD.HI.U32 R157, R0, R158, RZ ;  /* 0x0000009e009d7227 */ /* 0x000fc600078e00ff */
[C---:B------:R-:W-:Y:S01]  /*97e0*/  ISETP.GT.U32.AND P4, PT, R7.reuse, R155, PT ;  /* 0x0000009b0700720c */ /* 0x040fe20003f84070 */
[C---:B------:R-:W-:Y:S01]  /*97f0*/  IMAD R156, R7.reuse, R156, R159 ;  /* 0x0000009c079c7224 */ /* 0x040fe200078e029f */
[----:B------:R-:W-:Y:S01]  /*9800*/  IABS R159, R160 ;  /* 0x000000a0009f7213 */ /* 0x000fe20000000000 */
[----:B------:R-:W-:Y:S02]  /*9810*/  IMAD.MOV R157, RZ, RZ, -R157 ;  /* 0x000000ffff9d7224 */ /* 0x000fe400078e0a9d */
[----:B------:R-:W-:Y:S01]  /*9820*/  @!P5 IMAD.MOV R151, RZ, RZ, -R151 ;  /* 0x000000ffff97d224 */ /* 0x000fe200078e0a97 */
[----:B------:R-:W-:Y:S01]  /*9830*/  ISETP.GE.AND P5, PT, R162, RZ, PT ;  /* 0x000000ffa200720c */ /* 0x000fe20003fa6270 */
[C---:B------:R-:W-:Y:S02]  /*9840*/  IMAD R157, R7.reuse, R157, R158 ;  /* 0x0000009d079d7224 */ /* 0x040fe400078e029e */
[----:B------:R-:W-:Y:S01]  /*9850*/  @!P1 IMAD.IADD R154, R154, 0x1, -R7 ;  /* 0x000000019a9a9824 */ /* 0x000fe200078e0a07 */
[----:B------:R-:W-:Y:S01]  /*9860*/  ISETP.GT.U32.AND P1, PT, R7, R156, PT ;  /* 0x0000009c0700720c */ /* 0x000fe20003f24070 */
[----:B------:R-:W-:-:S04]  /*9870*/  IMAD.HI.U32 R158, R0, R159, RZ ;  /* 0x0000009f009e7227 */ /* 0x000fc800078e00ff */
[----:B------:R-:W-:Y:S01]  /*9880*/  @!P0 IMAD.MOV R154, RZ, RZ, -R154 ;  /* 0x000000ffff9a8224 */ /* 0x000fe200078e0a9a */
[----:B------:R-:W-:Y:S01]  /*9890*/  ISETP.GT.U32.AND P0, PT, R7, R157, PT ;  /* 0x0000009d0700720c */ /* 0x000fe20003f04070 */
[----:B------:R-:W-:Y:S02]  /*98a0*/  IMAD.MOV R158, RZ, RZ, -R158 ;  /* 0x000000ffff9e7224 */ /* 0x000fe400078e0a9e */
[--C-:B------:R-:W-:Y:S01]  /*98b0*/  @!P6 IMAD.IADD R153, R153, 0x1, -R7.reuse ;  /* 0x000000019999e824 */ /* 0x100fe200078e0a07 */
[----:B------:R-:W-:Y:S01]  /*98c0*/  ISETP.GE.AND P6, PT, R164, RZ, PT ;  /* 0x000000ffa400720c */ /* 0x000fe20003fc6270 */
[----:B------:R-:W-:Y:S01]  /*98d0*/  @!P4 IMAD.IADD R155, R155, 0x1, -R7 ;  /* 0x000000019b9bc824 */ /* 0x000fe200078e0a07 */
[----:B------:R-:W-:Y:S01]  /*98e0*/  IABS R164, R166 ;  /* 0x000000a600a47213 */ /* 0x000fe20000000000 */
[C---:B------:R-:W-:Y:S02]  /*98f0*/  IMAD R158, R7.reuse, R158, R159 ;  /* 0x0000009e079e7224 */ /* 0x040fe400078e029f */
[----:B------:R-:W-:Y:S01]  /*9900*/  @!P3 IMAD.MOV R153, RZ, RZ, -R153 ;  /* 0x000000ffff99b224 */ /* 0x000fe200078e0a99 */
[----:B------:R-:W-:Y:S01]  /*9910*/  ISETP.GE.AND P3, PT, R160, RZ, PT ;  /* 0x000000ffa000720c */ /* 0x000fe20003f66270 */
[----:B------:R-:W-:Y:S01]  /*9920*/  @!P5 IMAD.MOV R155, RZ, RZ, -R155 ;  /* 0x000000ffff9bd224 */ /* 0x000fe200078e0a9b */
[----:B------:R-:W-:Y:S01]  /*9930*/  ISETP.GT.U32.AND P5, PT, R7, R158, PT ;  /* 0x0000009e0700720c */ /* 0x000fe20003fa4070 */
[--C-:B------:R-:W-:Y:S01]  /*9940*/  @!P0 IMAD.IADD R157, R157, 0x1, -R7.reuse ;  /* 0x000000019d9d8824 */ /* 0x100fe200078e0a07 */
[----:B------:R-:W-:Y:S01]  /*9950*/  LOP3.LUT R160, R247, 0xba, RZ, 0xfc, !PT ;  /* 0x000000baf7a07812 */ /* 0x000fe200078efcff */
[----:B------:R-:W-:-:S02]  /*9960*/  @!P1 IMAD.IADD R156, R156, 0x1, -R7 ;  /* 0x000000019c9c9824 */ /* 0x000fc400078e0a07 */
[----:B------:R-:W-:Y:S01]  /*9970*/  @!P2 IMAD.MOV R152, RZ, RZ, -R152 ;  /* 0x000000ffff98a224 */ /* 0x000fe200078e0a98 */
[----:B------:R-:W-:Y:S02]  /*9980*/  IABS R161, R160 ;  /* 0x000000a000a17213 */ /* 0x000fe40000000000 */
[----:B------:R-:W-:Y:S02]  /*9990*/  ISETP.GT.U32.AND P0, PT, R7, R157, PT ;  /* 0x0000009d0700720c */ /* 0x000fe40003f04070 */
[----:B------:R-:W-:Y:S01]  /*99a0*/  ISETP.GE.AND P2, PT, R163, RZ, PT ;  /* 0x000000ffa300720c */ /* 0x000fe20003f46270 */
[----:B------:R-:W-:Y:S01]  /*99b0*/  IMAD.HI.U32 R159, R0, R161, RZ ;  /* 0x000000a1009f7227 */ /* 0x000fe200078e00ff */
[----:B------:R-:W-:Y:S02]  /*99c0*/  ISETP.GT.U32.AND P1, PT, R7, R156, PT ;  /* 0x0000009c0700720c */ /* 0x000fe40003f24070 */
[----:B------:R-:W-:Y:S01]  /*99d0*/  IABS R163, R165 ;  /* 0x000000a500a37213 */ /* 0x000fe20000000000 */
[----:B------:R-:W-:Y:S01]  /*99e0*/  @!P5 IMAD.IADD R158, R158, 0x1, -R7 ;  /* 0x000000019e9ed824 */ /* 0x000fe200078e0a07 */
[----:B------:R-:W-:Y:S01]  /*99f0*/  ISETP.GE.AND P4, PT, R160, RZ, PT ;  /* 0x000000ffa000720c */ /* 0x000fe20003f86270 */
[----:B------:R-:W-:-:S02]  /*9a00*/  IMAD.MOV R162, RZ, RZ, -R159 ;  /* 0x000000ffffa27224 */ /* 0x000fc400078e0a9f */
[----:B------:R-:W-:Y:S01]  /*9a10*/  IMAD.HI.U32 R160, R0, R163, RZ ;  /* 0x000000a300a07227 */ /* 0x000fe200078e00ff */
[----:B------:R-:W-:-:S03]  /*9a20*/  ISETP.GT.U32.AND P5, PT, R7, R158, PT ;  /* 0x0000009e0700720c */ /* 0x000fc60003fa4070 */
[----:B------:R-:W-:Y:S02]  /*9a30*/  IMAD R159, R7, R162, R161 ;  /* 0x000000a2079f7224 */ /* 0x000fe400078e02a1 */
[----:B------:R-:W-:-:S04]  /*9a40*/  IMAD.HI.U32 R161, R0, R164, RZ ;  /* 0x000000a400a17227 */ /* 0x000fc800078e00ff */
[----:B------:R-:W-:Y:S01]  /*9a50*/  @!P0 IMAD.IADD R157, R157, 0x1, -R7 ;  /* 0x000000019d9d8824 */ /* 0x000fe200078e0a07 */
[C---:B------:R-:W-:Y:S01]  /*9a60*/  ISETP.GT.U32.AND P0, PT, R7.reuse, R159, PT ;  /* 0x0000009f0700720c */ /* 0x040fe20003f04070 */
[----:B------:R-:W-:Y:S02]  /*9a70*/  IMAD.MOV R161, RZ, RZ, -R161 ;  /* 0x000000ffffa17224 */ /* 0x000fe400078e0aa1 */
[--C-:B------:R-:W-:Y:S02]  /*9a80*/  @!P5 IMAD.IADD R158, R158, 0x1, -R7.reuse ;  /* 0x000000019e9ed824 */ /* 0x100fe400078e0a07 */
[C---:B------:R-:W-:Y:S02]  /*9a90*/  IMAD R161, R7.reuse, R161, R164 ;  /* 0x000000a107a17224 */ /* 0x040fe400078e02a4 */
[----:B------:R-:W-:Y:S02]  /*9aa0*/  IMAD.MOV R160, RZ, RZ, -R160 ;  /* 0x000000ffffa07224 */ /* 0x000fe400078e0aa0 */
[----:B------:R-:W-:Y:S01]  /*9ab0*/  @!P1 IMAD.IADD R156, R156, 0x1, -R7 ;  /* 0x000000019c9c9824 */ /* 0x000fe200078e0a07 */
[C---:B------:R-:W-:Y:S01]  /*9ac0*/  ISETP.GT.U32.AND P5, PT, R7.reuse, R161, PT ;  /* 0x000000a10700720c */ /* 0x040fe20003fa4070 */
[----:B------:R-:W-:Y:S01]  /*9ad0*/  IMAD R160, R7, R160, R163 ;  /* 0x000000a007a07224 */ /* 0x000fe200078e02a3 */
[----:B------:R-:W-:Y:S01]  /*9ae0*/  ISETP.GE.AND P1, PT, R165, RZ, PT ;  /* 0x000000ffa500720c */ /* 0x000fe20003f26270 */
[----:B------:R-:W-:Y:S01]  /*9af0*/  @!P0 IMAD.IADD R159, R159, 0x1, -R7 ;  /* 0x000000019f9f8824 */ /* 0x000fe200078e0a07 */
[----:B------:R-:W-:Y:S01]  /*9b00*/  IABS R165, R168 ;  /* 0x000000a800a57213 */ /* 0x000fe20000000000 */
[----:B------:R-:W-:Y:S01]  /*9b10*/  @!P2 IMAD.MOV R156, RZ, RZ, -R156 ;  /* 0x000000ffff9ca224 */ /* 0x000fe200078e0a9c */
[----:B------:R-:W-:Y:S01]  /*9b20*/  ISETP.GE.AND P2, PT, R166, RZ, PT ;  /* 0x000000ffa600720c */ /* 0x000fe20003f46270 */
[----:B------:R-:W-:Y:S01]  /*9b30*/  @!P6 IMAD.MOV R157, RZ, RZ, -R157 ;  /* 0x000000ffff9de224 */ /* 0x000fe200078e0a9d */
[----:B------:R-:W-:Y:S01]  /*9b40*/  ISETP.GT.U32.AND P6, PT, R7, R160, PT ;  /* 0x000000a00700720c */ /* 0x000fe20003fc4070 */
[----:B------:R-:W-:Y:S01]  /*9b50*/  IMAD.HI.U32 R164, R0, R167, RZ ;  /* 0x000000a700a47227 */ /* 0x000fe200078e00ff */
[----:B------:R-:W-:-:S02]  /*9b60*/  IABS R166, R169 ;  /* 0x000000a900a67213 */ /* 0x000fc40000000000 */
[----:B------:R-:W-:Y:S01]  /*9b70*/  ISETP.GT.U32.AND P0, PT, R7, R159, PT ;  /* 0x0000009f0700720c */ /* 0x000fe20003f04070 */
[----:B------:R-:W-:Y:S02]  /*9b80*/  @!P5 IMAD.IADD R161, R161, 0x1, -R7 ;  /* 0x00000001a1a1d824 */ /* 0x000fe400078e0a07 */
[----:B------:R-:W-:-:S03]  /*9b90*/  IMAD.HI.U32 R163, R0, R166, RZ ;  /* 0x000000a600a37227 */ /* 0x000fc600078e00ff */
[----:B------:R-:W-:Y:S01]  /*9ba0*/  ISETP.GT.U32.AND P5, PT, R7, R161, PT ;  /* 0x000000a10700720c */ /* 0x000fe20003fa4070 */
[----:B------:R-:W-:Y:S02]  /*9bb0*/  IMAD.MOV R163, RZ, RZ, -R163 ;  /* 0x000000ffffa37224 */ /* 0x000fe400078e0aa3 */
[--C-:B------:R-:W-:Y:S02]  /*9bc0*/  @!P6 IMAD.IADD R160, R160, 0x1, -R7.reuse ;  /* 0x00000001a0a0e824 */ /* 0x100fe400078e0a07 */
[----:B------:R-:W-:Y:S02]  /*9bd0*/  IMAD.MOV R164, RZ, RZ, -R164 ;  /* 0x000000ffffa47224 */ /* 0x000fe400078e0aa4 */
[----:B------:R-:W-:Y:S01]  /*9be0*/  @!P0 IMAD.IADD R159, R159, 0x1, -R7 ;  /* 0x000000019f9f8824 */ /* 0x000fe200078e0a07 */
[C---:B------:R-:W-:Y:S01]  /*9bf0*/  ISETP.GT.U32.AND P6, PT, R7.reuse, R160, PT ;  /* 0x000000a00700720c */ /* 0x040fe20003fc4070 */
[----:B------:R-:W-:Y:S01]  /*9c00*/  IMAD R163, R7, R163, R166 ;  /* 0x000000a307a37224 */ /* 0x000fe200078e02a6 */
[----:B------:R-:W-:Y:S01]  /*9c10*/  ISETP.GE.AND P0, PT, R169, RZ, PT ;  /* 0x000000ffa900720c */ /* 0x000fe20003f06270 */
[C---:B------:R-:W-:Y:S01]  /*9c20*/  IMAD R164, R7.reuse, R164, R167 ;  /* 0x000000a407a47224 */ /* 0x040fe200078e02a7 */
[----:B------:R-:W-:Y:S01]  /*9c30*/  IABS R169, R172 ;  /* 0x000000ac00a97213 */ /* 0x000fe20000000000 */
[----:B------:R-:W-:Y:S01]  /*9c40*/  @!P4 IMAD.MOV R159, RZ, RZ, -R159 ;  /* 0x000000ffff9fc224 */ /* 0x000fe200078e0a9f */
[----:B------:R-:W-:Y:S01]  /*9c50*/  ISETP.GT.U32.AND P4, PT, R7, R163, PT ;  /* 0x000000a30700720c */ /* 0x000fe20003f84070 */
[----:B------:R-:W-:-:S04]  /*9c60*/  IMAD.HI.U32 R162, R0, R165, RZ ;  /* 0x000000a500a27227 */ /* 0x000fc800078e00ff */
[--C-:B------:R-:W-:Y:S01]  /*9c70*/  @!P5 IMAD.IADD R161, R161, 0x1, -R7.reuse ;  /* 0x00000001a1a1d824 */ /* 0x100fe200078e0a07 */
[C---:B------:R-:W-:Y:S01]  /*9c80*/  ISETP.GT.U32.AND P5, PT, R7.reuse, R164, PT ;  /* 0x000000a40700720c */ /* 0x040fe20003fa4070 */
[----:B------:R-:W-:Y:S02]  /*9c90*/  IMAD.MOV R162, RZ, RZ, -R162 ;  /* 0x000000ffffa27224 */ /* 0x000fe400078e0aa2 */
[----:B------:R-:W-:Y:S02]  /*9ca0*/  @!P6 IMAD.IADD R160, R160, 0x1, -R7 ;  /* 0x00000001a0a0e824 */ /* 0x000fe400078e0a07 */
[----:B------:R-:W-:Y:S01]  /*9cb0*/  IMAD R162, R7, R162, R165 ;  /* 0x000000a207a27224 */ /* 0x000fe200078e02a5 */
[----:B------:R-:W-:Y:S01]  /*9cc0*/  LOP3.LUT R165, R247, 0xae, RZ, 0xfc, !PT ;  /* 0x000000aef7a57812 */ /* 0x000fe200078efcff */
[----:B------:R-:W-:Y:S02]  /*9cd0*/  @!P4 IMAD.IADD R163, R163, 0x1, -R7 ;  /* 0x00000001a3a3c824 */ /* 0x000fe400078e0a07 */
[----:B------:R-:W-:Y:S01]  /*9ce0*/  IMAD.HI.U32 R166, R0, R169, RZ ;  /* 0x000000a900a67227 */ /* 0x000fe200078e00ff */
[----:B------:R-:W-:-:S02]  /*9cf0*/  ISETP.GT.U32.AND P6, PT, R7, R162, PT ;  /* 0x000000a20700720c */ /* 0x000fc40003fc4070 */
[----:B------:R-:W-:Y:S01]  /*9d00*/  IABS R167, R165 ;  /* 0x000000a500a77213 */ /* 0x000fe20000000000 */
[----:B------:R-:W-:Y:S01]  /*9d10*/  @!P5 IMAD.IADD R164, R164, 0x1, -R7 ;  /* 0x00000001a4a4d824 */ /* 0x000fe200078e0a07 */
[C---:B------:R-:W-:Y:S01]  /*9d20*/  ISETP.GT.U32.AND P5, PT, R7.reuse, R163, PT ;  /* 0x000000a30700720c */ /* 0x040fe20003fa4070 */
[----:B------:R-:W-:Y:S02]  /*9d30*/  IMAD.MOV R166, RZ, RZ, -R166 ;  /* 0x000000ffffa67224 */ /* 0x000fe400078e0aa6 */
[----:B------:R-:W-:Y:S01]  /*9d40*/  @!P3 IMAD.MOV R158, RZ, RZ, -R158 ;  /* 0x000000ffff9eb224 */ /* 0x000fe200078e0a9e */
[----:B------:R-:W-:Y:S01]  /*9d50*/  ISETP.GE.AND P3, PT, R168, RZ, PT ;  /* 0x000000ffa800720c */ /* 0x000fe20003f66270 */
[----:B------:R-:W-:Y:S02]  /*9d60*/  IMAD R166, R7, R166, R169 ;  /* 0x000000a607a67224 */ /* 0x000fe400078e02a9 */
[----:B------:R-:W-:Y:S01]  /*9d70*/  @!P1 IMAD.MOV R160, RZ, RZ, -R160 ;  /* 0x000000ffffa09224 */ /* 0x000fe200078e0aa0 */
[----:B------:R-:W-:Y:S01]  /*9d80*/  ISETP.GE.AND P1, PT, R170, RZ, PT ;  /* 0x000000ffaa00720c */ /* 0x000fe20003f26270 */
[----:B------:R-:W-:Y:S01]  /*9d90*/  @!P6 IMAD.IADD R162, R162, 0x1, -R7 ;  /* 0x00000001a2a2e824 */ /* 0x000fe200078e0a07 */
[----:B------:R-:W-:Y:S01]  /*9da0*/  ISETP.GE.AND P6, PT, R165, RZ, PT ;  /* 0x000000ffa500720c */ /* 0x000fe20003fc6270 */
[----:B------:R-:W-:Y:S01]  /*9db0*/  IMAD.HI.U32 R165, R0, R167, RZ ;  /* 0x000000a700a57227 */ /* 0x000fe200078e00ff */
[----:B------:R-:W-:-:S02]  /*9dc0*/  IABS R170, R173 ;  /* 0x000000ad00aa7213 */ /* 0x000fc40000000000 */
[----:B------:R-:W-:Y:S01]  /*9dd0*/  ISETP.GT.U32.AND P4, PT, R7, R162, PT ;  /* 0x000000a20700720c */ /* 0x000fe20003f84070 */
        /* <DEDUP_REMOVED lines=9> */
[----:B------:R-:W-:Y:S02]  /*9e70*/  @!P5 IMAD.IADD R166, R166, 0x1, -R7 ;  /* 0x00000001a6a6d824 */ /* 0x000fe400078e0a07 */
[----:B------:R-:W-:-:S03]  /*9e80*/  IMAD.HI.U32 R168, R0, R171, RZ ;  /* 0x000000ab00a87227 */ /* 0x000fc600078e00ff */
[C---:B------:R-:W-:Y:S01]  /*9e90*/  ISETP.GT.U32.AND P5, PT, R7.reuse, R166, PT ;  /* 0x000000a60700720c */ /* 0x040fe20003fa4070 */
[----:B------:R-:W-:Y:S02]  /*9ea0*/  IMAD.MOV R167, RZ, RZ, -R167 ;  /* 0x000000ffffa77224 */ /* 0x000fe400078e0aa7 */
[----:B------:R-:W-:Y:S02]  /*9eb0*/  IMAD.MOV R168, RZ, RZ, -R168 ;  /* 0x000000ffffa87224 */ /* 0x000fe400078e0aa8 */
[----:B------:R-:W-:Y:S02]  /*9ec0*/  IMAD R167, R7, R167, R170 ;  /* 0x000000a707a77224 */ /* 0x000fe400078e02aa */
[----:B------:R-:W-:Y:S02]  /*9ed0*/  @!P4 IMAD.IADD R165, R165, 0x1, -R7 ;  /* 0x00000001a5a5c824 */ /* 0x000fe400078e0a07 */
[C---:B------:R-:W-:Y:S02]  /*9ee0*/  IMAD R168, R7.reuse, R168, R171 ;  /* 0x000000a807a87224 */ /* 0x040fe400078e02ab */
[----:B------:R-:W-:Y:S01]  /*9ef0*/  @!P2 IMAD.IADD R164, R164, 0x1, -R7 ;  /* 0x00000001a4a4a824 */ /* 0x000fe200078e0a07 */
[----:B------:R-:W-:Y:S01]  /*9f00*/  ISETP.GE.AND P2, PT, R172, RZ, PT ;  /* 0x000000ffac00720c */ /* 0x000fe20003f46270 */
[----:B------:R-:W-:Y:S01]  /*9f10*/  @!P0 IMAD.MOV R163, RZ, RZ, -R163 ;  /* 0x000000ffffa38224 */ /* 0x000fe200078e0aa3 */
[----:B------:R-:W-:Y:S01]  /*9f20*/  IABS R172, R175 ;  /* 0x000000af00ac7213 */ /* 0x000fe20000000000 */
[----:B------:R-:W-:Y:S01]  /*9f30*/  @!P5 IMAD.IADD R166, R166, 0x1, -R7 ;  /* 0x00000001a6a6d824 */ /* 0x000fe200078e0a07 */
[C---:B------:R-:W-:Y:S01]  /*9f40*/  ISETP.GT.U32.AND P4, PT, R7.reuse, R165, PT ;  /* 0x000000a50700720c */ /* 0x040fe20003f84070 */
[----:B------:R-:W-:Y:S01]  /*9f50*/  @!P1 IMAD.MOV R164, RZ, RZ, -R164 ;  /* 0x000000ffffa49224 */ /* 0x000fe200078e0aa4 */
[C---:B------:R-:W-:Y:S01]  /*9f60*/  ISETP.GT.U32.AND P0, PT, R7.reuse, R167, PT ;  /* 0x000000a70700720c */ /* 0x040fe20003f04070 */
[----:B------:R-:W-:Y:S01]  /*9f70*/  IMAD.HI.U32 R169, R0, R172, RZ ;  /* 0x000000ac00a97227 */ /* 0x000fe200078e00ff */
[----:B------:R-:W-:-:S02]  /*9f80*/  ISETP.GT.U32.AND P5, PT, R7, R168, PT ;  /* 0x000000a80700720c */ /* 0x000fc40003fa4070 */
[----:B------:R-:W-:Y:S01]  /*9f90*/  ISETP.GE.AND P1, PT, R174, RZ, PT ;  /* 0x000000ffae00720c */ /* 0x000fe20003f26270 */
[----:B------:R-:W-:Y:S01]  /*9fa0*/  IMAD.MOV R169, RZ, RZ, -R169 ;  /* 0x000000ffffa97224 */ /* 0x000fe200078e0aa9 */
[----:B------:R-:W-:Y:S01]  /*9fb0*/  LOP3.LUT R174, R247, 0xa4, RZ, 0xfc, !PT ;  /* 0x000000a4f7ae7812 */ /* 0x000fe200078efcff */
[----:B------:R-:W-:Y:S01]  /*9fc0*/  @!P3 IMAD.MOV R162, RZ, RZ, -R162 ;  /* 0x000000ffffa2b224 */ /* 0x000fe200078e0aa2 */
[----:B------:R-:W-:Y:S01]  /*9fd0*/  ISETP.GE.AND P3, PT, R173, RZ, PT ;  /* 0x000000ffad00720c */ /* 0x000fe20003f66270 */
[----:B------:R-:W-:Y:S01]  /*9fe0*/  IMAD R169, R7, R169, R172 ;  /* 0x000000a907a97224 */ /* 0x000fe200078e02ac */
[----:B------:R-:W-:Y:S01]  /*9ff0*/  IABS R172, R174 ;  /* 0x000000ae00ac7213 */ /* 0x000fe20000000000 */
[--C-:B------:R-:W-:Y:S01]  /*a000*/  @!P4 IMAD.IADD R165, R165, 0x1, -R7.reuse ;  /* 0x00000001a5a5c824 */ /* 0x100fe200078e0a07 */
[----:B------:R-:W-:Y:S01]  /*a010*/  IABS R173, R176 ;  /* 0x000000b000ad7213 */ /* 0x000fe20000000000 */
[--C-:B------:R-:W-:Y:S01]  /*a020*/  @!P0 IMAD.IADD R167, R167, 0x1, -R7.reuse ;  /* 0x00000001a7a78824 */ /* 0x100fe200078e0a07 */
[C---:B------:R-:W-:Y:S01]  /*a030*/  ISETP.GT.U32.AND P0, PT, R7.reuse, R169, PT ;  /* 0x000000a90700720c */ /* 0x040fe20003f04070 */
[----:B------:R-:W-:Y:S01]  /*a040*/  @!P5 IMAD.IADD R168, R168, 0x1, -R7 ;  /* 0x00000001a8a8d824 */ /* 0x000fe200078e0a07 */
[----:B------:R-:W-:Y:S01]  /*a050*/  ISETP.GE.AND P5, PT, R174, RZ, PT ;  /* 0x000000ffae00720c */ /* 0x000fe20003fa6270 */
[----:B------:R-:W-:Y:S01]  /*a060*/  @!P6 IMAD.MOV R165, RZ, RZ, -R165 ;  /* 0x000000ffffa5e224 */ /* 0x000fe200078e0aa5 */
[C---:B------:R-:W-:Y:S01]  /*a070*/  ISETP.GT.U32.AND P6, PT, R7.reuse, R167, PT ;  /* 0x000000a70700720c */ /* 0x040fe20003fc4070 */
[----:B------:R-:W-:Y:S01]  /*a080*/  @!P2 IMAD.MOV R166, RZ, RZ, -R166 ;  /* 0x000000ffffa6a224 */ /* 0x000fe200078e0aa6 */
[----:B------:R-:W-:Y:S01]  /*a090*/  ISETP.GT.U32.AND P2, PT, R7, R168, PT ;  /* 0x000000a80700720c */ /* 0x000fe20003f44070 */
[----:B------:R-:W-:Y:S01]  /*a0a0*/  IMAD.HI.U32 R170, R0, R172, RZ ;  /* 0x000000ac00aa7227 */ /* 0x000fe200078e00ff */
[----:B------:R-:W-:-:S02]  /*a0b0*/  ISETP.GE.AND P4, PT, R175, RZ, PT ;  /* 0x000000ffaf00720c */ /* 0x000fc40003f86270 */
[----:B------:R-:W-:Y:S01]  /*a0c0*/  IABS R175, R177 ;  /* 0x000000b100af7213 */ /* 0x000fe20000000000 */
[----:B------:R-:W-:-:S04]  /*a0d0*/  IMAD.HI.U32 R171, R0, R173, RZ ;  /* 0x000000ad00ab7227 */ /* 0x000fc800078e00ff */
[----:B------:R-:W-:Y:S02]  /*a0e0*/  IMAD.MOV R170, RZ, RZ, -R170 ;  /* 0x000000ffffaa7224 */ /* 0x000fe400078e0aaa */
[----:B------:R-:W-:Y:S02]  /*a0f0*/  IMAD.MOV R174, RZ, RZ, -R171 ;  /* 0x000000ffffae7224 */ /* 0x000fe400078e0aab */
[----:B------:R-:W-:Y:S02]  /*a100*/  IMAD R170, R7, R170, R172 ;  /* 0x000000aa07aa7224 */ /* 0x000fe400078e02ac */
[----:B------:R-:W-:Y:S01]  /*a110*/  @!P6 IMAD.IADD R167, R167, 0x1, -R7 ;  /* 0x00000001a7a7e824 */ /* 0x000fe200078e0a07 */
[----:B------:R-:W-:Y:S01]  /*a120*/  ISETP.GE.AND P6, PT, R176, RZ, PT ;  /* 0x000000ffb000720c */ /* 0x000fe20003fc6270 */
[----:B------:R-:W-:Y:S01]  /*a130*/  IMAD R171, R7, R174, R173 ;  /* 0x000000ae07ab7224 */ /* 0x000fe200078e02ad */
[----:B------:R-:W-:Y:S01]  /*a140*/  LOP3.LUT R173, R247, 0x9e, RZ, 0xfc, !PT ;  /* 0x0000009ef7ad7812 */ /* 0x000fe200078efcff */
[--C-:B------:R-:W-:Y:S01]  /*a150*/  @!P2 IMAD.IADD R168, R168, 0x1, -R7.reuse ;  /* 0x00000001a8a8a824 */ /* 0x100fe200078e0a07 */
[----:B------:R-:W-:Y:S01]  /*a160*/  ISETP.GT.U32.AND P2, PT, R7, R170, PT ;  /* 0x000000aa0700720c */ /* 0x000fe20003f44070 */
[----:B------:R-:W-:Y:S01]  /*a170*/  @!P0 IMAD.IADD R169, R169, 0x1, -R7 ;  /* 0x00000001a9a98824 */ /* 0x000fe200078e0a07 */
[----:B------:R-:W-:Y:S01]  /*a180*/  IABS R174, R173 ;  /* 0x000000ad00ae7213 */ /* 0x000fe20000000000 */
[----:B------:R-:W-:Y:S01]  /*a190*/  @!P3 IMAD.MOV R167, RZ, RZ, -R167 ;  /* 0x000000ffffa7b224 */ /* 0x000fe200078e0aa7 */
[C---:B------:R-:W-:Y:S01]  /*a1a0*/  ISETP.GT.U32.AND P3, PT, R7.reuse, R171, PT ;  /* 0x000000ab0700720c */ /* 0x040fe20003f64070 */
[----:B------:R-:W-:Y:S01]  /*a1b0*/  IMAD.HI.U32 R172, R0, R175, RZ ;  /* 0x000000af00ac7227 */ /* 0x000fe200078e00ff */
[----:B------:R-:W-:-:S02]  /*a1c0*/  ISETP.GT.U32.AND P0, PT, R7, R169, PT ;  /* 0x000000a90700720c */ /* 0x000fc40003f04070 */
[----:B------:R-:W-:Y:S01]  /*a1d0*/  IABS R176, R182 ;  /* 0x000000b600b07213 */ /* 0x000fe20000000000 */
[----:B------:R-:W-:Y:S02]  /*a1e0*/  IMAD.MOV R172, RZ, RZ, -R172 ;  /* 0x000000ffffac7224 */ /* 0x000fe400078e0aac */
[----:B------:R-:W-:Y:S01]  /*a1f0*/  @!P1 IMAD.MOV R168, RZ, RZ, -R168 ;  /* 0x000000ffffa89224 */ /* 0x000fe200078e0aa8 */
[----:B------:R-:W-:Y:S01]  /*a200*/  ISETP.GE.AND P1, PT, R177, RZ, PT ;  /* 0x000000ffb100720c */ /* 0x000fe20003f26270 */
[----:B------:R-:W-:Y:S01]  /*a210*/  @!P2 IMAD.IADD R170, R170, 0x1, -R7 ;  /* 0x00000001aaaaa824 */ /* 0x000fe200078e0a07 */
[----:B------:R-:W-:Y:S01]  /*a220*/  IABS R177, R183 ;  /* 0x000000b700b17213 */ /* 0x000fe20000000000 */
[----:B------:R-:W-:Y:S02]  /*a230*/  IMAD R172, R7, R172, R175 ;  /* 0x000000ac07ac7224 */ /* 0x000fe400078e02af */
[--C-:B------:R-:W-:Y:S01]  /*a240*/  @!P3 IMAD.IADD R171, R171, 0x1, -R7.reuse ;  /* 0x00000001ababb824 */ /* 0x100fe200078e0a07 */
[----:B------:R-:W-:Y:S01]  /*a250*/  ISETP.GT.U32.AND P2, PT, R7, R170, PT ;  /* 0x000000aa0700720c */ /* 0x000fe20003f44070 */
[----:B------:R-:W-:Y:S01]  /*a260*/  @!P0 IMAD.IADD R169, R169, 0x1, -R7 ;  /* 0x00000001a9a98824 */ /* 0x000fe200078e0a07 */
[----:B------:R-:W-:Y:S01]  /*a270*/  ISETP.GE.AND P0, PT, R173, RZ, PT ;  /* 0x000000ffad00720c */ /* 0x000fe20003f06270 */
[----:B------:R-:W-:Y:S01]  /*a280*/  IMAD.HI.U32 R173, R0, R174, RZ ;  /* 0x000000ae00ad7227 */ /* 0x000fe200078e00ff */
[----:B------:R-:W-:-:S03]  /*a290*/  ISETP.GT.U32.AND P3, PT, R7, R171, PT ;  /* 0x000000ab0700720c */ /* 0x000fc60003f64070 */
[----:B------:R-:W-:Y:S02]  /*a2a0*/  IMAD.MOV R173, RZ, RZ, -R173 ;  /* 0x000000ffffad7224 */ /* 0x000fe400078e0aad */
[----:B------:R-:W-:-:S04]  /*a2b0*/  IMAD.HI.U32 R175, R0, R177, RZ ;  /* 0x000000b100af7227 */ /* 0x000fc800078e00ff */
[C---:B------:R-:W-:Y:S02]  /*a2c0*/  IMAD R173, R7.reuse, R173, R174 ;  /* 0x000000ad07ad7224 */ /* 0x040fe400078e02ae */
[----:B------:R-:W-:Y:S01]  /*a2d0*/  @!P2 IMAD.IADD R170, R170, 0x1, -R7 ;  /* 0x00000001aaaaa824 */ /* 0x000fe200078e0a07 */
[----:B------:R-:W-:Y:S01]  /*a2e0*/  ISETP.GT.U32.AND P2, PT, R7, R172, PT ;  /* 0x000000ac0700720c */ /* 0x000fe20003f44070 */
[----:B------:R-:W-:-:S04]  /*a2f0*/  IMAD.HI.U32 R174, R0, R176, RZ ;  /* 0x000000b000ae7227 */ /* 0x000fc800078e00ff */
[----:B------:R-:W-:Y:S01]  /*a300*/  @!P3 IMAD.IADD R171, R171, 0x1, -R7 ;  /* 0x00000001ababb824 */ /* 0x000fe200078e0a07 */
[C---:B------:R-:W-:Y:S01]  /*a310*/  ISETP.GT.U32.AND P3, PT, R7.reuse, R173, PT ;  /* 0x000000ad0700720c */ /* 0x040fe20003f64070 */
[----:B------:R-:W-:Y:S02]  /*a320*/  IMAD.MOV R174, RZ, RZ, -R174 ;  /* 0x000000ffffae7224 */ /* 0x000fe400078e0aae */
[----:B------:R-:W-:Y:S02]  /*a330*/  IMAD.MOV R178, RZ, RZ, -R175 ;  /* 0x000000ffffb27224 */ /* 0x000fe400078e0aaf */
[C---:B------:R-:W-:Y:S02]  /*a340*/  IMAD R174, R7.reuse, R174, R176 ;  /* 0x000000ae07ae7224 */ /* 0x040fe400078e02b0 */
[C---:B------:R-:W-:Y:S02]  /*a350*/  IMAD R175, R7.reuse, R178, R177 ;  /* 0x000000b207af7224 */ /* 0x040fe400078e02b1 */
[----:B------:R-:W-:Y:S01]  /*a360*/  @!P2 IMAD.IADD R172, R172, 0x1, -R7 ;  /* 0x00000001acaca824 */ /* 0x000fe200078e0a07 */
[----:B------:R-:W-:Y:S01]  /*a370*/  ISETP.GT.U32.AND P2, PT, R7, R174, PT ;  /* 0x000000ae0700720c */ /* 0x000fe20003f44070 */
[----:B------:R-:W-:-:S04]  /*a380*/  IMAD.HI.U32 R178, R0, R181, RZ ;  /* 0x000000b500b27227 */ /* 0x000fc800078e00ff */
[----:B------:R-:W-:Y:S01]  /*a390*/  @!P3 IMAD.IADD R173, R173, 0x1, -R7 ;  /* 0x00000001adadb824 */ /* 0x000fe200078e0a07 */
[----:B------:R-:W-:Y:S01]  /*a3a0*/  ISETP.GT.U32.AND P3, PT, R7, R175, PT ;  /* 0x000000af0700720c */ /* 0x000fe20003f64070 */
[----:B------:R-:W-:Y:S02]  /*a3b0*/  IMAD.MOV R178, RZ, RZ, -R178 ;  /* 0x000000ffffb27224 */ /* 0x000fe400078e0ab2 */
[----:B------:R-:W-:-:S04]  /*a3c0*/  IMAD.HI.U32 R177, R0, R180, RZ ;  /* 0x000000b400b17227 */ /* 0x000fc800078e00ff */
[----:B------:R-:W-:Y:S01]  /*a3d0*/  @!P2 IMAD.IADD R174, R174, 0x1, -R7 ;  /* 0x00000001aeaea824 */ /* 0x000fe200078e0a07 */
[C---:B------:R-:W-:Y:S01]  /*a3e0*/  ISETP.GT.U32.AND P2, PT, R7.reuse, R172, PT ;  /* 0x000000ac0700720c */ /* 0x040fe20003f44070 */
[----:B------:R-:W-:Y:S01]  /*a3f0*/  IMAD R178, R7, R178, R181 ;  /* 0x000000b207b27224 */ /* 0x000fe200078e02b5 */
[----:B------:R-:W-:Y:S01]  /*a400*/  IABS R181, R188 ;  /* 0x000000bc00b57213 */ /* 0x000fe20000000000 */
[----:B------:R-:W-:-:S04]  /*a410*/  IMAD.HI.U32 R176, R0, R179, RZ ;  /* 0x000000b300b07227 */ /* 0x000fc800078e00ff */
[----:B------:R-:W-:Y:S01]  /*a420*/  @!P3 IMAD.IADD R175, R175, 0x1, -R7 ;  /* 0x00000001afafb824 */ /* 0x000fe200078e0a07 */
[C---:B------:R-:W-:Y:S01]  /*a430*/  ISETP.GT.U32.AND P3, PT, R7.reuse, R174, PT ;  /* 0x000000ae0700720c */ /* 0x040fe20003f64070 */
[----:B------:R-:W-:Y:S01]  /*a440*/  @!P4 IMAD.MOV R169, RZ, RZ, -R169 ;  /* 0x000000ffffa9c224 */ /* 0x000fe200078e0aa9 */
[C---:B------:R-:W-:Y:S01]  /*a450*/  ISETP.GT.U32.AND P4, PT, R7.reuse, R173, PT ;  /* 0x000000ad0700720c */ /* 0x040fe20003f84070 */
[----:B------:R-:W-:Y:S01]  /*a460*/  @!P5 IMAD.MOV R170, RZ, RZ, -R170 ;  /* 0x000000ffffaad224 */ /* 0x000fe200078e0aaa */
[C---:B------:R-:W-:Y:S01]  /*a470*/  ISETP.GT.U32.AND P5, PT, R7.reuse, R175, PT ;  /* 0x000000af0700720c */ /* 0x040fe20003fa4070 */
[----:B------:R-:W-:Y:S02]  /*a480*/  IMAD.MOV R177, RZ, RZ, -R177 ;  /* 0x000000ffffb17224 */ /* 0x000fe400078e0ab1 */
[----:B------:R-:W-:Y:S02]  /*a490*/  IMAD.MOV R176, RZ, RZ, -R176 ;  /* 0x000000ffffb07224 */ /* 0x000fe400078e0ab0 */
[C---:B------:R-:W-:Y:S01]  /*a4a0*/  IMAD R177, R7.reuse, R177, R180 ;  /* 0x000000b107b17224 */ /* 0x040fe200078e02b4 */
[----:B------:R-:W-:Y:S01]  /*a4b0*/  IABS R180, R187 ;  /* 0x000000bb00b47213 */ /* 0x000fe20000000000 */
[----:B------:R-:W-:-:S02]  /*a4c0*/  IMAD R176, R7, R176, R179 ;  /* 0x000000b007b07224 */ /* 0x000fc400078e02b3 */
[----:B------:R-:W-:Y:S01]  /*a4d0*/  @!P3 IMAD.IADD R174, R174, 0x1, -R7 ;  /* 0x00000001aeaeb824 */ /* 0x000fe200078e0a07 */
[C---:B------:R-:W-:Y:S01]  /*a4e0*/  ISETP.GT.U32.AND P3, PT, R7.reuse, R178, PT ;  /* 0x000000b20700720c */ /* 0x040fe20003f64070 */
[----:B------:R-:W-:Y:S01]  /*a4f0*/  @!P6 IMAD.MOV R171, RZ, RZ, -R171 ;  /* 0x000000ffffabe224 */ /* 0x000fe200078e0aab */
[----:B------:R-:W-:Y:S01]  /*a500*/  ISETP.GT.U32.AND P6, PT, R7, R176, PT ;  /* 0x000000b00700720c */ /* 0x000fe20003fc4070 */
[----:B------:R-:W-:-:S04]  /*a510*/  IMAD.HI.U32 R179, R0, R180, RZ ;  /* 0x000000b400b37227 */ /* 0x000fc800078e00ff */
[--C-:B------:R-:W-:Y:S01]  /*a520*/  @!P4 IMAD.IADD R173, R173, 0x1, -R7.reuse ;  /* 0x00000001adadc824 */ /* 0x100fe200078e0a07 */
[----:B------:R-:W-:Y:S01]  /*a530*/  ISETP.GE.AND P4, PT, R182, RZ, PT ;  /* 0x000000ffb600720c */ /* 0x000fe20003f86270 */
[----:B------:R-:W-:Y:S01]  /*a540*/  @!P5 IMAD.IADD R175, R175, 0x1, -R7 ;  /* 0x00000001afafd824 */ /* 0x000fe200078e0a07 */
[----:B------:R-:W-:Y:S01]  /*a550*/  ISETP.GE.AND P5, PT, R183, RZ, PT ;  /* 0x000000ffb700720c */ /* 0x000fe20003fa6270 */
[----:B------:R-:W-:Y:S01]  /*a560*/  IMAD.MOV R179, RZ, RZ, -R179 ;  /* 0x000000ffffb37224 */ /* 0x000fe200078e0ab3 */
[----:B------:R-:W-:Y:S01]  /*a570*/  LOP3.LUT R183, R247, 0x8e, RZ, 0xfc, !PT ;  /* 0x0000008ef7b77812 */ /* 0x000fe200078efcff */
[----:B------:R-:W-:Y:S02]  /*a580*/  @!P3 IMAD.IADD R178, R178, 0x1, -R7 ;  /* 0x00000001b2b2b824 */ /* 0x000fe400078e0a07 */
[----:B------:R-:W-:Y:S01]  /*a590*/  @!P0 IMAD.MOV R173, RZ, RZ, -R173 ;  /* 0x000000ffffad8224 */ /* 0x000fe200078e0aad */
[----:B------:R-:W-:Y:S01]  /*a5a0*/  IABS R182, R183 ;  /* 0x000000b700b67213 */ /* 0x000fe20000000000 */
[C---:B------:R-:W-:Y:S01]  /*a5b0*/  IMAD R179, R7.reuse, R179, R180 ;  /* 0x000000b307b37224 */ /* 0x040fe200078e02b4 */
[----:B------:R-:W-:Y:S01]  /*a5c0*/  ISETP.GT.U32.AND P0, PT, R7, R178, PT ;  /* 0x000000b20700720c */ /* 0x000fe20003f04070 */
[----:B------:R-:W-:-:S04]  /*a5d0*/  IMAD.HI.U32 R180, R0, R181, RZ ;  /* 0x000000b500b47227 */ /* 0x000fc800078e00ff */
[--C-:B------:R-:W-:Y:S01]  /*a5e0*/  @!P2 IMAD.IADD R172, R172, 0x1, -R7.reuse ;  /* 0x00000001acaca824 */ /* 0x100fe200078e0a07 */
[C---:B------:R-:W-:Y:S01]  /*a5f0*/  ISETP.GT.U32.AND P2, PT, R7.reuse, R177, PT ;  /* 0x000000b10700720c */ /* 0x040fe20003f44070 */
[----:B------:R-:W-:Y:S01]  /*a600*/  @!P6 IMAD.IADD R176, R176, 0x1, -R7 ;  /* 0x00000001b0b0e824 */ /* 0x000fe200078e0a07 */
[----:B------:R-:W-:Y:S01]  /*a610*/  ISETP.GE.AND P6, PT, R184, RZ, PT ;  /* 0x000000ffb800720c */ /* 0x000fe20003fc6270 */
[----:B------:R-:W-:Y:S02]  /*a620*/  IMAD.MOV R180, RZ, RZ, -R180 ;  /* 0x000000ffffb47224 */ /* 0x000fe400078e0ab4 */
[----:B------:R-:W-:Y:S01]  /*a630*/  @!P1 IMAD.MOV R172, RZ, RZ, -R172 ;  /* 0x000000ffffac9224 */ /* 0x000fe200078e0aac */
[C---:B------:R-:W-:Y:S01]  /*a640*/  ISETP.GT.U32.AND P1, PT, R7.reuse, R176, PT ;  /* 0x000000b00700720c */ /* 0x040fe20003f24070 */
[----:B------:R-:W-:Y:S01]  /*a650*/  @!P5 IMAD.MOV R175, RZ, RZ, -R175 ;  /* 0x000000ffffafd224 */ /* 0x000fe200078e0aaf */
[C---:B------:R-:W-:Y:S01]  /*a660*/  ISETP.GT.U32.AND P5, PT, R7.reuse, R179, PT ;  /* 0x000000b30700720c */ /* 0x040fe20003fa4070 */
[----:B------:R-:W-:-:S02]  /*a670*/  IMAD R180, R7, R180, R181 ;  /* 0x000000b407b47224 */ /* 0x000fc400078e02b5 */
[----:B------:R-:W-:Y:S02]  /*a680*/  @!P0 IMAD.IADD R178, R178, 0x1, -R7 ;  /* 0x00000001b2b28824 */ /* 0x000fe400078e0a07 */
[----:B------:R-:W-:Y:S01]  /*a690*/  IMAD.HI.U32 R181, R0, R182, RZ ;  /* 0x000000b600b57227 */ /* 0x000fe200078e00ff */
[----:B------:R-:W-:-:S03]  /*a6a0*/  ISETP.GT.U32.AND P0, PT, R7, R180, PT ;  /* 0x000000b40700720c */ /* 0x000fc60003f04070 */
[----:B------:R-:W-:Y:S02]  /*a6b0*/  IMAD.MOV R181, RZ, RZ, -R181 ;  /* 0x000000ffffb57224 */ /* 0x000fe400078e0ab5 */
[--C-:B------:R-:W-:Y:S01]  /*a6c0*/  @!P1 IMAD.IADD R176, R176, 0x1, -R7.reuse ;  /* 0x00000001b0b09824 */ /* 0x100fe200078e0a07 */
[----:B------:R-:W-:Y:S01]  /*a6d0*/  ISETP.GE.AND P1, PT, R187, RZ, PT ;  /* 0x000000ffbb00720c */ /* 0x000fe20003f26270 */
[--C-:B------:R-:W-:Y:S01]  /*a6e0*/  @!P5 IMAD.IADD R179, R179, 0x1, -R7.reuse ;  /* 0x00000001b3b3d824 */ /* 0x100fe200078e0a07 */
[----:B------:R-:W-:Y:S01]  /*a6f0*/  ISETP.GE.AND P5, PT, R183, RZ, PT ;  /* 0x000000ffb700720c */ /* 0x000fe20003fa6270 */
[----:B------:R-:W-:Y:S01]  /*a700*/  @!P6 IMAD.MOV R176, RZ, RZ, -R176 ;  /* 0x000000ffffb0e224 */ /* 0x000fe200078e0ab0 */
[----:B------:R-:W-:Y:S01]  /*a710*/  IABS R183, R189 ;  /* 0x000000bd00b77213 */ /* 0x000fe20000000000 */
[C---:B------:R-:W-:Y:S01]  /*a720*/  IMAD R181, R7.reuse, R181, R182 ;  /* 0x000000b507b57224 */ /* 0x040fe200078e02b6 */
[----:B------:R-:W-:Y:S01]  /*a730*/  ISETP.GT.U32.AND P6, PT, R7, R179, PT ;  /* 0x000000b30700720c */ /* 0x000fe20003fc4070 */
[----:B------:R-:W-:Y:S01]  /*a740*/  @!P0 IMAD.IADD R180, R180, 0x1, -R7 ;  /* 0x00000001b4b48824 */ /* 0x000fe200078e0a07 */
[----:B------:R-:W-:Y:S01]  /*a750*/  IABS R187, R191 ;  /* 0x000000bf00bb7213 */ /* 0x000fe20000000000 */
[----:B------:R-:W-:-:S03]  /*a760*/  IMAD.HI.U32 R182, R0, R183, RZ ;  /* 0x000000b700b67227 */ /* 0x000fc600078e00ff */
[----:B------:R-:W-:Y:S01]  /*a770*/  ISETP.GT.U32.AND P0, PT, R7, R180, PT ;  /* 0x000000b40700720c */ /* 0x000fe20003f04070 */
[--C-:B------:R-:W-:Y:S01]  /*a780*/  @!P2 IMAD.IADD R177, R177, 0x1, -R7.reuse ;  /* 0x00000001b1b1a824 */ /* 0x100fe200078e0a07 */
[----:B------:R-:W-:Y:S01]  /*a790*/  ISETP.GE.AND P2, PT, R185, RZ, PT ;  /* 0x000000ffb900720c */ /* 0x000fe20003f46270 */
[----:B------:R-:W-:Y:S02]  /*a7a0*/  IMAD.MOV R182, RZ, RZ, -R182 ;  /* 0x000000ffffb67224 */ /* 0x000fe400078e0ab6 */
[----:B------:R-:W-:Y:S01]  /*a7b0*/  @!P4 IMAD.MOV R174, RZ, RZ, -R174 ;  /* 0x000000ffffaec224 */ /* 0x000fe200078e0aae */
[----:B------:R-:W-:Y:S01]  /*a7c0*/  ISETP.GT.U32.AND P3, PT, R7, R177, PT ;  /* 0x000000b10700720c */ /* 0x000fe20003f64070 */
[----:B------:R-:W-:Y:S01]  /*a7d0*/  @!P6 IMAD.IADD R179, R179, 0x1, -R7 ;  /* 0x00000001b3b3e824 */ /* 0x000fe200078e0a07 */
[C---:B------:R-:W-:Y:S01]  /*a7e0*/  ISETP.GT.U32.AND P6, PT, R7.reuse, R181, PT ;  /* 0x000000b50700720c */ /* 0x040fe20003fc4070 */
[----:B------:R-:W-:Y:S01]  /*a7f0*/  IMAD R182, R7, R182, R183 ;  /* 0x000000b607b67224 */ /* 0x000fe200078e02b7 */
[----:B------:R-:W-:Y:S01]  /*a800*/  ISETP.GE.AND P4, PT, R186, RZ, PT ;  /* 0x000000ffba00720c */ /* 0x000fe20003f86270 */
[----:B------:R-:W-:Y:S01]  /*a810*/  IMAD.HI.U32 R184, R0, R187, RZ ;  /* 0x000000bb00b87227 */ /* 0x000fe200078e00ff */
[----:B------:R-:W-:-:S03]  /*a820*/  IABS R186, R190 ;  /* 0x000000be00ba7213 */ /* 0x000fc60000000000 */
[----:B------:R-:W-:Y:S01]  /*a830*/  @!P0 IMAD.IADD R180, R180, 0x1, -R7 ;  /* 0x00000001b4b48824 */ /* 0x000fe200078e0a07 */
[----:B------:R-:W-:Y:S01]  /*a840*/  ISETP.GT.U32.AND P0, PT, R7, R182, PT ;  /* 0x000000b60700720c */ /* 0x000fe20003f04070 */
[----:B------:R-:W-:-:S04]  /*a850*/  IMAD.HI.U32 R183, R0, R186, RZ ;  /* 0x000000ba00b77227 */ /* 0x000fc800078e00ff */
[--C-:B------:R-:W-:Y:S01]  /*a860*/  @!P3 IMAD.IADD R177, R177, 0x1, -R7.reuse ;  /* 0x00000001b1b1b824 */ /* 0x100fe200078e0a07 */
[----:B------:R-:W-:Y:S01]  /*a870*/  ISETP.GE.AND P3, PT, R188, RZ, PT ;  /* 0x000000ffbc00720c */ /* 0x000fe20003f66270 */
[----:B------:R-:W-:Y:S01]  /*a880*/  @!P6 IMAD.IADD R181, R181, 0x1, -R7 ;  /* 0x00000001b5b5e824 */ /* 0x000fe200078e0a07 */
[----:B------:R-:W-:Y:S01]  /*a890*/  IABS R188, R192 ;  /* 0x000000c000bc7213 */ /* 0x000fe20000000000 */
[----:B------:R-:W-:Y:S01]  /*a8a0*/  IMAD.MOV R183, RZ, RZ, -R183 ;  /* 0x000000ffffb77224 */ /* 0x000fe200078e0ab7 */
[----:B------:R-:W-:Y:S01]  /*a8b0*/  ISETP.GE.AND P6, PT, R189, RZ, PT ;  /* 0x000000ffbd00720c */ /* 0x000fe20003fc6270 */
[----:B------:R-:W-:Y:S02]  /*a8c0*/  IMAD.MOV R184, RZ, RZ, -R184 ;  /* 0x000000ffffb87224 */ /* 0x000fe400078e0ab8 */
[----:B------:R-:W-:Y:S01]  /*a8d0*/  @!P0 IMAD.IADD R182, R182, 0x1, -R7 ;  /* 0x00000001b6b68824 */ /* 0x000fe200078e0a07 */
[----:B------:R-:W-:Y:S01]  /*a8e0*/  ISETP.GT.U32.AND P0, PT, R7, R181, PT ;  /* 0x000000b50700720c */ /* 0x000fe20003f04070 */
[----:B------:R-:W-:-:S04]  /*a8f0*/  IMAD.HI.U32 R185, R0, R188, RZ ;  /* 0x000000bc00b97227 */ /* 0x000fc800078e00ff */
[----:B------:R-:W-:Y:S02]  /*a900*/  IMAD.MOV R185, RZ, RZ, -R185 ;  /* 0x000000ffffb97224 */ /* 0x000fe400078e0ab9 */
[C---:B------:R-:W-:Y:S01]  /*a910*/  IMAD R183, R7.reuse, R183, R186 ;  /* 0x000000b707b77224 */ /* 0x040fe200078e02ba */
[----:B------:R-:W-:Y:S01]  /*a920*/  IABS R186, R193 ;  /* 0x000000c100ba7213 */ /* 0x000fe20000000000 */
[C---:B------:R-:W-:Y:S02]  /*a930*/  IMAD R185, R7.reuse, R185, R188 ;  /* 0x000000b907b97224 */ /* 0x040fe400078e02bc */
[----:B------:R-:W-:Y:S02]  /*a940*/  IMAD R184, R7, R184, R187 ;  /* 0x000000b807b87224 */ /* 0x000fe400078e02bb */
[----:B------:R-:W-:Y:S01]  /*a950*/  @!P0 IMAD.IADD R181, R181, 0x1, -R7 ;  /* 0x00000001b5b58824 */ /* 0x000fe200078e0a07 */
[----:B------:R-:W-:Y:S01]  /*a960*/  ISETP.GT.U32.AND P0, PT, R7, R185, PT ;  /* 0x000000b90700720c */ /* 0x000fe20003f04070 */
[----:B------:R-:W-:-:S02]  /*a970*/  IMAD.MOV.U32 R187, RZ, RZ, R186 ;  /* 0x000000ffffbb7224 */ /* 0x000fc400078e00ba */
[----:B------:R-:W-:Y:S01]  /*a980*/  @!P2 IMAD.MOV R177, RZ, RZ, -R177 ;  /* 0x000000ffffb1a224 */ /* 0x000fe200078e0ab1 */
[C---:B------:R-:W-:Y:S01]  /*a990*/  ISETP.GT.U32.AND P2, PT, R7.reuse, R182, PT ;  /* 0x000000b60700720c */ /* 0x040fe20003f44070 */
[----:B------:R-:W-:Y:S01]  /*a9a0*/  @!P3 IMAD.MOV R180, RZ, RZ, -R180 ;  /* 0x000000ffffb4b224 */ /* 0x000fe200078e0ab4 */
[----:B------:R-:W-:Y:S01]  /*a9b0*/  ISETP.GE.AND P3, PT, R190, RZ, PT ;  /* 0x000000ffbe00720c */ /* 0x000fe20003f66270 */
[----:B------:R-:W-:Y:S01]  /*a9c0*/  @!P1 IMAD.MOV R179, RZ, RZ, -R179 ;  /* 0x000000ffffb39224 */ /* 0x000fe200078e0ab3 */
[----:B------:R-:W-:Y:S01]  /*a9d0*/  ISETP.GT.U32.AND P1, PT, R7, R184, PT ;  /* 0x000000b80700720c */ /* 0x000fe20003f24070 */
[----:B------:R-:W-:Y:S01]  /*a9e0*/  IMAD.HI.U32 R186, R0, R187, RZ ;  /* 0x000000bb00ba7227 */ /* 0x000fe200078e00ff */
[----:B------:R-:W-:-:S03]  /*a9f0*/  LOP3.LUT R190, R247, 0x82, RZ, 0xfc, !PT ;  /* 0x00000082f7be7812 */ /* 0x000fc600078efcff */
[----:B------:R-:W-:Y:S01]  /*aa00*/  @!P0 IMAD.IADD R185, R185, 0x1, -R7 ;  /* 0x00000001b9b98824 */ /* 0x000fe200078e0a07 */
[----:B------:R-:W-:Y:S01]  /*aa10*/  IABS R188, R190 ;  /* 0x000000be00bc7213 */ /* 0x000fe20000000000 */
[----:B------:R-:W-:Y:S02]  /*aa20*/  IMAD.MOV R186, RZ, RZ, -R186 ;  /* 0x000000ffffba7224 */ /* 0x000fe400078e0aba */
[----:B------:R-:W-:Y:S01]  /*aa30*/  @!P4 IMAD.MOV R178, RZ, RZ, -R178 ;  /* 0x000000ffffb2c224 */ /* 0x000fe200078e0ab2 */
[C---:B------:R-:W-:Y:S01]  /*aa40*/  ISETP.GT.U32.AND P4, PT, R7.reuse, R183, PT ;  /* 0x000000b70700720c */ /* 0x040fe20003f84070 */
[C---:B------:R-:W-:Y:S01]  /*aa50*/  IMAD R186, R7.reuse, R186, R187 ;  /* 0x000000ba07ba7224 */ /* 0x040fe200078e02bb */
[----:B------:R-:W-:Y:S01]  /*aa60*/  ISETP.GT.U32.AND P0, PT, R7, R185, PT ;  /* 0x000000b90700720c */ /* 0x000fe20003f04070 */
[----:B------:R-:W-:-:S04]  /*aa70*/  IMAD.HI.U32 R187, R0, R188, RZ ;  /* 0x000000bc00bb7227 */ /* 0x000fc800078e00ff */
[--C-:B------:R-:W-:Y:S01]  /*aa80*/  @!P2 IMAD.IADD R182, R182, 0x1, -R7.reuse ;  /* 0x00000001b6b6a824 */ /* 0x100fe200078e0a07 */
[----:B------:R-:W-:Y:S01]  /*aa90*/  ISETP.GE.AND P2, PT, R191, RZ, PT ;  /* 0x000000ffbf00720c */ /* 0x000fe20003f46270 */
[----:B------:R-:W-:Y:S01]  /*aaa0*/  @!P1 IMAD.IADD R184, R184, 0x1, -R7 ;  /* 0x00000001b8b89824 */ /* 0x000fe200078e0a07 */
[----:B------:R-:W-:Y:S01]  /*aab0*/  LOP3.LUT R191, R247, 0x80, RZ, 0xfc, !PT ;  /* 0x00000080f7bf7812 */ /* 0x000fe200078efcff */
[----:B------:R-:W-:Y:S02]  /*aac0*/  IMAD.MOV R187, RZ, RZ, -R187 ;  /* 0x000000ffffbb7224 */ /* 0x000fe400078e0abb */
[----:B------:R-:W-:Y:S01]  /*aad0*/  @!P5 IMAD.MOV R181, RZ, RZ, -R181 ;  /* 0x000000ffffb5d224 */ /* 0x000fe200078e0ab5 */
[C---:B------:R-:W-:Y:S01]  /*aae0*/  ISETP.GT.U32.AND P5, PT, R7.reuse, R184, PT ;  /* 0x000000b80700720c */ /* 0x040fe20003fa4070 */
[----:B------:R-:W-:Y:S01]  /*aaf0*/  @!P6 IMAD.MOV R182, RZ, RZ, -R182 ;  /* 0x000000ffffb6e224 */ /* 0x000fe200078e0ab6 */
[----:B------:R-:W-:Y:S01]  /*ab00*/  IABS R189, R191 ;  /* 0x000000bf00bd7213 */ /* 0x000fe20000000000 */
[C---:B------:R-:W-:Y:S01]  /*ab10*/  IMAD R187, R7.reuse, R187, R188 ;  /* 0x000000bb07bb7224 */ /* 0x040fe200078e02bc */
[----:B------:R-:W-:Y:S01]  /*ab20*/  ISETP.GT.U32.AND P6, PT, R7, R186, PT ;  /* 0x000000ba0700720c */ /* 0x000fe20003fc4070 */
        /* <DEDUP_REMOVED lines=11> */
[----:B------:R-:W-:Y:S01]  /*abe0*/  IABS R190, R194 ;  /* 0x000000c200be7213 */ /* 0x000fe20000000000 */
[----:B------:R-:W-:Y:S01]  /*abf0*/  IMAD R188, R7, R188, R189 ;  /* 0x000000bc07bc7224 */ /* 0x000fe200078e02bd */
[----:B------:R-:W-:Y:S01]  /*ac00*/  ISETP.GE.AND P6, PT, R191, RZ, PT ;  /* 0x000000ffbf00720c */ /* 0x000fe20003fc6270 */
[--C-:B------:R-:W-:Y:S01]  /*ac10*/  @!P0 IMAD.IADD R187, R187, 0x1, -R7.reuse ;  /* 0x00000001bbbb8824 */ /* 0x100fe200078e0a07 */
[C---:B------:R-:W-:Y:S01]  /*ac20*/  ISETP.GT.U32.AND P0, PT, R7.reuse, R186, PT ;  /* 0x000000ba0700720c */ /* 0x040fe20003f04070 */
[----:B------:R-:W-:Y:S01]  /*ac30*/  @!P2 IMAD.MOV R184, RZ, RZ, -R184 ;  /* 0x000000ffffb8a224 */ /* 0x000fe200078e0ab8 */
[----:B------:R-:W-:Y:S01]  /*ac40*/  ISETP.GT.U32.AND P2, PT, R7, R188, PT ;  /* 0x000000bc0700720c */ /* 0x000fe20003f44070 */
[----:B------:R-:W-:Y:S01]  /*ac50*/  @!P1 IMAD.IADD R183, R183, 0x1, -R7 ;  /* 0x00000001b7b79824 */ /* 0x000fe200078e0a07 */
[----:B------:R-:W-:Y:S01]  /*ac60*/  ISETP.GE.AND P1, PT, R193, RZ, PT ;  /* 0x000000ffc100720c */ /* 0x000fe20003f26270 */
[----:B------:R-:W-:Y:S01]  /*ac70*/  IMAD.HI.U32 R189, R0, R190, RZ ;  /* 0x000000be00bd7227 */ /* 0x000fe200078e00ff */
[----:B------:R-:W-:-:S03]  /*ac80*/  IABS R193, R196 ;  /* 0x000000c400c17213 */ /* 0x000fc60000000000 */
[----:B------:R-:W-:Y:S02]  /*ac90*/  IMAD.MOV R189, RZ, RZ, -R189 ;  /* 0x000000ffffbd7224 */ /* 0x000fe400078e0abd */
[----:B------:R-:W-:-:S04]  /*aca0*/  IMAD.HI.U32 R191, R0, R193, RZ ;  /* 0x000000c100bf7227 */ /* 0x000fc800078e00ff */
[--C-:B------:R-:W-:Y:S02]  /*acb0*/  @!P0 IMAD.IADD R186, R186, 0x1, -R7.reuse ;  /* 0x00000001baba8824 */ /* 0x100fe400078e0a07 */
[----:B------:R-:W-:Y:S01]  /*acc0*/  @!P2 IMAD.IADD R188, R188, 0x1, -R7 ;  /* 0x00000001bcbca824 */ /* 0x000fe200078e0a07 */
[----:B------:R-:W-:Y:S01]  /*acd0*/  ISETP.GE.AND P2, PT, R196, RZ, PT ;  /* 0x000000ffc400720c */ /* 0x000fe20003f46270 */
[C---:B------:R-:W-:Y:S01]  /*ace0*/  IMAD R189, R7.reuse, R189, R190 ;  /* 0x000000bd07bd7224 */ /* 0x040fe200078e02be */
[----:B------:R-:W-:Y:S01]  /*acf0*/  IABS R196, R199 ;  /* 0x000000c700c47213 */ /* 0x000fe20000000000 */
[----:B------:R-:W-:Y:S01]  /*ad00*/  @!P1 IMAD.MOV R186, RZ, RZ, -R186 ;  /* 0x000000ffffba9224 */ /* 0x000fe200078e0aba */
[C---:B------:R-:W-:Y:S01]  /*ad10*/  ISETP.GT.U32.AND P1, PT, R7.reuse, R188, PT ;  /* 0x000000bc0700720c */ /* 0x040fe20003f24070 */
[----:B------:R-:W-:Y:S01]  /*ad20*/  @!P4 IMAD.MOV R185, RZ, RZ, -R185 ;  /* 0x000000ffffb9c224 */ /* 0x000fe200078e0ab9 */
[----:B------:R-:W-:Y:S01]  /*ad30*/  ISETP.GE.AND P4, PT, R194, RZ, PT ;  /* 0x000000ffc200720c */ /* 0x000fe20003f86270 */
[----:B------:R-:W-:Y:S01]  /*ad40*/  IMAD.MOV R194, RZ, RZ, -R191 ;  /* 0x000000ffffc27224 */ /* 0x000fe200078e0abf */
[C---:B------:R-:W-:Y:S01]  /*ad50*/  ISETP.GT.U32.AND P0, PT, R7.reuse, R189, PT ;  /* 0x000000bd0700720c */ /* 0x040fe20003f04070 */
[----:B------:R-:W-:Y:S01]  /*ad60*/  @!P3 IMAD.MOV R183, RZ, RZ, -R183 ;  /* 0x000000ffffb7b224 */ /* 0x000fe200078e0ab7 */
[C---:B------:R-:W-:Y:S01]  /*ad70*/  ISETP.GT.U32.AND P3, PT, R7.reuse, R187, PT ;  /* 0x000000bb0700720c */ /* 0x040fe20003f64070 */
[----:B------:R-:W-:-:S02]  /*ad80*/  IMAD R191, R7, R194, R193 ;  /* 0x000000c207bf7224 */ /* 0x000fc400078e02c1 */
[----:B------:R-:W-:-:S04]  /*ad90*/  IMAD.HI.U32 R190, R0, R192, RZ ;  /* 0x000000c000be7227 */ /* 0x000fc800078e00ff */
[--C-:B------:R-:W-:Y:S01]  /*ada0*/  @!P1 IMAD.IADD R188, R188, 0x1, -R7.reuse ;  /* 0x00000001bcbc9824 */ /* 0x100fe200078e0a07 */
[----:B------:R-:W-:Y:S01]  /*adb0*/  ISETP.GT.U32.AND P1, PT, R7, R191, PT ;  /* 0x000000bf0700720c */ /* 0x000fe20003f24070 */
[----:B------:R-:W-:Y:S02]  /*adc0*/  IMAD.MOV R190, RZ, RZ, -R190 ;  /* 0x000000ffffbe7224 */ /* 0x000fe400078e0abe */
[--C-:B------:R-:W-:Y:S02]  /*add0*/  @!P0 IMAD.IADD R189, R189, 0x1, -R7.reuse ;  /* 0x00000001bdbd8824 */ /* 0x100fe400078e0a07 */
[----:B------:R-:W-:Y:S01]  /*ade0*/  @!P3 IMAD.IADD R187, R187, 0x1, -R7 ;  /* 0x00000001bbbbb824 */ /* 0x000fe200078e0a07 */
[----:B------:R-:W-:Y:S01]  /*adf0*/  ISETP.GE.AND P3, PT, R195, RZ, PT ;  /* 0x000000ffc300720c */ /* 0x000fe20003f66270 */
[C---:B------:R-:W-:Y:S01]  /*ae00*/  IMAD R190, R7.reuse, R190, R192 ;  /* 0x000000be07be7224 */ /* 0x040fe200078e02c0 */
[----:B------:R-:W-:Y:S01]  /*ae10*/  ISETP.GT.U32.AND P0, PT, R7, R189, PT ;  /* 0x000000bd0700720c */ /* 0x000fe20003f04070 */
[----:B------:R-:W-:Y:S01]  /*ae20*/  @!P5 IMAD.MOV R187, RZ, RZ, -R187 ;  /* 0x000000ffffbbd224 */ /* 0x000fe200078e0abb */
[----:B------:R-:W-:Y:S01]  /*ae30*/  LOP3.LUT R195, R247, 0x78, RZ, 0xfc, !PT ;  /* 0x00000078f7c37812 */ /* 0x000fe200078efcff */
[----:B------:R-:W-:Y:S01]  /*ae40*/  @!P6 IMAD.MOV R188, RZ, RZ, -R188 ;  /* 0x000000ffffbce224 */ /* 0x000fe200078e0abc */
[----:B------:R-:W-:Y:S01]  /*ae50*/  ISETP.GT.U32.AND P5, PT, R7, R190, PT ;  /* 0x000000be0700720c */ /* 0x000fe20003fa4070 */
[----:B------:R-:W-:Y:S01]  /*ae60*/  @!P1 IMAD.IADD R191, R191, 0x1, -R7 ;  /* 0x00000001bfbf9824 */ /* 0x000fe200078e0a07 */
[----:B------:R-:W-:Y:S01]  /*ae70*/  IABS R193, R195 ;  /* 0x000000c300c17213 */ /* 0x000fe20000000000 */
[----:B------:R-:W-:-:S03]  /*ae80*/  IMAD.HI.U32 R194, R0, R197, RZ ;  /* 0x000000c500c27227 */ /* 0x000fc600078e00ff */
[----:B------:R-:W-:Y:S01]  /*ae90*/  ISETP.GT.U32.AND P6, PT, R7, R191, PT ;  /* 0x000000bf0700720c */ /* 0x000fe20003fc4070 */
[----:B------:R-:W-:-:S04]  /*aea0*/  IMAD.HI.U32 R192, R0, R193, RZ ;  /* 0x000000c100c07227 */ /* 0x000fc800078e00ff */
[----:B------:R-:W-:Y:S01]  /*aeb0*/  @!P0 IMAD.IADD R189, R189, 0x1, -R7 ;  /* 0x00000001bdbd8824 */ /* 0x000fe200078e0a07 */
[----:B------:R-:W-:Y:S01]  /*aec0*/  ISETP.GE.AND P0, PT, R195, RZ, PT ;  /* 0x000000ffc300720c */ /* 0x000fe20003f06270 */
[----:B------:R-:W-:-:S04]  /*aed0*/  IMAD.HI.U32 R195, R0, R198, RZ ;  /* 0x000000c600c37227 */ /* 0x000fc800078e00ff */
[----:B------:R-:W-:Y:S02]  /*aee0*/  @!P5 IMAD.IADD R190, R190, 0x1, -R7 ;  /* 0x00000001bebed824 */ /* 0x000fe400078e0a07 */
[----:B------:R-:W-:Y:S02]  /*aef0*/  IMAD.MOV R192, RZ, RZ, -R192 ;  /* 0x000000ffffc07224 */ /* 0x000fe400078e0ac0 */
[----:B------:R-:W-:Y:S01]  /*af00*/  IMAD.MOV R195, RZ, RZ, -R195 ;  /* 0x000000ffffc37224 */ /* 0x000fe200078e0ac3 */
[C---:B------:R-:W-:Y:S01]  /*af10*/  ISETP.GT.U32.AND P1, PT, R7.reuse, R190, PT ;  /* 0x000000be0700720c */ /* 0x040fe20003f24070 */
[C---:B------:R-:W-:Y:S02]  /*af20*/  IMAD R192, R7.reuse, R192, R193 ;  /* 0x000000c007c07224 */ /* 0x040fe400078e02c1 */
[----:B------:R-:W-:Y:S02]  /*af30*/  IMAD R195, R7, R195, R198 ;  /* 0x000000c307c37224 */ /* 0x000fe400078e02c6 */
[----:B------:R-:W-:Y:S01]  /*af40*/  @!P6 IMAD.IADD R191, R191, 0x1, -R7 ;  /* 0x00000001bfbfe824 */ /* 0x000fe200078e0a07 */
[----:B------:R-:W-:Y:S01]  /*af50*/  ISETP.GT.U32.AND P5, PT, R7, R192, PT ;  /* 0x000000c00700720c */ /* 0x000fe20003fa4070 */
[----:B------:R-:W-:-:S04]  /*af60*/  IMAD.HI.U32 R193, R0, R196, RZ ;  /* 0x000000c400c17227 */ /* 0x000fc800078e00ff */
[----:B------:R-:W-:Y:S01]  /*af70*/  @!P2 IMAD.MOV R191, RZ, RZ, -R191 ;  /* 0x000000ffffbfa224 */ /* 0x000fe200078e0abf */
[C---:B------:R-:W-:Y:S01]  /*af80*/  ISETP.GT.U32.AND P2, PT, R7.reuse, R195, PT ;  /* 0x000000c30700720c */ /* 0x040fe20003f44070 */
[----:B------:R-:W-:Y:S02]  /*af90*/  IMAD.MOV R193, RZ, RZ, -R193 ;  /* 0x000000ffffc17224 */ /* 0x000fe400078e0ac1 */
[----:B------:R-:W-:Y:S02]  /*afa0*/  IMAD.MOV R194, RZ, RZ, -R194 ;  /* 0x000000ffffc27224 */ /* 0x000fe400078e0ac2 */
[C---:B------:R-:W-:Y:S02]  /*afb0*/  IMAD R193, R7.reuse, R193, R196 ;  /* 0x000000c107c17224 */ /* 0x040fe400078e02c4 */
[C---:B------:R-:W-:Y:S01]  /*afc0*/  IMAD R194, R7.reuse, R194, R197 ;  /* 0x000000c207c27224 */ /* 0x040fe200078e02c5 */
[----:B------:R-:W-:Y:S01]  /*afd0*/  IABS R197, R202 ;  /* 0x000000ca00c57213 */ /* 0x000fe20000000000 */
[----:B------:R-:W-:Y:S01]  /*afe0*/  @!P1 IMAD.IADD R190, R190, 0x1, -R7 ;  /* 0x00000001bebe9824 */ /* 0x000fe200078e0a07 */
[----:B------:R-:W-:Y:S01]  /*aff0*/  ISETP.GT.U32.AND P1, PT, R7, R193, PT ;  /* 0x000000c10700720c */ /* 0x000fe20003f24070 */
[----:B------:R-:W-:Y:S01]  /*b000*/  @!P4 IMAD.MOV R189, RZ, RZ, -R189 ;  /* 0x000000ffffbdc224 */ /* 0x000fe200078e0abd */
[----:B------:R-:W-:Y:S01]  /*b010*/  ISETP.GE.AND P4, PT, R199, RZ, PT ;  /* 0x000000ffc700720c */ /* 0x000fe20003f86270 */
[----:B------:R-:W-:Y:S01]  /*b020*/  IMAD.HI.U32 R196, R0, R197, RZ ;  /* 0x000000c500c47227 */ /* 0x000fe200078e00ff */
[----:B------:R-:W-:-:S02]  /*b030*/  IABS R199, R203 ;  /* 0x000000cb00c77213 */ /* 0x000fc40000000000 */
[----:B------:R-:W-:Y:S01]  /*b040*/  ISETP.GT.U32.AND P6, PT, R7, R194, PT ;  /* 0x000000c20700720c */ /* 0x000fe20003fc4070 */
[--C-:B------:R-:W-:Y:S02]  /*b050*/  @!P5 IMAD.IADD R192, R192, 0x1, -R7.reuse ;  /* 0x00000001c0c0d824 */ /* 0x100fe400078e0a07 */
[----:B------:R-:W-:Y:S02]  /*b060*/  @!P2 IMAD.IADD R195, R195, 0x1, -R7 ;  /* 0x00000001c3c3a824 */ /* 0x000fe400078e0a07 */
[----:B------:R-:W-:Y:S01]  /*b070*/  IMAD.MOV R196, RZ, RZ, -R196 ;  /* 0x000000ffffc47224 */ /* 0x000fe200078e0ac4 */
[C---:B------:R-:W-:Y:S01]  /*b080*/  ISETP.GT.U32.AND P5, PT, R7.reuse, R192, PT ;  /* 0x000000c00700720c */ /* 0x040fe20003fa4070 */
[----:B------:R-:W-:Y:S01]  /*b090*/  @!P3 IMAD.MOV R190, RZ, RZ, -R190 ;  /* 0x000000ffffbeb224 */ /* 0x000fe200078e0abe */
[C---:B------:R-:W-:Y:S01]  /*b0a0*/  ISETP.GT.U32.AND P2, PT, R7.reuse, R195, PT ;  /* 0x000000c30700720c */ /* 0x040fe20003f44070 */
[----:B------:R-:W-:Y:S01]  /*b0b0*/  IMAD R196, R7, R196, R197 ;  /* 0x000000c407c47224 */ /* 0x000fe200078e02c5 */
[----:B------:R-:W-:Y:S01]  /*b0c0*/  ISETP.GE.AND P3, PT, R200, RZ, PT ;  /* 0x000000ffc800720c */ /* 0x000fe20003f66270 */
[----:B------:R-:W-:-:S04]  /*b0d0*/  IMAD.HI.U32 R197, R0, R199, RZ ;  /* 0x000000c700c57227 */ /* 0x000fc800078e00ff */
[----:B------:R-:W-:Y:S02]  /*b0e0*/  @!P1 IMAD.IADD R193, R193, 0x1, -R7 ;  /* 0x00000001c1c19824 */ /* 0x000fe400078e0a07 */
[----:B------:R-:W-:Y:S02]  /*b0f0*/  IMAD.MOV R200, RZ, RZ, -R197 ;  /* 0x000000ffffc87224 */ /* 0x000fe400078e0ac5 */
[----:B------:R-:W-:Y:S01]  /*b100*/  @!P6 IMAD.IADD R194, R194, 0x1, -R7 ;  /* 0x00000001c2c2e824 */ /* 0x000fe200078e0a07 */
[C---:B------:R-:W-:Y:S01]  /*b110*/  ISETP.GT.U32.AND P1, PT, R7.reuse, R193, PT ;  /* 0x000000c10700720c */ /* 0x040fe20003f24070 */
[----:B------:R-:W-:Y:S02]  /*b120*/  IMAD R197, R7, R200, R199 ;  /* 0x000000c807c57224 */ /* 0x000fe400078e02c7 */
[--C-:B------:R-:W-:Y:S01]  /*b130*/  @!P5 IMAD.IADD R192, R192, 0x1, -R7.reuse ;  /* 0x00000001c0c0d824 */ /* 0x100fe200078e0a07 */
[----:B------:R-:W-:Y:S01]  /*b140*/  ISETP.GE.AND P5, PT, R201, RZ, PT ;  /* 0x000000ffc900720c */ /* 0x000fe20003fa6270 */
[----:B------:R-:W-:Y:S01]  /*b150*/  @!P2 IMAD.IADD R195, R195, 0x1, -R7 ;  /* 0x00000001c3c3a824 */ /* 0x000fe200078e0a07 */
[----:B------:R-:W-:Y:S01]  /*b160*/  ISETP.GT.U32.AND P2, PT, R7, R197, PT ;  /* 0x000000c50700720c */ /* 0x000fe20003f44070 */
[----:B------:R-:W-:Y:S01]  /*b170*/  @!P0 IMAD.MOV R192, RZ, RZ, -R192 ;  /* 0x000000ffffc08224 */ /* 0x000fe200078e0ac0 */
[----:B------:R-:W-:-:S02]  /*b180*/  IABS R201, R204 ;  /* 0x000000cc00c97213 */ /* 0x000fc40000000000 */
[C---:B------:R-:W-:Y:S02]  /*b190*/  ISETP.GT.U32.AND P6, PT, R7.reuse, R194, PT ;  /* 0x000000c20700720c */ /* 0x040fe40003fc4070 */
[----:B------:R-:W-:Y:S01]  /*b1a0*/  ISETP.GT.U32.AND P0, PT, R7, R196, PT ;  /* 0x000000c40700720c */ /* 0x000fe20003f04070 */
[----:B------:R-:W-:-:S04]  /*b1b0*/  IMAD.HI.U32 R198, R0, R201, RZ ;  /* 0x000000c900c67227 */ /* 0x000fc800078e00ff */
[--C-:B------:R-:W-:Y:S01]  /*b1c0*/  @!P1 IMAD.IADD R193, R193, 0x1, -R7.reuse ;  /* 0x00000001c1c19824 */ /* 0x100fe200078e0a07 */
[----:B------:R-:W-:Y:S01]  /*b1d0*/  ISETP.GE.AND P1, PT, R202, RZ, PT ;  /* 0x000000ffca00720c */ /* 0x000fe20003f26270 */
[----:B------:R-:W-:Y:S01]  /*b1e0*/  IMAD.MOV R198, RZ, RZ, -R198 ;  /* 0x000000ffffc67224 */ /* 0x000fe200078e0ac6 */
[----:B------:R-:W-:Y:S01]  /*b1f0*/  LOP3.LUT R202, R247, 0x6a, RZ, 0xfc, !PT ;  /* 0x0000006af7ca7812 */ /* 0x000fe200078efcff */
[--C-:B------:R-:W-:Y:S02]  /*b200*/  @!P2 IMAD.IADD R197, R197, 0x1, -R7.reuse ;  /* 0x00000001c5c5a824 */ /* 0x100fe400078e0a07 */
[----:B------:R-:W-:Y:S01]  /*b210*/  @!P6 IMAD.IADD R194, R194, 0x1, -R7 ;  /* 0x00000001c2c2e824 */ /* 0x000fe200078e0a07 */
[----:B------:R-:W-:Y:S01]  /*b220*/  IABS R200, R202 ;  /* 0x000000ca00c87213 */ /* 0x000fe20000000000 */
[C---:B------:R-:W-:Y:S01]  /*b230*/  IMAD R198, R7.reuse, R198, R201 ;  /* 0x000000c607c67224 */ /* 0x040fe200078e02c9 */
[----:B------:R-:W-:Y:S01]  /*b240*/  ISETP.GT.U32.AND P2, PT, R7, R197, PT ;  /* 0x000000c50700720c */ /* 0x000fe20003f44070 */
[----:B------:R-:W-:Y:S01]  /*b250*/  @!P3 IMAD.MOV R194, RZ, RZ, -R194 ;  /* 0x000000ffffc2b224 */ /* 0x000fe200078e0ac2 */
[----:B------:R-:W-:Y:S01]  /*b260*/  LOP3.LUT R201, R247, 0x68, RZ, 0xfc, !PT ;  /* 0x00000068f7c97812 */ /* 0x000fe200078efcff */
[----:B------:R-:W-:Y:S01]  /*b270*/  IMAD.HI.U32 R199, R0, R200, RZ ;  /* 0x000000c800c77227 */ /* 0x000fe200078e00ff */
[----:B------:R-:W-:-:S02]  /*b280*/  ISETP.GT.U32.AND P3, PT, R7, R198, PT ;  /* 0x000000c60700720c */ /* 0x000fc40003f64070 */
[----:B------:R-:W-:Y:S01]  /*b290*/  ISETP.GE.AND P6, PT, R203, RZ, PT ;  /* 0x000000ffcb00720c */ /* 0x000fe20003fc6270 */
[----:B------:R-:W-:Y:S01]  /*b2a0*/  IMAD.MOV R199, RZ, RZ, -R199 ;  /* 0x000000ffffc77224 */ /* 0x000fe200078e0ac7 */
[----:B------:R-:W-:Y:S01]  /*b2b0*/  IABS R203, R201 ;  /* 0x000000c900cb7213 */ /* 0x000fe20000000000 */
[--C-:B------:R-:W-:Y:S02]  /*b2c0*/  @!P0 IMAD.IADD R196, R196, 0x1, -R7.reuse ;  /* 0x00000001c4c48824 */ /* 0x100fe400078e0a07 */
[----:B------:R-:W-:Y:S02]  /*b2d0*/  IMAD R199, R7, R199, R200 ;  /* 0x000000c707c77224 */ /* 0x000fe400078e02c8 */
[----:B------:R-:W-:Y:S01]  /*b2e0*/  @!P2 IMAD.IADD R197, R197, 0x1, -R7 ;  /* 0x00000001c5c5a824 */ /* 0x000fe200078e0a07 */
[C---:B------:R-:W-:Y:S01]  /*b2f0*/  ISETP.GT.U32.AND P0, PT, R7.reuse, R196, PT ;  /* 0x000000c40700720c */ /* 0x040fe20003f04070 */
[----:B------:R-:W-:Y:S01]  /*b300*/  IMAD.HI.U32 R200, R0, R203, RZ ;  /* 0x000000cb00c87227 */ /* 0x000fe200078e00ff */
[----:B------:R-:W-:-:S03]  /*b310*/  ISETP.GT.U32.AND P2, PT, R7, R199, PT ;  /* 0x000000c70700720c */ /* 0x000fc60003f44070 */
[----:B------:R-:W-:Y:S02]  /*b320*/  @!P3 IMAD.IADD R198, R198, 0x1, -R7 ;  /* 0x00000001c6c6b824 */ /* 0x000fe400078e0a07 */
[----:B------:R-:W-:Y:S02]  /*b330*/  IMAD.MOV R200, RZ, RZ, -R200 ;  /* 0x000000ffffc87224 */ /* 0x000fe400078e0ac8 */
[----:B------:R-:W-:Y:S01]  /*b340*/  @!P4 IMAD.MOV R193, RZ, RZ, -R193 ;  /* 0x000000ffffc1c224 */ /* 0x000fe200078e0ac1 */
[C---:B------:R-:W-:Y:S01]  /*b350*/  ISETP.GT.U32.AND P3, PT, R7.reuse, R198, PT ;  /* 0x000000c60700720c */ /* 0x040fe20003f64070 */
[----:B------:R-:W-:Y:S01]  /*b360*/  IMAD R200, R7, R200, R203 ;  /* 0x000000c807c87224 */ /* 0x000fe200078e02cb */
[----:B------:R-:W-:Y:S01]  /*b370*/  ISETP.GE.AND P4, PT, R204, RZ, PT ;  /* 0x000000ffcc00720c */ /* 0x000fe20003f86270 */
[--C-:B------:R-:W-:Y:S01]  /*b380*/  @!P0 IMAD.IADD R196, R196, 0x1, -R7.reuse ;  /* 0x00000001c4c48824 */ /* 0x100fe200078e0a07 */
[----:B------:R-:W-:Y:S01]  /*b390*/  IABS R204, R205 ;  /* 0x000000cd00cc7213 */ /* 0x000fe20000000000 */
[----:B------:R-:W-:Y:S01]  /*b3a0*/  @!P2 IMAD.IADD R199, R199, 0x1, -R7 ;  /* 0x00000001c7c7a824 */ /* 0x000fe200078e0a07 */
[----:B------:R-:W-:Y:S01]  /*b3b0*/  ISETP.GE.AND P0, PT, R201, RZ, PT ;  /* 0x000000ffc900720c */ /* 0x000fe20003f06270 */
[----:B------:R-:W-:Y:S01]  /*b3c0*/  @!P5 IMAD.MOV R195, RZ, RZ, -R195 ;  /* 0x000000ffffc3d224 */ /* 0x000fe200078e0ac3 */
[----:B------:R-:W-:Y:S01]  /*b3d0*/  ISETP.GE.AND P5, PT, R202, RZ, PT ;  /* 0x000000ffca00720c */ /* 0x000fe20003fa6270 */
[----:B------:R-:W-:Y:S01]  /*b3e0*/  IMAD.HI.U32 R201, R0, R204, RZ ;  /* 0x000000cc00c97227 */ /* 0x000fe200078e00ff */
[----:B------:R-:W-:-:S02]  /*b3f0*/  ISETP.GT.U32.AND P2, PT, R7, R199, PT ;  /* 0x000000c70700720c */ /* 0x000fc40003f44070 */
[----:B------:R-:W-:Y:S01]  /*b400*/  LOP3.LUT R202, R247, 0x64, RZ, 0xfc, !PT ;  /* 0x00000064f7ca7812 */ /* 0x000fe200078efcff */
[----:B------:R-:W-:Y:S01]  /*b410*/  @!P3 IMAD.IADD R198, R198, 0x1, -R7 ;  /* 0x00000001c6c6b824 */ /* 0x000fe200078e0a07 */
[----:B------:R-:W-:Y:S01]  /*b420*/  ISETP.GT.U32.AND P3, PT, R7, R200, PT ;  /* 0x000000c80700720c */ /* 0x000fe20003f64070 */
[----:B------:R-:W-:Y:S01]  /*b430*/  IMAD.MOV R201, RZ, RZ, -R201 ;  /* 0x000000ffffc97224 */ /* 0x000fe200078e0ac9 */
[----:B------:R-:W-:Y:S01]  /*b440*/  LOP3.LUT R203, R247, 0x62, RZ, 0xfc, !PT ;  /* 0x00000062f7cb7812 */ /* 0x000fe200078efcff */
[----:B------:R-:W-:Y:S01]  /*b450*/  @!P6 IMAD.MOV R197, RZ, RZ, -R197 ;  /* 0x000000ffffc5e224 */ /* 0x000fe200078e0ac5 */
[----:B------:R-:W-:Y:S01]  /*b460*/  ISETP.GE.AND P6, PT, R202, RZ, PT ;  /* 0x000000ffca00720c */ /* 0x000fe20003fc6270 */
[----:B------:R-:W-:Y:S01]  /*b470*/  IMAD R201, R7, R201, R204 ;  /* 0x000000c907c97224 */ /* 0x000fe200078e02cc */
[----:B------:R-:W-:Y:S01]  /*b480*/  IABS R202, R202 ;  /* 0x000000ca00ca7213 */ /* 0x000fe20000000000 */
[----:B------:R-:W-:Y:S01]  /*b490*/  @!P4 IMAD.MOV R198, RZ, RZ, -R198 ;  /* 0x000000ffffc6c224 */ /* 0x000fe200078e0ac6 */
[----:B------:R-:W-:Y:S01]  /*b4a0*/  IABS R206, R203 ;  /* 0x000000cb00ce7213 */ /* 0x000fe20000000000 */
[--C-:B------:R-:W-:Y:S01]  /*b4b0*/  @!P2 IMAD.IADD R199, R199, 0x1, -R7.reuse ;  /* 0x00000001c7c7a824 */ /* 0x100fe200078e0a07 */
[----:B------:R-:W-:Y:S01]  /*b4c0*/  ISETP.GT.U32.AND P2, PT, R7, R201, PT ;  /* 0x000000c90700720c */ /* 0x000fe20003f44070 */
[----:B------:R-:W-:Y:S01]  /*b4d0*/  IMAD.MOV.U32 R204, RZ, RZ, R202 ;  /* 0x000000ffffcc7224 */ /* 0x000fe200078e00ca */
[----:B------:R-:W-:Y:S01]  /*b4e0*/  ISETP.GE.AND P4, PT, R203, RZ, PT ;  /* 0x000000ffcb00720c */ /* 0x000fe20003f86270 */
[----:B------:R-:W-:-:S02]  /*b4f0*/  @!P3 IMAD.IADD R200, R200, 0x1, -R7 ;  /* 0x00000001c8c8b824 */ /* 0x000fc400078e0a07 */
[----:B------:R-:W-:-:S03]  /*b500*/  IMAD.HI.U32 R202, R0, R204, RZ ;  /* 0x000000cc00ca7227 */ /* 0x000fc600078e00ff */
[----:B------:R-:W-:Y:S01]  /*b510*/  ISETP.GT.U32.AND P3, PT, R7, R200, PT ;  /* 0x000000c80700720c */ /* 0x000fe20003f64070 */
[----:B------:R-:W-:Y:S02]  /*b520*/  IMAD.MOV R202, RZ, RZ, -R202 ;  /* 0x000000ffffca7224 */ /* 0x000fe400078e0aca */
[----:B------:R-:W-:-:S04]  /*b530*/  IMAD.HI.U32 R203, R0, R206, RZ ;  /* 0x000000ce00cb7227 */ /* 0x000fc800078e00ff */
[----:B------:R-:W-:Y:S02]  /*b540*/  @!P2 IMAD.IADD R201, R201, 0x1, -R7 ;  /* 0x00000001c9c9a824 */ /* 0x000fe400078e0a07 */
[C---:B------:R-:W-:Y:S02]  /*b550*/  IMAD R202, R7.reuse, R202, R204 ;  /* 0x000000ca07ca7224 */ /* 0x040fe400078e02cc */
[----:B------:R-:W-:Y:S01]  /*b560*/  IMAD.HI.U32 R204, R0, R207, RZ ;  /* 0x000000cf00cc7227 */ /* 0x000fe200078e00ff */
[----:B------:R-:W-:-:S03]  /*b570*/  ISETP.GT.U32.AND P2, PT, R7, R201, PT ;  /* 0x000000c90700720c */ /* 0x000fc60003f44070 */
[----:B------:R-:W-:Y:S01]  /*b580*/  @!P3 IMAD.IADD R200, R200, 0x1, -R7 ;  /* 0x00000001c8c8b824 */ /* 0x000fe200078e0a07 */
[C---:B------:R-:W-:Y:S01]  /*b590*/  ISETP.GT.U32.AND P3, PT, R7.reuse, R202, PT ;  /* 0x000000ca0700720c */ /* 0x040fe20003f64070 */
[----:B------:R-:W-:Y:S02]  /*b5a0*/  IMAD.MOV R203, RZ, RZ, -R203 ;  /* 0x000000ffffcb7224 */ /* 0x000fe400078e0acb */
[----:B------:R-:W-:Y:S02]  /*b5b0*/  IMAD.MOV R204, RZ, RZ, -R204 ;  /* 0x000000ffffcc7224 */ /* 0x000fe400078e0acc */
[C---:B------:R-:W-:Y:S01]  /*b5c0*/  IMAD R203, R7.reuse, R203, R206 ;  /* 0x000000cb07cb7224 */ /* 0x040fe200078e02ce */
[----:B------:R-:W-:Y:S01]  /*b5d0*/  IABS R206, R210 ;  /* 0x000000d200ce7213 */ /* 0x000fe20000000000 */
[C---:B------:R-:W-:Y:S02]  /*b5e0*/  IMAD R204, R7.reuse, R204, R207 ;  /* 0x000000cc07cc7224 */ /* 0x040fe400078e02cf */
[----:B------:R-:W-:Y:S01]  /*b5f0*/  @!P5 IMAD.MOV R199, RZ, RZ, -R199 ;  /* 0x000000ffffc7d224 */ /* 0x000fe200078e0ac7 */
[----:B------:R-:W-:Y:S01]  /*b600*/  ISETP.GT.U32.AND P5, PT, R7, R203, PT ;  /* 0x000000cb0700720c */ /* 0x000fe20003fa4070 */
[--C-:B------:R-:W-:Y:S01]  /*b610*/  @!P2 IMAD.IADD R201, R201, 0x1, -R7.reuse ;  /* 0x00000001c9c9a824 */ /* 0x100fe200078e0a07 */
[----:B------:R-:W-:Y:S01]  /*b620*/  ISETP.GT.U32.AND P2, PT, R7, R204, PT ;  /* 0x000000cc0700720c */ /* 0x000fe20003f44070 */
[----:B------:R-:W-:-:S02]  /*b630*/  @!P3 IMAD.IADD R202, R202, 0x1, -R7 ;  /* 0x00000001cacab824 */ /* 0x000fc400078e0a07 */
[----:B------:R-:W-:Y:S01]  /*b640*/  @!P1 IMAD.MOV R196, RZ, RZ, -R196 ;  /* 0x000000ffffc49224 */ /* 0x000fe200078e0ac4 */
[----:B------:R-:W-:Y:S01]  /*b650*/  ISETP.GE.AND P1, PT, R205, RZ, PT ;  /* 0x000000ffcd00720c */ /* 0x000fe20003f26270 */
[----:B------:R-:W-:Y:S01]  /*b660*/  IMAD.HI.U32 R205, R0, R208, RZ ;  /* 0x000000d000cd7227 */ /* 0x000fe200078e00ff */
[----:B------:R-:W-:-:S03]  /*b670*/  ISETP.GT.U32.AND P3, PT, R7, R202, PT ;  /* 0x000000ca0700720c */ /* 0x000fc60003f64070 */
[----:B------:R-:W-:Y:S02]  /*b680*/  IMAD.MOV R205, RZ, RZ, -R205 ;  /* 0x000000ffffcd7224 */ /* 0x000fe400078e0acd */
[--C-:B------:R-:W-:Y:S01]  /*b690*/  @!P5 IMAD.IADD R203, R203, 0x1, -R7.reuse ;  /* 0x00000001cbcbd824 */ /* 0x100fe200078e0a07 */
[----:B------:R-:W-:Y:S01]  /*b6a0*/  ISETP.GE.AND P5, PT, R213, RZ, PT ;  /* 0x000000ffd500720c */ /* 0x000fe20003fa6270 */
[C---:B------:R-:W-:Y:S01]  /*b6b0*/  IMAD R205, R7.reuse, R205, R208 ;  /* 0x000000cd07cd7224 */ /* 0x040fe200078e02d0 */
[----:B------:R-:W-:Y:S01]  /*b6c0*/  IABS R213, R216 ;  /* 0x000000d800d57213 */ /* 0x000fe20000000000 */
[----:B------:R-:W-:Y:S01]  /*b6d0*/  @!P2 IMAD.IADD R204, R204, 0x1, -R7 ;  /* 0x00000001cccca824 */ /* 0x000fe200078e0a07 */
[----:B------:R-:W-:Y:S01]  /*b6e0*/  ISETP.GT.U32.AND P2, PT, R7, R203, PT ;  /* 0x000000cb0700720c */ /* 0x000fe20003f44070 */
[----:B------:R-:W-:Y:S02]  /*b6f0*/  IMAD.MOV.U32 R208, RZ, RZ, R206 ;  /* 0x000000ffffd07224 */ /* 0x000fe400078e00ce */
[----:B------:R-:W-:-:S04]  /*b700*/  IMAD.HI.U32 R206, R0, R209, RZ ;  /* 0x000000d100ce7227 */ /* 0x000fc800078e00ff */
[----:B------:R-:W-:Y:S01]  /*b710*/  @!P3 IMAD.IADD R202, R202, 0x1, -R7 ;  /* 0x00000001cacab824 */ /* 0x000fe200078e0a07 */
[----:B------:R-:W-:Y:S01]  /*b720*/  ISETP.GE.AND P3, PT, R211, RZ, PT ;  /* 0x000000ffd300720c */ /* 0x000fe20003f66270 */
[----:B------:R-:W-:Y:S01]  /*b730*/  IMAD.MOV R206, RZ, RZ, -R206 ;  /* 0x000000ffffce7224 */ /* 0x000fe200078e0ace */
[----:B------:R-:W-:Y:S01]  /*b740*/  LOP3.LUT R211, R247, 0x58, RZ, 0xfc, !PT ;  /* 0x00000058f7d37812 */ /* 0x000fe200078efcff */
[----:B------:R-:W-:-:S04]  /*b750*/  IMAD.HI.U32 R207, R0, R208, RZ ;  /* 0x000000d000cf7227 */ /* 0x000fc800078e00ff */
[----:B------:R-:W-:Y:S01]  /*b760*/  @!P1 IMAD.MOV R201, RZ, RZ, -R201 ;  /* 0x000000ffffc99224 */ /* 0x000fe200078e0ac9 */
[C---:B------:R-:W-:Y:S01]  /*b770*/  ISETP.GT.U32.AND P1, PT, R7.reuse, R205, PT ;  /* 0x000000cd0700720c */ /* 0x040fe20003f24070 */
[C---:B------:R-:W-:Y:S01]  /*b780*/  IMAD R206, R7.reuse, R206, R209 ;  /* 0x000000ce07ce7224 */ /* 0x040fe200078e02d1 */
[----:B------:R-:W-:Y:S01]  /*b790*/  IABS R209, R211 ;  /* 0x000000d300d17213 */ /* 0x000fe20000000000 */
[----:B------:R-:W-:Y:S02]  /*b7a0*/  IMAD.MOV R207, RZ, RZ, -R207 ;  /* 0x000000ffffcf7224 */ /* 0x000fe400078e0acf */
[----:B------:R-:W-:Y:S01]  /*b7b0*/  @!P6 IMAD.MOV R202, RZ, RZ, -R202 ;  /* 0x000000ffffcae224 */ /* 0x000fe200078e0aca */
[----:B------:R-:W-:Y:S01]  /*b7c0*/  ISETP.GT.U32.AND P6, PT, R7, R204, PT ;  /* 0x000000cc0700720c */ /* 0x000fe20003fc4070 */
[----:B------:R-:W-:Y:S01]  /*b7d0*/  @!P2 IMAD.IADD R203, R203, 0x1, -R7 ;  /* 0x00000001cbcba824 */ /* 0x000fe200078e0a07 */
[C---:B------:R-:W-:Y:S01]  /*b7e0*/  ISETP.GT.U32.AND P2, PT, R7.reuse, R206, PT ;  /* 0x000000ce0700720c */ /* 0x040fe20003f44070 */
[----:B------:R-:W-:-:S02]  /*b7f0*/  IMAD R207, R7, R207, R208 ;  /* 0x000000cf07cf7224 */ /* 0x000fc400078e02d0 */
[----:B------:R-:W-:-:S04]  /*b800*/  IMAD.HI.U32 R208, R0, R209, RZ ;  /* 0x000000d100d07227 */ /* 0x000fc800078e00ff */
[----:B------:R-:W-:Y:S02]  /*b810*/  IMAD.MOV R208, RZ, RZ, -R208 ;  /* 0x000000ffffd07224 */ /* 0x000fe400078e0ad0 */
[----:B------:R-:W-:Y:S02]  /*b820*/  @!P1 IMAD.IADD R205, R205, 0x1, -R7 ;  /* 0x00000001cdcd9824 */ /* 0x000fe400078e0a07 */
[C---:B------:R-:W-:Y:S02]  /*b830*/  IMAD R208, R7.reuse, R208, R209 ;  /* 0x000000d007d07224 */ /* 0x040fe400078e02d1 */
[--C-:B------:R-:W-:Y:S01]  /*b840*/  @!P6 IMAD.IADD R204, R204, 0x1, -R7.reuse ;  /* 0x00000001cccce824 */ /* 0x100fe200078e0a07 */
[C---:B------:R-:W-:Y:S01]  /*b850*/  ISETP.GT.U32.AND P1, PT, R7.reuse, R205, PT ;  /* 0x000000cd0700720c */ /* 0x040fe20003f24070 */
[----:B------:R-:W-:Y:S01]  /*b860*/  @!P2 IMAD.IADD R206, R206, 0x1, -R7 ;  /* 0x00000001cecea824 */ /* 0x000fe200078e0a07 */
[C---:B------:R-:W-:Y:S01]  /*b870*/  ISETP.GT.U32.AND P6, PT, R7.reuse, R207, PT ;  /* 0x000000cf0700720c */ /* 0x040fe20003fc4070 */
[----:B------:R-:W-:Y:S01]  /*b880*/  @!P0 IMAD.MOV R200, RZ, RZ, -R200 ;  /* 0x000000ffffc88224 */ /* 0x000fe200078e0ac8 */
[----:B------:R-:W-:Y:S01]  /*b890*/  ISETP.GT.U32.AND P2, PT, R7, R208, PT ;  /* 0x000000d00700720c */ /* 0x000fe20003f44070 */
[----:B------:R-:W-:Y:S01]  /*b8a0*/  @!P4 IMAD.MOV R203, RZ, RZ, -R203 ;  /* 0x000000ffffcbc224 */ /* 0x000fe200078e0acb */
[----:B------:R-:W-:-:S02]  /*b8b0*/  ISETP.GE.AND P0, PT, R212, RZ, PT ;  /* 0x000000ffd400720c */ /* 0x000fc40003f06270 */
[----:B------:R-:W-:-:S05]  /*b8c0*/  IABS R212, R218 ;  /* 0x000000da00d47213 */ /* 0x000fca0000000000 */
[--C-:B------:R-:W-:Y:S01]  /*b8d0*/  @!P1 IMAD.IADD R205, R205, 0x1, -R7.reuse ;  /* 0x00000001cdcd9824 */ /* 0x100fe200078e0a07 */
[----:B------:R-:W-:Y:S01]  /*b8e0*/  ISETP.GE.AND P1, PT, R210, RZ, PT ;  /* 0x000000ffd200720c */ /* 0x000fe20003f26270 */
[--C-:B------:R-:W-:Y:S01]  /*b8f0*/  @!P6 IMAD.IADD R207, R207, 0x1, -R7.reuse ;  /* 0x00000001cfcfe824 */ /* 0x100fe200078e0a07 */
[----:B------:R-:W-:Y:S01]  /*b900*/  ISETP.GE.AND P6, PT, R211, RZ, PT ;  /* 0x000000ffd300720c */ /* 0x000fe20003fc6270 */
[----:B------:R-:W-:Y:S01]  /*b910*/  @!P2 IMAD.IADD R208, R208, 0x1, -R7 ;  /* 0x00000001d0d0a824 */ /* 0x000fe200078e0a07 */
[----:B------:R-:W-:Y:S01]  /*b920*/  ISETP.GT.U32.AND P2, PT, R7, R206, PT ;  /* 0x000000ce0700720c */ /* 0x000fe20003f44070 */
[----:B------:R-:W-:-:S03]  /*b930*/  IMAD.HI.U32 R210, R0, R213, RZ ;  /* 0x000000d500d27227 */ /* 0x000fc600078e00ff */
[C---:B------:R-:W-:Y:S01]  /*b940*/  ISETP.GT.U32.AND P4, PT, R7.reuse, R208, PT ;  /* 0x000000d00700720c */ /* 0x040fe20003f84070 */
[----:B------:R-:W-:Y:S01]  /*b950*/  @!P0 IMAD.MOV R204, RZ, RZ, -R204 ;  /* 0x000000ffffcc8224 */ /* 0x000fe200078e0acc */
[----:B------:R-:W-:Y:S01]  /*b960*/  ISETP.GT.U32.AND P0, PT, R7, R207, PT ;  /* 0x000000cf0700720c */ /* 0x000fe20003f04070 */
[----:B------:R-:W-:Y:S02]  /*b970*/  IMAD.MOV R210, RZ, RZ, -R210 ;  /* 0x000000ffffd27224 */ /* 0x000fe400078e0ad2 */
[----:B------:R-:W-:-:S04]  /*b980*/  IMAD.HI.U32 R211, R0, R214, RZ ;  /* 0x000000d600d37227 */ /* 0x000fc800078e00ff */
[C---:B------:R-:W-:Y:S01]  /*b990*/  IMAD R210, R7.reuse, R210, R213 ;  /* 0x000000d207d27224 */ /* 0x040fe200078e02d5 */
[----:B------:R-:W-:Y:S01]  /*b9a0*/  IABS R213, R217 ;  /* 0x000000d900d57213 */ /* 0x000fe20000000000 */
[----:B------:R-:W-:Y:S02]  /*b9b0*/  IMAD.MOV R211, RZ, RZ, -R211 ;  /* 0x000000ffffd37224 */ /* 0x000fe400078e0ad3 */
[----:B------:R-:W-:Y:S01]  /*b9c0*/  @!P2 IMAD.IADD R206, R206, 0x1, -R7 ;  /* 0x00000001cecea824 */ /* 0x000fe200078e0a07 */
[C---:B------:R-:W-:Y:S01]  /*b9d0*/  ISETP.GT.U32.AND P2, PT, R7.reuse, R210, PT ;  /* 0x000000d20700720c */ /* 0x040fe20003f44070 */
[----:B------:R-:W-:Y:S01]  /*b9e0*/  IMAD R211, R7, R211, R214 ;  /* 0x000000d307d37224 */ /* 0x000fe200078e02d6 */
[----:B------:R-:W-:Y:S01]  /*b9f0*/  IABS R214, R219 ;  /* 0x000000db00d67213 */ /* 0x000fe20000000000 */
[----:B------:R-:W-:-:S04]  /*ba00*/  IMAD.HI.U32 R209, R0, R212, RZ ;  /* 0x000000d400d17227 */ /* 0x000fc800078e00ff */
[----:B------:R-:W-:Y:S01]  /*ba10*/  @!P0 IMAD.IADD R207, R207, 0x1, -R7 ;  /* 0x00000001cfcf8824 */ /* 0x000fe200078e0a07 */
[C---:B------:R-:W-:Y:S01]  /*ba20*/  ISETP.GT.U32.AND P0, PT, R7.reuse, R211, PT ;  /* 0x000000d30700720c */ /* 0x040fe20003f04070 */
[----:B------:R-:W-:Y:S02]  /*ba30*/  IMAD.MOV R209, RZ, RZ, -R209 ;  /* 0x000000ffffd17224 */ /* 0x000fe400078e0ad1 */
[----:B------:R-:W-:Y:S02]  /*ba40*/  @!P3 IMAD.MOV R205, RZ, RZ, -R205 ;  /* 0x000000ffffcdb224 */ /* 0x000fe400078e0acd */
[----:B------:R-:W-:Y:S02]  /*ba50*/  IMAD R209, R7, R209, R212 ;  /* 0x000000d107d17224 */ /* 0x000fe400078e02d4 */
[----:B------:R-:W-:-:S03]  /*ba60*/  IMAD.HI.U32 R212, R0, R213, RZ ;  /* 0x000000d500d47227 */ /* 0x000fc600078e00ff */
[----:B------:R-:W-:Y:S01]  /*ba70*/  ISETP.GT.U32.AND P3, PT, R7, R209, PT ;  /* 0x000000d10700720c */ /* 0x000fe20003f64070 */
[--C-:B------:R-:W-:Y:S02]  /*ba80*/  @!P2 IMAD.IADD R210, R210, 0x1, -R7.reuse ;  /* 0x00000001d2d2a824 */ /* 0x100fe400078e0a07 */
[----:B------:R-:W-:Y:S02]  /*ba90*/  IMAD.MOV R212, RZ, RZ, -R212 ;  /* 0x000000ffffd47224 */ /* 0x000fe400078e0ad4 */
[----:B------:R-:W-:Y:S01]  /*baa0*/  @!P0 IMAD.IADD R211, R211, 0x1, -R7 ;  /* 0x00000001d3d38824 */ /* 0x000fe200078e0a07 */
[C---:B------:R-:W-:Y:S01]  /*bab0*/  ISETP.GT.U32.AND P0, PT, R7.reuse, R210, PT ;  /* 0x000000d20700720c */ /* 0x040fe20003f04070 */
[----:B------:R-:W-:Y:S02]  /*bac0*/  IMAD R212, R7, R212, R213 ;  /* 0x000000d407d47224 */ /* 0x000fe400078e02d5 */
[----:B------:R-:W-:-:S04]  /*bad0*/  IMAD.HI.U32 R213, R0, R214, RZ ;  /* 0x000000d600d57227 */ /* 0x000fc800078e00ff */
[----:B------:R-:W-:Y:S02]  /*bae0*/  IMAD.MOV R213, RZ, RZ, -R213 ;  /* 0x000000ffffd57224 */ /* 0x000fe400078e0ad5 */
[--C-:B------:R-:W-:Y:S01]  /*baf0*/  @!P3 IMAD.IADD R209, R209, 0x1, -R7.reuse ;  /* 0x00000001d1d1b824 */ /* 0x100fe200078e0a07 */
[----:B------:R-:W-:Y:S01]  /*bb00*/  ISETP.GE.AND P3, PT, R216, RZ, PT ;  /* 0x000000ffd800720c */ /* 0x000fe20003f66270 */
[C---:B------:R-:W-:Y:S02]  /*bb10*/  IMAD R213, R7.reuse, R213, R214 ;  /* 0x000000d507d57224 */ /* 0x040fe400078e02d6 */
[--C-:B------:R-:W-:Y:S01]  /*bb20*/  @!P4 IMAD.IADD R208, R208, 0x1, -R7.reuse ;  /* 0x00000001d0d0c824 */ /* 0x100fe200078e0a07 */
[----:B------:R-:W-:Y:S01]  /*bb30*/  ISETP.GE.AND P4, PT, R218, RZ, PT ;  /* 0x000000ffda00720c */ /* 0x000fe20003f86270 */
[----:B------:R-:W-:Y:S01]  /*bb40*/  @!P0 IMAD.IADD R210, R210, 0x1, -R7 ;  /* 0x00000001d2d28824 */ /* 0x000fe200078e0a07 */
[C---:B------:R-:W-:Y:S01]  /*bb50*/  ISETP.GT.U32.AND P2, PT, R7.reuse, R209, PT ;  /* 0x000000d10700720c */ /* 0x040fe20003f44070 */
[----:B------:R-:W-:Y:S01]  /*bb60*/  @!P5 IMAD.MOV R206, RZ, RZ, -R206 ;  /* 0x000000ffffced224 */ /* 0x000fe200078e0ace */
[----:B------:R-:W-:Y:S01]  /*bb70*/  IABS R218, R220 ;  /* 0x000000dc00da7213 */ /* 0x000fe20000000000 */
[----:B------:R-:W-:Y:S01]  /*bb80*/  @!P1 IMAD.MOV R207, RZ, RZ, -R207 ;  /* 0x000000ffffcf9224 */ /* 0x000fe200078e0acf */
[C---:B------:R-:W-:Y:S01]  /*bb90*/  ISETP.GT.U32.AND P0, PT, R7.reuse, R213, PT ;  /* 0x000000d50700720c */ /* 0x040fe20003f04070 */
[----:B------:R-:W-:Y:S01]  /*bba0*/  @!P6 IMAD.MOV R208, RZ, RZ, -R208 ;  /* 0x000000ffffd0e224 */ /* 0x000fe200078e0ad0 */
[C---:B------:R-:W-:Y:S01]  /*bbb0*/  ISETP.GT.U32.AND P5, PT, R7.reuse, R211, PT ;  /* 0x000000d30700720c */ /* 0x040fe20003fa4070 */
[----:B------:R-:W-:Y:S01]  /*bbc0*/  IMAD.MOV.U32 R216, RZ, RZ, R218 ;  /* 0x000000ffffd87224 */ /* 0x000fe200078e00da */
[----:B------:R-:W-:Y:S01]  /*bbd0*/  ISETP.GT.U32.AND P1, PT, R7, R212, PT ;  /* 0x000000d40700720c */ /* 0x000fe20003f24070 */
[----:B------:R-:W-:Y:S01]  /*bbe0*/  @!P3 IMAD.MOV R210, RZ, RZ, -R210 ;  /* 0x000000ffffd2b224 */ /* 0x000fe200078e0ad2 */
[----:B------:R-:W-:Y:S01]  /*bbf0*/  ISETP.GE.AND P6, PT, R215, RZ, PT ;  /* 0x000000ffd700720c */ /* 0x000fe20003fc6270 */
[----:B------:R-:W-:Y:S01]  /*bc00*/  IMAD.HI.U32 R214, R0, R216, RZ ;  /* 0x000000d800d67227 */ /* 0x000fe200078e00ff */
[----:B------:R-:W-:-:S03]  /*bc10*/  ISETP.GE.AND P3, PT, R221, RZ, PT ;  /* 0x000000ffdd00720c */ /* 0x000fc60003f66270 */
[--C-:B------:R-:W-:Y:S01]  /*bc20*/  @!P2 IMAD.IADD R209, R209, 0x1, -R7.reuse ;  /* 0x00000001d1d1a824 */ /* 0x100fe200078e0a07 */
[----:B------:R-:W-:Y:S01]  /*bc30*/  ISETP.GE.AND P2, PT, R217, RZ, PT ;  /* 0x000000ffd900720c */ /* 0x000fe20003f46270 */
[----:B------:R-:W-:Y:S01]  /*bc40*/  IMAD.MOV R214, RZ, RZ, -R214 ;  /* 0x000000ffffd67224 */ /* 0x000fe200078e0ad6 */
[----:B------:R-:W-:Y:S01]  /*bc50*/  IABS R217, R221 ;  /* 0x000000dd00d97213 */ /* 0x000fe20000000000 */
[--C-:B------:R-:W-:Y:S02]  /*bc60*/  @!P0 IMAD.IADD R213, R213, 0x1, -R7.reuse ;  /* 0x00000001d5d58824 */ /* 0x100fe400078e0a07 */
[--C-:B------:R-:W-:Y:S01]  /*bc70*/  @!P5 IMAD.IADD R211, R211, 0x1, -R7.reuse ;  /* 0x00000001d3d3d824 */ /* 0x100fe200078e0a07 */
[----:B------:R-:W-:Y:S01]  /*bc80*/  ISETP.GE.AND P5, PT, R219, RZ, PT ;  /* 0x000000ffdb00720c */ /* 0x000fe20003fa6270 */
[C---:B------:R-:W-:Y:S01]  /*bc90*/  IMAD R214, R7.reuse, R214, R216 ;  /* 0x000000d607d67224 */ /* 0x040fe200078e02d8 */
[----:B------:R-:W-:Y:S01]  /*bca0*/  IABS R219, R222 ;  /* 0x000000de00db7213 */ /* 0x000fe20000000000 */
[----:B------:R-:W-:Y:S01]  /*bcb0*/  @!P1 IMAD.IADD R212, R212, 0x1, -R7 ;  /* 0x00000001d4d49824 */ /* 0x000fe200078e0a07 */
[----:B------:R-:W-:Y:S01]  /*bcc0*/  ISETP.GT.U32.AND P0, PT, R7, R213, PT ;  /* 0x000000d50700720c */ /* 0x000fe20003f04070 */
[----:B------:R-:W-:Y:S01]  /*bcd0*/  IMAD.HI.U32 R215, R0, R217, RZ ;  /* 0x000000d900d77227 */ /* 0x000fe200078e00ff */
[----:B------:R-:W-:-:S03]  /*bce0*/  ISETP.GE.AND P1, PT, R220, RZ, PT ;  /* 0x000000ffdc00720c */ /* 0x000fc60003f26270 */
[----:B------:R-:W-:Y:S01]  /*bcf0*/  @!P6 IMAD.MOV R211, RZ, RZ, -R211 ;  /* 0x000000ffffd3e224 */ /* 0x000fe200078e0ad3 */
[C---:B------:R-:W-:Y:S01]  /*bd00*/  ISETP.GT.U32.AND P6, PT, R7.reuse, R214, PT ;  /* 0x000000d60700720c */ /* 0x040fe20003fc4070 */
[----:B------:R-:W-:Y:S01]  /*bd10*/  @!P4 IMAD.MOV R209, RZ, RZ, -R209 ;  /* 0x000000ffffd1c224 */ /* 0x000fe200078e0ad1 */
[----:B------:R-:W-:Y:S01]  /*bd20*/  ISETP.GT.U32.AND P4, PT, R7, R212, PT ;  /* 0x000000d40700720c */ /* 0x000fe20003f84070 */
[----:B------:R-:W-:-:S04]  /*bd30*/  IMAD.HI.U32 R216, R0, R219, RZ ;  /* 0x000000db00d87227 */ /* 0x000fc800078e00ff */
[----:B------:R-:W-:Y:S02]  /*bd40*/  IMAD.MOV R218, RZ, RZ, -R215 ;  /* 0x000000ffffda7224 */ /* 0x000fe400078e0ad7 */
[----:B------:R-:W-:Y:S02]  /*bd50*/  IMAD.MOV R216, RZ, RZ, -R216 ;  /* 0x000000ffffd87224 */ /* 0x000fe400078e0ad8 */
[----:B------:R-:W-:Y:S01]  /*bd60*/  IMAD R215, R7, R218, R217 ;  /* 0x000000da07d77224 */ /* 0x000fe200078e02d9 */
[----:B------:R-:W-:Y:S01]  /*bd70*/  LOP3.LUT R217, R247, 0x46, RZ, 0xfc, !PT ;  /* 0x00000046f7d97812 */ /* 0x000fe200078efcff */
[----:B------:R-:W-:Y:S01]  /*bd80*/  @!P0 IMAD.IADD R213, R213, 0x1, -R7 ;  /* 0x00000001d5d58824 */ /* 0x000fe200078e0a07 */
[----:B------:R-:W-:Y:S01]  /*bd90*/  LOP3.LUT R218, R247, 0x44, RZ, 0xfc, !PT ;  /* 0x00000044f7da7812 */ /* 0x000fe200078efcff */
[C---:B------:R-:W-:Y:S01]  /*bda0*/  IMAD R216, R7.reuse, R216, R219 ;  /* 0x000000d807d87224 */ /* 0x040fe200078e02db */
[----:B------:R-:W-:Y:S01]  /*bdb0*/  IABS R220, R217 ;  /* 0x000000d900dc7213 */ /* 0x000fe20000000000 */
[----:B------:R-:W-:Y:S01]  /*bdc0*/  @!P6 IMAD.IADD R214, R214, 0x1, -R7 ;  /* 0x00000001d6d6e824 */ /* 0x000fe200078e0a07 */
[----:B------:R-:W-:Y:S01]  /*bdd0*/  ISETP.GT.U32.AND P0, PT, R7, R215, PT ;  /* 0x000000d70700720c */ /* 0x000fe20003f04070 */
[----:B------:R-:W-:Y:S01]  /*bde0*/  @!P5 IMAD.MOV R213, RZ, RZ, -R213 ;  /* 0x000000ffffd5d224 */ /* 0x000fe200078e0ad5 */
[----:B------:R-:W-:Y:S01]  /*bdf0*/  ISETP.GE.AND P6, PT, R217, RZ, PT ;  /* 0x000000ffd900720c */ /* 0x000fe20003fc6270 */
[----:B------:R-:W-:Y:S01]  /*be00*/  @!P4 IMAD.IADD R212, R212, 0x1, -R7 ;  /* 0x00000001d4d4c824 */ /* 0x000fe200078e0a07 */
[----:B------:R-:W-:Y:S01]  /*be10*/  ISETP.GT.U32.AND P5, PT, R7, R216, PT ;  /* 0x000000d80700720c */ /* 0x000fe20003fa4070 */
[----:B------:R-:W-:Y:S01]  /*be20*/  IMAD.HI.U32 R217, R0, R220, RZ ;  /* 0x000000dc00d97227 */ /* 0x000fe200078e00ff */
[----:B------:R-:W-:-:S02]  /*be30*/  IABS R221, R218 ;  /* 0x000000da00dd7213 */ /* 0x000fc40000000000 */
[----:B------:R-:W-:Y:S01]  /*be40*/  ISETP.GE.AND P4, PT, R222, RZ, PT ;  /* 0x000000ffde00720c */ /* 0x000fe20003f86270 */
[----:B------:R-:W-:Y:S01]  /*be50*/  @!P2 IMAD.MOV R212, RZ, RZ, -R212 ;  /* 0x000000ffffd4a224 */ /* 0x000fe200078e0ad4 */
[----:B------:R-:W-:Y:S01]  /*be60*/  ISETP.GT.U32.AND P2, PT, R7, R214, PT ;  /* 0x000000d60700720c */ /* 0x000fe20003f44070 */
[----:B------:R-:W-:Y:S01]  /*be70*/  IMAD.MOV R217, RZ, RZ, -R217 ;  /* 0x000000ffffd97224 */ /* 0x000fe200078e0ad9 */
[----:B------:R-:W-:Y:S01]  /*be80*/  IABS R222, R224 ;  /* 0x000000e000de7213 */ /* 0x000fe20000000000 */
[--C-:B------:R-:W-:Y:S02]  /*be90*/  @!P0 IMAD.IADD R215, R215, 0x1, -R7.reuse ;  /* 0x00000001d7d78824 */ /* 0x100fe400078e0a07 */
[C---:B------:R-:W-:Y:S02]  /*bea0*/  IMAD R217, R7.reuse, R217, R220 ;  /* 0x000000d907d97224 */ /* 0x040fe400078e02dc */
[----:B------:R-:W-:Y:S01]  /*beb0*/  @!P5 IMAD.IADD R216, R216, 0x1, -R7 ;  /* 0x00000001d8d8d824 */ /* 0x000fe200078e0a07 */
[C---:B------:R-:W-:Y:S01]  /*bec0*/  ISETP.GT.U32.AND P0, PT, R7.reuse, R215, PT ;  /* 0x000000d70700720c */ /* 0x040fe20003f04070 */
[----:B------:R-:W-:Y:S01]  /*bed0*/  IMAD.HI.U32 R219, R0, R222, RZ ;  /* 0x000000de00db7227 */ /* 0x000fe200078e00ff */
[----:B------:R-:W-:-:S03]  /*bee0*/  ISETP.GT.U32.AND P5, PT, R7, R217, PT ;  /* 0x000000d90700720c */ /* 0x000fc60003fa4070 */
[----:B------:R-:W-:Y:S01]  /*bef0*/  @!P2 IMAD.IADD R214, R214, 0x1, -R7 ;  /* 0x00000001d6d6a824 */ /* 0x000fe200078e0a07 */
[----:B------:R-:W-:Y:S01]  /*bf00*/  ISETP.GE.AND P2, PT, R218, RZ, PT ;  /* 0x000000ffda00720c */ /* 0x000fe20003f46270 */
[----:B------:R-:W-:-:S04]  /*bf10*/  IMAD.HI.U32 R218, R0, R221, RZ ;  /* 0x000000dd00da7227 */ /* 0x000fc800078e00ff */
[----:B------:R-:W-:Y:S02]  /*bf20*/  IMAD.MOV R218, RZ, RZ, -R218 ;  /* 0x000000ffffda7224 */ /* 0x000fe400078e0ada */
[--C-:B------:R-:W-:Y:S01]  /*bf30*/  @!P0 IMAD.IADD R215, R215, 0x1, -R7.reuse ;  /* 0x00000001d7d78824 */ /* 0x100fe200078e0a07 */
[----:B------:R-:W-:Y:S01]  /*bf40*/  ISETP.GE.AND P0, PT, R224, RZ, PT ;  /* 0x000000ffe000720c */ /* 0x000fe20003f06270 */
[----:B------:R-:W-:Y:S01]  /*bf50*/  @!P5 IMAD.IADD R217, R217, 0x1, -R7 ;  /* 0x00000001d9d9d824 */ /* 0x000fe200078e0a07 */
[C---:B------:R-:W-:Y:S01]  /*bf60*/  ISETP.GT.U32.AND P5, PT, R7.reuse, R216, PT ;  /* 0x000000d80700720c */ /* 0x040fe20003fa4070 */
[C---:B------:R-:W-:Y:S01]  /*bf70*/  IMAD R218, R7.reuse, R218, R221 ;  /* 0x000000da07da7224 */ /* 0x040fe200078e02dd */
[----:B------:R-:W-:Y:S01]  /*bf80*/  IABS R221, R233 ;  /* 0x000000e900dd7213 */ /* 0x000fe20000000000 */
[----:B------:R-:W-:Y:S01]  /*bf90*/  @!P1 IMAD.MOV R214, RZ, RZ, -R214 ;  /* 0x000000ffffd69224 */ /* 0x000fe200078e0ad6 */
[C---:B------:R-:W-:Y:S01]  /*bfa0*/  ISETP.GT.U32.AND P1, PT, R7.reuse, R217, PT ;  /* 0x000000d90700720c */ /* 0x040fe20003f24070 */
[----:B------:R-:W-:Y:S01]  /*bfb0*/  @!P3 IMAD.MOV R215, RZ, RZ, -R215 ;  /* 0x000000ffffd7b224 */ /* 0x000fe200078e0ad7 */
[----:B------:R-:W-:Y:S01]  /*bfc0*/  ISETP.GT.U32.AND P3, PT, R7, R218, PT ;  /* 0x000000da0700720c */ /* 0x000fe20003f64070 */
[----:B------:R-:W-:-:S04]  /*bfd0*/  IMAD.HI.U32 R220, R0, R223, RZ ;  /* 0x000000df00dc7227 */ /* 0x000fc800078e00ff */
[----:B------:R-:W-:Y:S02]  /*bfe0*/  IMAD.MOV R219, RZ, RZ, -R219 ;  /* 0x000000ffffdb7224 */ /* 0x000fe400078e0adb */
[----:B------:R-:W-:-:S04]  /*bff0*/  IMAD.HI.U32 R224, R0, R221, RZ ;  /* 0x000000dd00e07227 */ /* 0x000fc800078e00ff */
[----:B------:R-:W-:Y:S02]  /*c000*/  IMAD.MOV R220, RZ, RZ, -R220 ;  /* 0x000000ffffdc7224 */ /* 0x000fe400078e0adc */
[C---:B------:R-:W-:Y:S01]  /*c010*/  IMAD R219, R7.reuse, R219, R222 ;  /* 0x000000db07db7224 */ /* 0x040fe200078e02de */
[----:B------:R-:W-:Y:S01]  /*c020*/  IABS R222, R225 ;  /* 0x000000e100de7213 */ /* 0x000fe20000000000 */
[----:B------:R-:W-:Y:S02]  /*c030*/  IMAD.MOV R224, RZ, RZ, -R224 ;  /* 0x000000ffffe07224 */ /* 0x000fe400078e0ae0 */
[C---:B------:R-:W-:Y:S01]  /*c040*/  IMAD R220, R7.reuse, R220, R223 ;  /* 0x000000dc07dc7224 */ /* 0x040fe200078e02df */
[----:B------:R-:W-:Y:S01]  /*c050*/  IABS R223, R228 ;  /* 0x000000e400df7213 */ /* 0x000fe20000000000 */
[----:B------:R-:W-:Y:S01]  /*c060*/  @!P5 IMAD.IADD R216, R216, 0x1, -R7 ;  /* 0x00000001d8d8d824 */ /* 0x000fe200078e0a07 */
        /* <DEDUP_REMOVED lines=8> */
[----:B------:R-:W-:-:S04]  /*c0f0*/  IMAD.HI.U32 R227, R0, R223, RZ ;  /* 0x000000df00e37227 */ /* 0x000fc800078e00ff */
[--C-:B------:R-:W-:Y:S01]  /*c100*/  @!P5 IMAD.IADD R219, R219, 0x1, -R7.reuse ;  /* 0x00000001dbdbd824 */ /* 0x100fe200078e0a07 */
[----:B------:R-:W-:Y:S01]  /*c110*/  ISETP.GT.U32.AND P5, PT, R7, R218, PT ;  /* 0x000000da0700720c */ /* 0x000fe20003fa4070 */
[--C-:B------:R-:W-:Y:S02]  /*c120*/  @!P1 IMAD.IADD R220, R220, 0x1, -R7.reuse ;  /* 0x00000001dcdc9824 */ /* 0x100fe400078e0a07 */
[----:B------:R-:W-:Y:S01]  /*c130*/  @!P3 IMAD.IADD R221, R221, 0x1, -R7 ;  /* 0x00000001ddddb824 */ /* 0x000fe200078e0a07 */
[C---:B------:R-:W-:Y:S01]  /*c140*/  ISETP.GT.U32.AND P1, PT, R7.reuse, R219, PT ;  /* 0x000000db0700720c */ /* 0x040fe20003f24070 */
[----:B------:R-:W-:Y:S02]  /*c150*/  IMAD.MOV R226, RZ, RZ, -R226 ;  /* 0x000000ffffe27224 */ /* 0x000fe400078e0ae2 */
[----:B------:R-:W-:Y:S01]  /*c160*/  IMAD.MOV R230, RZ, RZ, -R227 ;  /* 0x000000ffffe67224 */ /* 0x000fe200078e0ae3 */
[C---:B------:R-:W-:Y:S01]  /*c170*/  ISETP.GT.U32.AND P3, PT, R7.reuse, R221, PT ;  /* 0x000000dd0700720c */ /* 0x040fe20003f64070 */
[----:B------:R-:W-:Y:S01]  /*c180*/  IMAD R222, R7, R226, R222 ;  /* 0x000000e207de7224 */ /* 0x000fe200078e02de */
[----:B------:R-:W-:Y:S01]  /*c190*/  IABS R226, R231 ;  /* 0x000000e700e27213 */ /* 0x000fe20000000000 */
[----:B------:R-:W-:Y:S01]  /*c1a0*/  IMAD.HI.U32 R236, R0, R224, RZ ;  /* 0x000000e000ec7227 */ /* 0x000fe200078e00ff */
[----:B------:R-:W-:-:S03]  /*c1b0*/  IABS R227, R232 ;  /* 0x000000e800e37213 */ /* 0x000fc60000000000 */
[----:B------:R-:W-:Y:S01]  /*c1c0*/  IMAD R223, R7, R230, R223 ;  /* 0x000000e607df7224 */ /* 0x000fe200078e02df */
[----:B------:R-:W-:Y:S01]  /*c1d0*/  LOP3.LUT R230, R247, 0x36, RZ, 0xfc, !PT ;  /* 0x00000036f7e67812 */ /* 0x000fe200078efcff */
[----:B------:R-:W-:Y:S01]  /*c1e0*/  @!P4 IMAD.MOV R216, RZ, RZ, -R216 ;  /* 0x000000ffffd8c224 */ /* 0x000fe200078e0ad8 */
[C---:B------:R-:W-:Y:S01]  /*c1f0*/  ISETP.GT.U32.AND P4, PT, R7.reuse, R220, PT ;  /* 0x000000dc0700720c */ /* 0x040fe20003f84070 */
[--C-:B------:R-:W-:Y:S01]  /*c200*/  @!P5 IMAD.IADD R218, R218, 0x1, -R7.reuse ;  /* 0x00000001dadad824 */ /* 0x100fe200078e0a07 */
[----:B------:R-:W-:Y:S01]  /*c210*/  ISETP.GT.U32.AND P5, PT, R7, R222, PT ;  /* 0x000000de0700720c */ /* 0x000fe20003fa4070 */
[----:B------:R-:W-:Y:S01]  /*c220*/  IMAD.MOV R236, RZ, RZ, -R236 ;  /* 0x000000ffffec7224 */ /* 0x000fe200078e0aec */
[----:B------:R-:W-:Y:S01]  /*c230*/  IABS R235, R230 ;  /* 0x000000e600eb7213 */ /* 0x000fe20000000000 */
[----:B------:R-:W-:Y:S01]  /*c240*/  @!P1 IMAD.IADD R219, R219, 0x1, -R7 ;  /* 0x00000001dbdb9824 */ /* 0x000fe200078e0a07 */
[C---:B------:R-:W-:Y:S01]  /*c250*/  ISETP.GT.U32.AND P1, PT, R7.reuse, R223, PT ;  /* 0x000000df0700720c */ /* 0x040fe20003f24070 */
[----:B------:R-:W-:-:S02]  /*c260*/  IMAD R224, R7, R236, R224 ;  /* 0x000000ec07e07224 */ /* 0x000fc400078e02e0 */
[----:B------:R-:W-:Y:S02]  /*c270*/  @!P3 IMAD.IADD R221, R221, 0x1, -R7 ;  /* 0x00000001ddddb824 */ /* 0x000fe400078e0a07 */
[----:B------:R-:W-:Y:S01]  /*c280*/  @!P6 IMAD.MOV R217, RZ, RZ, -R217 ;  /* 0x000000ffffd9e224 */ /* 0x000fe200078e0ad9 */
[----:B------:R-:W-:Y:S01]  /*c290*/  ISETP.GT.U32.AND P3, PT, R7, R224, PT ;  /* 0x000000e00700720c */ /* 0x000fe20003f64070 */
[--C-:B------:R-:W-:Y:S01]  /*c2a0*/  @!P4 IMAD.IADD R220, R220, 0x1, -R7.reuse ;  /* 0x00000001dcdcc824 */ /* 0x100fe200078e0a07 */
[----:B------:R-:W-:Y:S01]  /*c2b0*/  ISETP.GE.AND P4, PT, R234, RZ, PT ;  /* 0x000000ffea00720c */ /* 0x000fe20003f86270 */
[----:B------:R-:W-:Y:S01]  /*c2c0*/  @!P5 IMAD.IADD R222, R222, 0x1, -R7 ;  /* 0x00000001deded824 */ /* 0x000fe200078e0a07 */
[----:B------:R-:W-:Y:S01]  /*c2d0*/  ISETP.GE.AND P5, PT, R233, RZ, PT ;  /* 0x000000ffe900720c */ /* 0x000fe20003fa6270 */
[----:B------:R-:W-:-:S04]  /*c2e0*/  IMAD.HI.U32 R234, R0, R226, RZ ;  /* 0x000000e200ea7227 */ /* 0x000fc800078e00ff */
[--C-:B------:R-:W-:Y:S01]  /*c2f0*/  @!P1 IMAD.IADD R223, R223, 0x1, -R7.reuse ;  /* 0x00000001dfdf9824 */ /* 0x100fe200078e0a07 */
[----:B------:R-:W-:Y:S01]  /*c300*/  ISETP.GE.AND P1, PT, R225, RZ, PT ;  /* 0x000000ffe100720c */ /* 0x000fe20003f26270 */
[----:B------:R-:W-:Y:S02]  /*c310*/  IMAD.MOV R234, RZ, RZ, -R234 ;  /* 0x000000ffffea7224 */ /* 0x000fe400078e0aea */
[----:B------:R-:W-:Y:S01]  /*c320*/  @!P3 IMAD.IADD R224, R224, 0x1, -R7 ;  /* 0x00000001e0e0b824 */ /* 0x000fe200078e0a07 */
[C---:B------:R-:W-:Y:S01]  /*c330*/  ISETP.GT.U32.AND P6, PT, R7.reuse, R223, PT ;  /* 0x000000df0700720c */ /* 0x040fe20003fc4070 */
[----:B------:R-:W-:Y:S01]  /*c340*/  IMAD.HI.U32 R233, R0, R227, RZ ;  /* 0x000000e300e97227 */ /* 0x000fe200078e00ff */
[----:B------:R-:W-:-:S03]  /*c350*/  ISETP.GT.U32.AND P3, PT, R7, R222, PT ;  /* 0x000000de0700720c */ /* 0x000fc60003f64070 */
[----:B------:R-:W-:Y:S02]  /*c360*/  IMAD R226, R7, R234, R226 ;  /* 0x000000ea07e27224 */ /* 0x000fe400078e02e2 */
[----:B------:R-:W-:-:S04]  /*c370*/  IMAD.HI.U32 R236, R0, R235, RZ ;  /* 0x000000eb00ec7227 */ /* 0x000fc800078e00ff */
[----:B------:R-:W-:Y:S02]  /*c380*/  IMAD.MOV R233, RZ, RZ, -R233 ;  /* 0x000000ffffe97224 */ /* 0x000fe400078e0ae9 */
[----:B------:R-:W-:Y:S01]  /*c390*/  @!P2 IMAD.MOV R218, RZ, RZ, -R218 ;  /* 0x000000ffffdaa224 */ /* 0x000fe200078e0ada */
[C---:B------:R-:W-:Y:S01]  /*c3a0*/  ISETP.GT.U32.AND P2, PT, R7.reuse, R224, PT ;  /* 0x000000e00700720c */ /* 0x040fe20003f44070 */
[----:B------:R-:W-:Y:S01]  /*c3b0*/  @!P5 IMAD.MOV R221, RZ, RZ, -R221 ;  /* 0x000000ffffddd224 */ /* 0x000fe200078e0add */
[C---:B------:R-:W-:Y:S01]  /*c3c0*/  ISETP.GT.U32.AND P5, PT, R7.reuse, R226, PT ;  /* 0x000000e20700720c */ /* 0x040fe20003fa4070 */
[----:B------:R-:W-:Y:S02]  /*c3d0*/  IMAD.MOV R236, RZ, RZ, -R236 ;  /* 0x000000ffffec7224 */ /* 0x000fe400078e0aec */
[----:B------:R-:W-:Y:S01]  /*c3e0*/  @!P4 IMAD.MOV R220, RZ, RZ, -R220 ;  /* 0x000000ffffdcc224 */ /* 0x000fe200078e0adc */
[----:B------:R-:W-:Y:S01]  /*c3f0*/  ISETP.GE.AND P4, PT, R228, RZ, PT ;  /* 0x000000ffe400720c */ /* 0x000fe20003f86270 */
[----:B------:R-:W-:Y:S01]  /*c400*/  IMAD R227, R7, R233, R227 ;  /* 0x000000e907e37224 */ /* 0x000fe200078e02e3 */
[----:B------:R-:W-:Y:S01]  /*c410*/  LOP3.LUT R228, R247, 0x30, RZ, 0xfc, !PT ;  /* 0x00000030f7e47812 */ /* 0x000fe200078efcff */
[----:B------:R-:W-:-:S02]  /*c420*/  IMAD R225, R7, R236, R235 ;  /* 0x000000ec07e17224 */ /* 0x000fc400078e02eb */
[----:B------:R-:W-:Y:S01]  /*c430*/  @!P6 IMAD.IADD R223, R223, 0x1, -R7 ;  /* 0x00000001dfdfe824 */ /* 0x000fe200078e0a07 */
[C---:B------:R-:W-:Y:S01]  /*c440*/  ISETP.GT.U32.AND P6, PT, R7.reuse, R227, PT ;  /* 0x000000e30700720c */ /* 0x040fe20003fc4070 */
[----:B------:R-:W-:Y:S01]  /*c450*/  @!P0 IMAD.MOV R219, RZ, RZ, -R219 ;  /* 0x000000ffffdb8224 */ /* 0x000fe200078e0adb */
[----:B------:R-:W-:Y:S01]  /*c460*/  ISETP.GT.U32.AND P0, PT, R7, R225, PT ;  /* 0x000000e10700720c */ /* 0x000fe20003f04070 */
[--C-:B------:R-:W-:Y:S01]  /*c470*/  @!P3 IMAD.IADD R222, R222, 0x1, -R7.reuse ;  /* 0x00000001dedeb824 */ /* 0x100fe200078e0a07 */
[----:B------:R-:W-:Y:S01]  /*c480*/  ISETP.GE.AND P3, PT, R229, RZ, PT ;  /* 0x000000ffe500720c */ /* 0x000fe20003f66270 */
[--C-:B------:R-:W-:Y:S01]  /*c490*/  @!P2 IMAD.IADD R224, R224, 0x1, -R7.reuse ;  /* 0x00000001e0e0a824 */ /* 0x100fe200078e0a07 */
[----:B------:R-:W-:Y:S01]  /*c4a0*/  IABS R229, R228 ;  /* 0x000000e400e57213 */ /* 0x000fe20000000000 */
[----:B------:R-:W-:Y:S01]  /*c4b0*/  @!P5 IMAD.IADD R226, R226, 0x1, -R7 ;  /* 0x00000001e2e2d824 */ /* 0x000fe200078e0a07 */
[----:B------:R-:W-:Y:S01]  /*c4c0*/  ISETP.GE.AND P2, PT, R230, RZ, PT ;  /* 0x000000ffe600720c */ /* 0x000fe20003f46270 */
[----:B------:R-:W-:Y:S01]  /*c4d0*/  @!P4 IMAD.MOV R223, RZ, RZ, -R223 ;  /* 0x000000ffffdfc224 */ /* 0x000fe200078e0adf */
[----:B------:R-:W-:Y:S01]  /*c4e0*/  ISETP.GE.AND P5, PT, R232, RZ, PT ;  /* 0x000000ffe800720c */ /* 0x000fe20003fa6270 */
[----:B------:R-:W-:Y:S01]  /*c4f0*/  IMAD.MOV.U32 R230, RZ, RZ, R229 ;  /* 0x000000ffffe67224 */ /* 0x000fe200078e00e5 */
[----:B------:R-:W-:Y:S01]  /*c500*/  ISETP.GT.U32.AND P4, PT, R7, R226, PT ;  /* 0x000000e20700720c */ /* 0x000fe20003f84070 */
[----:B------:R-:W-:Y:S01]  /*c510*/  @!P6 IMAD.IADD R227, R227, 0x1, -R7 ;  /* 0x00000001e3e3e824 */ /* 0x000fe200078e0a07 */
[----:B------:R-:W-:Y:S01]  /*c520*/  LOP3.LUT R229, R247, 0x2c, RZ, 0xfc, !PT ;  /* 0x0000002cf7e57812 */ /* 0x000fe200078efcff */
[----:B------:R-:W-:-:S03]  /*c530*/  IMAD.HI.U32 R232, R0, R230, RZ ;  /* 0x000000e600e87227 */ /* 0x000fc600078e00ff */
[----:B------:R-:W-:Y:S01]  /*c540*/  ISETP.GT.U32.AND P6, PT, R7, R227, PT ;  /* 0x000000e30700720c */ /* 0x000fe20003fc4070 */
[--C-:B------:R-:W-:Y:S01]  /*c550*/  @!P0 IMAD.IADD R225, R225, 0x1, -R7.reuse ;  /* 0x00000001e1e18824 */ /* 0x100fe200078e0a07 */
[----:B------:R-:W-:Y:S01]  /*c560*/  ISETP.GE.AND P0, PT, R231, RZ, PT ;  /* 0x000000ffe700720c */ /* 0x000fe20003f06270 */
[----:B------:R-:W-:Y:S01]  /*c570*/  IMAD.MOV R232, RZ, RZ, -R232 ;  /* 0x000000ffffe87224 */ /* 0x000fe200078e0ae8 */
[----:B------:R-:W-:Y:S01]  /*c580*/  LOP3.LUT R231, R247, 0x2e, RZ, 0xfc, !PT ;  /* 0x0000002ef7e77812 */ /* 0x000fe200078efcff */
[----:B------:R-:W-:Y:S01]  /*c590*/  @!P3 IMAD.MOV R224, RZ, RZ, -R224 ;  /* 0x000000ffffe0b224 */ /* 0x000fe200078e0ae0 */
[----:B------:R-:W-:Y:S01]  /*c5a0*/  ISETP.GE.AND P3, PT, R228, RZ, PT ;  /* 0x000000ffe400720c */ /* 0x000fe20003f66270 */
[C---:B------:R-:W-:Y:S01]  /*c5b0*/  IMAD R228, R7.reuse, R232, R230 ;  /* 0x000000e807e47224 */ /* 0x040fe200078e02e6 */
[----:B------:R-:W-:Y:S01]  /*c5c0*/  IABS R233, R231 ;  /* 0x000000e700e97213 */ /* 0x000fe20000000000 */
[----:B------:R-:W-:Y:S01]  /*c5d0*/  @!P4 IMAD.IADD R226, R226, 0x1, -R7 ;  /* 0x00000001e2e2c824 */ /* 0x000fe200078e0a07 */
[----:B------:R-:W-:Y:S01]  /*c5e0*/  IABS R230, R229 ;  /* 0x000000e500e67213 */ /* 0x000fe20000000000 */
[----:B------:R-:W-:Y:S01]  /*c5f0*/  @!P1 IMAD.MOV R222, RZ, RZ, -R222 ;  /* 0x000000ffffde9224 */ /* 0x000fe200078e0ade */
[C---:B------:R-:W-:Y:S01]  /*c600*/  ISETP.GT.U32.AND P4, PT, R7.reuse, R228, PT ;  /* 0x000000e40700720c */ /* 0x040fe20003f84070 */
[----:B------:R-:W-:Y:S01]  /*c610*/  IMAD.HI.U32 R232, R0, R233, RZ ;  /* 0x000000e900e87227 */ /* 0x000fe200078e00ff */
[----:B------:R-:W-:-:S03]  /*c620*/  ISETP.GT.U32.AND P1, PT, R7, R225, PT ;  /* 0x000000e10700720c */ /* 0x000fc60003f24070 */
[----:B------:R-:W-:Y:S01]  /*c630*/  IMAD.MOV R234, RZ, RZ, -R232 ;  /* 0x000000ffffea7224 */ /* 0x000fe200078e0ae8 */
[----:B------:R-:W-:Y:S01]  /*c640*/  LOP3.LUT R232, R247, 0x28, RZ, 0xfc, !PT ;  /* 0x00000028f7e87812 */ /* 0x000fe200078efcff */
[----:B------:R-:W-:Y:S01]  /*c650*/  @!P6 IMAD.IADD R227, R227, 0x1, -R7 ;  /* 0x00000001e3e3e824 */ /* 0x000fe200078e0a07 */
[----:B------:R-:W-:Y:S01]  /*c660*/  ISETP.GE.AND P6, PT, R229, RZ, PT ;  /* 0x000000ffe500720c */ /* 0x000fe20003fc6270 */
[C---:B------:R-:W-:Y:S01]  /*c670*/  IMAD R229, R7.reuse, R234, R233 ;  /* 0x000000ea07e57224 */ /* 0x040fe200078e02e9 */
[----:B------:R-:W-:Y:S01]  /*c680*/  IABS R234, R232 ;  /* 0x000000e800ea7213 */ /* 0x000fe20000000000 */
[----:B------:R-:W-:Y:S01]  /*c690*/  @!P5 IMAD.MOV R227, RZ, RZ, -R227 ;  /* 0x000000ffffe3d224 */ /* 0x000fe200078e0ae3 */
[----:B------:R-:W-:Y:S01]  /*c6a0*/  IABS R233, R247 ;  /* 0x000000f700e97213 */ /* 0x000fe20000000000 */
[--C-:B------:R-:W-:Y:S01]  /*c6b0*/  @!P4 IMAD.IADD R228, R228, 0x1, -R7.reuse ;  /* 0x00000001e4e4c824 */ /* 0x100fe200078e0a07 */
[----:B------:R-:W-:Y:S01]  /*c6c0*/  ISETP.GT.U32.AND P4, PT, R7, R229, PT ;  /* 0x000000e50700720c */ /* 0x000fe20003f84070 */
[----:B------:R-:W-:Y:S01]  /*c6d0*/  @!P1 IMAD.IADD R225, R225, 0x1, -R7 ;  /* 0x00000001e1e19824 */ /* 0x000fe200078e0a07 */
[----:B------:R-:W-:Y:S01]  /*c6e0*/  ISETP.GE.AND P1, PT, R231, RZ, PT ;  /* 0x000000ffe700720c */ /* 0x000fe20003f26270 */
[----:B------:R-:W-:Y:S01]  /*c6f0*/  IMAD.HI.U32 R235, R0, R230, RZ ;  /* 0x000000e600eb7227 */ /* 0x000fe200078e00ff */
[----:B------:R-:W-:-:S03]  /*c700*/  LOP3.LUT R231, R247, 0x2a, RZ, 0xfc, !PT ;  /* 0x0000002af7e77812 */ /* 0x000fc600078efcff */
[----:B------:R-:W-:Y:S01]  /*c710*/  @!P2 IMAD.MOV R225, RZ, RZ, -R225 ;  /* 0x000000ffffe1a224 */ /* 0x000fe200078e0ae1 */
[----:B------:R-:W-:Y:S01]  /*c720*/  IABS R237, R231 ;  /* 0x000000e700ed7213 */ /* 0x000fe20000000000 */
[----:B------:R-:W-:Y:S01]  /*c730*/  IMAD.MOV R235, RZ, RZ, -R235 ;  /* 0x000000ffffeb7224 */ /* 0x000fe200078e0aeb */
[----:B------:R-:W-:Y:S01]  /*c740*/  ISETP.GE.AND P5, PT, R231, RZ, PT ;  /* 0x000000ffe700720c */ /* 0x000fe20003fa6270 */
[----:B------:R-:W-:Y:S02]  /*c750*/  @!P0 IMAD.MOV R226, RZ, RZ, -R226 ;  /* 0x000000ffffe28224 */ /* 0x000fe400078e0ae2 */
[----:B------:R-:W-:Y:S01]  /*c760*/  @!P4 IMAD.IADD R229, R229, 0x1, -R7 ;  /* 0x00000001e5e5c824 */ /* 0x000fe200078e0a07 */
[----:B------:R-:W-:Y:S01]  /*c770*/  ISETP.GT.U32.AND P4, PT, R7, R228, PT ;  /* 0x000000e40700720c */ /* 0x000fe20003f84070 */
[----:B------:R-:W-:-:S03]  /*c780*/  IMAD.HI.U32 R238, R0, R237, RZ ;  /* 0x000000ed00ee7227 */ /* 0x000fc600078e00ff */
[C---:B------:R-:W-:Y:S01]  /*c790*/  ISETP.GT.U32.AND P2, PT, R7.reuse, R229, PT ;  /* 0x000000e50700720c */ /* 0x040fe20003f44070 */
[----:B------:R-:W-:Y:S02]  /*c7a0*/  IMAD.MOV R238, RZ, RZ, -R238 ;  /* 0x000000ffffee7224 */ /* 0x000fe400078e0aee */
[C---:B------:R-:W-:Y:S02]  /*c7b0*/  IMAD R230, R7.reuse, R235, R230 ;  /* 0x000000eb07e67224 */ /* 0x040fe400078e02e6 */
[C---:B------:R-:W-:Y:S01]  /*c7c0*/  IMAD R231, R7.reuse, R238, R237 ;  /* 0x000000ee07e77224 */ /* 0x040fe200078e02ed */
[----:B------:R-:W-:Y:S01]  /*c7d0*/  IABS R238, R250 ;  /* 0x000000fa00ee7213 */ /* 0x000fe20000000000 */
[----:B------:R-:W-:Y:S01]  /*c7e0*/  IMAD.HI.U32 R235, R0, R234, RZ ;  /* 0x000000ea00eb7227 */ /* 0x000fe200078e00ff */
[----:B------:R-:W-:-:S03]  /*c7f0*/  ISETP.GT.U32.AND P0, PT, R7, R230, PT ;  /* 0x000000e60700720c */ /* 0x000fc60003f04070 */
[----:B------:R-:W-:Y:S01]  /*c800*/  @!P4 IMAD.IADD R228, R228, 0x1, -R7 ;  /* 0x00000001e4e4c824 */ /* 0x000fe200078e0a07 */
[----:B------:R-:W-:Y:S01]  /*c810*/  ISETP.GT.U32.AND P4, PT, R7, R231, PT ;  /* 0x000000e70700720c */ /* 0x000fe20003f84070 */
[----:B------:R-:W-:Y:S02]  /*c820*/  IMAD.MOV R237, RZ, RZ, -R235 ;  /* 0x000000ffffed7224 */ /* 0x000fe400078e0aeb */
[----:B------:R-:W-:Y:S02]  /*c830*/  @!P3 IMAD.MOV R228, RZ, RZ, -R228 ;  /* 0x000000ffffe4b224 */ /* 0x000fe400078e0ae4 */
[--C-:B------:R-:W-:Y:S01]  /*c840*/  @!P2 IMAD.IADD R229, R229, 0x1, -R7.reuse ;  /* 0x00000001e5e5a824 */ /* 0x100fe200078e0a07 */
[----:B------:R-:W-:Y:S01]  /*c850*/  ISETP.GE.AND P2, PT, R232, RZ, PT ;  /* 0x000000ffe800720c */ /* 0x000fe20003f46270 */
[----:B------:R-:W-:Y:S01]  /*c860*/  IMAD R232, R7, R237, R234 ;  /* 0x000000ed07e87224 */ /* 0x000fe200078e02ea */
[----:B------:R-:W-:Y:S01]  /*c870*/  LOP3.LUT R234, R247, 0x24, RZ, 0xfc, !PT ;  /* 0x00000024f7ea7812 */ /* 0x000fe200078efcff */
[----:B------:R-:W-:-:S02]  /*c880*/  @!P0 IMAD.IADD R230, R230, 0x1, -R7 ;  /* 0x00000001e6e68824 */ /* 0x000fc400078e0a07 */
[----:B------:R-:W-:-:S03]  /*c890*/  IMAD.HI.U32 R236, R0, R249, RZ ;  /* 0x000000f900ec7227 */ /* 0x000fc600078e00ff */
[----:B------:R-:W-:Y:S01]  /*c8a0*/  ISETP.GT.U32.AND P0, PT, R7, R230, PT ;  /* 0x000000e60700720c */ /* 0x000fe20003f04070 */
[----:B------:R-:W-:Y:S01]  /*c8b0*/  @!P4 IMAD.IADD R231, R231, 0x1, -R7 ;  /* 0x00000001e7e7c824 */ /* 0x000fe200078e0a07 */
[----:B------:R-:W-:Y:S01]  /*c8c0*/  ISETP.GE.AND P4, PT, R234, RZ, PT ;  /* 0x000000ffea00720c */ /* 0x000fe20003f86270 */
[----:B------:R-:W-:Y:S01]  /*c8d0*/  IMAD.HI.U32 R239, R0, R233, RZ ;  /* 0x000000e900ef7227 */ /* 0x000fe200078e00ff */
[----:B------:R-:W-:Y:S02]  /*c8e0*/  IABS R234, R234 ;  /* 0x000000ea00ea7213 */ /* 0x000fe40000000000 */
[C---:B------:R-:W-:Y:S01]  /*c8f0*/  ISETP.GT.U32.AND P3, PT, R7.reuse, R231, PT ;  /* 0x000000e70700720c */ /* 0x040fe20003f64070 */
[----:B------:R-:W-:Y:S02]  /*c900*/  IMAD.MOV R236, RZ, RZ, -R236 ;  /* 0x000000ffffec7224 */ /* 0x000fe400078e0aec */
[----:B------:R-:W-:Y:S02]  /*c910*/  IMAD.MOV R235, RZ, RZ, -R239 ;  /* 0x000000ffffeb7224 */ /* 0x000fe400078e0aef */
[----:B------:R-:W-:Y:S01]  /*c920*/  IMAD R249, R7, R236, R249 ;  /* 0x000000ec07f97224 */ /* 0x000fe200078e02f9 */
[----:B------:R-:W-:Y:S01]  /*c930*/  LOP3.LUT R236, R247, 0x22, RZ, 0xfc, !PT ;  /* 0x00000022f7ec7812 */ /* 0x000fe200078efcff */
[----:B------:R-:W-:Y:S01]  /*c940*/  IMAD R233, R7, R235, R233 ;  /* 0x000000eb07e97224 */ /* 0x000fe200078e02e9 */
[----:B------:R-:W-:Y:S01]  /*c950*/  LOP3.LUT R235, R247, 0x20, RZ, 0xfc, !PT ;  /* 0x00000020f7eb7812 */ /* 0x000fe200078efcff */
[----:B------:R-:W-:Y:S01]  /*c960*/  @!P1 IMAD.MOV R229, RZ, RZ, -R229 ;  /* 0x000000ffffe59224 */ /* 0x000fe200078e0ae5 */
[----:B------:R-:W-:Y:S01]  /*c970*/  ISETP.GE.AND P1, PT, R236, RZ, PT ;  /* 0x000000ffec00720c */ /* 0x000fe20003f26270 */
[----:B------:R-:W-:Y:S01]  /*c980*/  IMAD.HI.U32 R239, R0, R234, RZ ;  /* 0x000000ea00ef7227 */ /* 0x000fe200078e00ff */
[----:B------:R-:W-:-:S02]  /*c990*/  IABS R236, R236 ;  /* 0x000000ec00ec7213 */ /* 0x000fc40000000000 */
[----:B------:R-:W-:Y:S01]  /*c9a0*/  IABS R237, R235 ;  /* 0x000000eb00ed7213 */ /* 0x000fe20000000000 */
[--C-:B------:R-:W-:Y:S01]  /*c9b0*/  @!P3 IMAD.IADD R231, R231, 0x1, -R7.reuse ;  /* 0x00000001e7e7b824 */ /* 0x100fe200078e0a07 */
[----:B------:R-:W-:Y:S01]  /*c9c0*/  ISETP.GT.U32.AND P3, PT, R7, R232, PT ;  /* 0x000000e80700720c */ /* 0x000fe20003f64070 */
[----:B------:R-:W-:Y:S01]  /*c9d0*/  @!P0 IMAD.IADD R230, R230, 0x1, -R7 ;  /* 0x00000001e6e68824 */ /* 0x000fe200078e0a07 */
[----:B------:R-:W-:Y:S01]  /*c9e0*/  ISETP.GE.AND P0, PT, R235, RZ, PT ;  /* 0x000000ffeb00720c */ /* 0x000fe20003f06270 */
[----:B------:R-:W-:Y:S01]  /*c9f0*/  @!P5 IMAD.MOV R231, RZ, RZ, -R231 ;  /* 0x000000ffffe7d224 */ /* 0x000fe200078e0ae7 */
[C---:B------:R-:W-:Y:S01]  /*ca00*/  ISETP.GT.U32.AND P5, PT, R7.reuse, R233, PT ;  /* 0x000000e90700720c */ /* 0x040fe20003fa4070 */
[----:B------:R-:W-:Y:S02]  /*ca10*/  IMAD.MOV.U32 R235, RZ, RZ, R236 ;  /* 0x000000ffffeb7224 */ /* 0x000fe400078e00ec */
[----:B------:R-:W-:Y:S02]  /*ca20*/  IMAD.MOV R239, RZ, RZ, -R239 ;  /* 0x000000ffffef7224 */ /* 0x000fe400078e0aef */
[----:B------:R-:W-:Y:S01]  /*ca30*/  @!P6 IMAD.MOV R230, RZ, RZ, -R230 ;  /* 0x000000ffffe6e224 */ /* 0x000fe200078e0ae6 */
[----:B------:R-:W-:Y:S01]  /*ca40*/  ISETP.GT.U32.AND P6, PT, R7, R249, PT ;  /* 0x000000f90700720c */ /* 0x000fe20003fc4070 */
[----:B------:R-:W-:-:S04]  /*ca50*/  IMAD.HI.U32 R240, R0, R235, RZ ;  /* 0x000000eb00f07227 */ /* 0x000fc800078e00ff */
[--C-:B------:R-:W-:Y:S02]  /*ca60*/  @!P3 IMAD.IADD R232, R232, 0x1, -R7.reuse ;  /* 0x00000001e8e8b824 */ /* 0x100fe400078e0a07 */
[----:B------:R-:W-:Y:S02]  /*ca70*/  IMAD R234, R7, R239, R234 ;  /* 0x000000ef07ea7224 */ /* 0x000fe400078e02ea */
[----:B------:R-:W-:Y:S01]  /*ca80*/  @!P5 IMAD.IADD R233, R233, 0x1, -R7 ;  /* 0x00000001e9e9d824 */ /* 0x000fe200078e0a07 */
[C---:B------:R-:W-:Y:S01]  /*ca90*/  ISETP.GT.U32.AND P3, PT, R7.reuse, R232, PT ;  /* 0x000000e80700720c */ /* 0x040fe20003f64070 */
[----:B------:R-:W-:Y:S02]  /*caa0*/  IMAD.MOV R240, RZ, RZ, -R240 ;  /* 0x000000fffff07224 */ /* 0x000fe400078e0af0 */
[----:B------:R-:W-:Y:S01]  /*cab0*/  IMAD.MOV.U32 R236, RZ, RZ, R237 ;  /* 0x000000ffffec7224 */ /* 0x000fe200078e00ed */
[----:B------:R-:W-:Y:S01]  /*cac0*/  ISETP.GT.U32.AND P5, PT, R7, R233, PT ;  /* 0x000000e90700720c */ /* 0x000fe20003fa4070 */
[----:B------:R-:W-:-:S02]  /*cad0*/  IMAD.MOV.U32 R237, RZ, RZ, R238 ;  /* 0x000000ffffed7224 */ /* 0x000fc400078e00ee */
[----:B------:R-:W-:Y:S02]  /*cae0*/  IMAD.MOV.U32 R238, RZ, RZ, R241 ;  /* 0x000000ffffee7224 */ /* 0x000fe400078e00f1 */
[----:B------:R-:W-:Y:S02]  /*caf0*/  IMAD R235, R7, R240, R235 ;  /* 0x000000f007eb7224 */ /* 0x000fe400078e02eb */
[----:B------:R-:W-:-:S04]  /*cb00*/  IMAD.HI.U32 R241, R0, R236, RZ ;  /* 0x000000ec00f17227 */ /* 0x000fc800078e00ff */
[--C-:B------:R-:W-:Y:S01]  /*cb10*/  @!P3 IMAD.IADD R232, R232, 0x1, -R7.reuse ;  /* 0x00000001e8e8b824 */ /* 0x100fe200078e0a07 */
[----:B------:R-:W-:Y:S01]  /*cb20*/  ISETP.GT.U32.AND P3, PT, R7, R234, PT ;  /* 0x000000ea0700720c */ /* 0x000fe20003f64070 */
[----:B------:R-:W-:Y:S01]  /*cb30*/  @!P6 IMAD.IADD R249, R249, 0x1, -R7 ;  /* 0x00000001f9f9e824 */ /* 0x000fe200078e0a07 */
[----:B------:R-:W-:Y:S01]  /*cb40*/  ISETP.GT.U32.AND P6, PT, R7, R235, PT ;  /* 0x000000eb0700720c */ /* 0x000fe20003fc4070 */
[----:B------:R-:W-:Y:S02]  /*cb50*/  IMAD.MOV R239, RZ, RZ, -R241 ;  /* 0x000000ffffef7224 */ /* 0x000fe400078e0af1 */
[----:B------:R-:W-:-:S04]  /*cb60*/  IMAD.HI.U32 R243, R0, R237, RZ ;  /* 0x000000ed00f37227 */ /* 0x000fc800078e00ff */
[----:B------:R-:W-:Y:S01]  /*cb70*/  IMAD R236, R7, R239, R236 ;  /* 0x000000ef07ec7224 */ /* 0x000fe200078e02ec */
[----:B------:R-:W-:Y:S01]  /*cb80*/  IABS R239, R5 ;  /* 0x0000000500ef7213 */ /* 0x000fe20000000000 */
[--C-:B------:R-:W-:Y:S02]  /*cb90*/  @!P5 IMAD.IADD R233, R233, 0x1, -R7.reuse ;  /* 0x00000001e9e9d824 */ /* 0x100fe400078e0a07 */
[----:B------:R-:W-:Y:S01]  /*cba0*/  @!P3 IMAD.IADD R234, R234, 0x1, -R7 ;  /* 0x00000001eaeab824 */ /* 0x000fe200078e0a07 */
[C---:B------:R-:W-:Y:S01]  /*cbb0*/  ISETP.GT.U32.AND P5, PT, R7.reuse, R236, PT ;  /* 0x000000ec0700720c */ /* 0x040fe20003fa4070 */
[----:B------:R-:W-:Y:S02]  /*cbc0*/  IMAD.MOV R241, RZ, RZ, -R243 ;  /* 0x000000fffff17224 */ /* 0x000fe400078e0af3 */
[----:B------:R-:W-:Y:S01]  /*cbd0*/  IMAD.HI.U32 R243, R0, R239, RZ ;  /* 0x000000ef00f37227 */ /* 0x000fe200078e00ff */
[----:B------:R-:W-:-:S03]  /*cbe0*/  ISETP.GT.U32.AND P3, PT, R7, R234, PT ;  /* 0x000000ea0700720c */ /* 0x000fc60003f64070 */
[----:B------:R-:W-:Y:S02]  /*cbf0*/  @!P6 IMAD.IADD R235, R235, 0x1, -R7 ;  /* 0x00000001ebebe824 */ /* 0x000fe400078e0a07 */
[----:B------:R-:W-:Y:S02]  /*cc00*/  IMAD.MOV R243, RZ, RZ, -R243 ;  /* 0x000000fffff37224 */ /* 0x000fe400078e0af3 */
[----:B------:R-:W-:Y:S01]  /*cc10*/  IMAD.HI.U32 R242, R0, R238, RZ ;  /* 0x000000ee00f27227 */ /* 0x000fe200078e00ff */
[----:B------:R-:W-:-:S03]  /*cc20*/  ISETP.GT.U32.AND P6, PT, R7, R235, PT ;  /* 0x000000eb0700720c */ /* 0x000fc60003fc4070 */
[C---:B------:R-:W-:Y:S02]  /*cc30*/  IMAD R239, R7.reuse, R243, R239 ;  /* 0x000000f307ef7224 */ /* 0x040fe400078e02ef */
[C---:B------:R-:W-:Y:S01]  /*cc40*/  IMAD R237, R7.reuse, R241, R237 ;  /* 0x000000f107ed7224 */ /* 0x040fe200078e02ed */
[----:B------:R-:W-:Y:S01]  /*cc50*/  IABS R241, R13 ;  /* 0x0000000d00f17213 */ /* 0x000fe20000000000 */
[--C-:B------:R-:W-:Y:S01]  /*cc60*/  @!P5 IMAD.IADD R236, R236, 0x1, -R7.reuse ;  /* 0x00000001ececd824 */ /* 0x100fe200078e0a07 */
[C---:B------:R-:W-:Y:S01]  /*cc70*/  ISETP.GT.U32.AND P5, PT, R7.reuse, R239, PT ;  /* 0x000000ef0700720c */ /* 0x040fe20003fa4070 */
[----:B------:R-:W-:Y:S01]  /*cc80*/  IMAD.MOV R240, RZ, RZ, -R242 ;  /* 0x000000fffff07224 */ /* 0x000fe200078e0af2 */
[----:B------:R-:W-:Y:S01]  /*cc90*/  IABS R242, R12 ;  /* 0x0000000c00f27213 */ /* 0x000fe20000000000 */
[----:B------:R-:W-:Y:S01]  /*cca0*/  @!P3 IMAD.IADD R234, R234, 0x1, -R7 ;  /* 0x00000001eaeab824 */ /* 0x000fe200078e0a07 */
[C---:B------:R-:W-:Y:S01]  /*ccb0*/  ISETP.GT.U32.AND P3, PT, R7.reuse, R237, PT ;  /* 0x000000ed0700720c */ /* 0x040fe20003f64070 */
[----:B------:R-:W-:Y:S01]  /*ccc0*/  @!P2 IMAD.MOV R232, RZ, RZ, -R232 ;  /* 0x000000ffffe8a224 */ /* 0x000fe200078e0ae8 */
[C---:B------:R-:W-:Y:S01]  /*ccd0*/  ISETP.GT.U32.AND P2, PT, R7.reuse, R236, PT ;  /* 0x000000ec0700720c */ /* 0x040fe20003f44070 */
[----:B------:R-:W-:Y:S01]  /*cce0*/  IMAD R238, R7, R240, R238 ;  /* 0x000000f007ee7224 */ /* 0x000fe200078e02ee */
[----:B------:R-:W-:Y:S01]  /*ccf0*/  IABS R240, R252 ;  /* 0x000000fc00f07213 */ /* 0x000fe20000000000 */
[----:B------:R-:W-:-:S04]  /*cd00*/  IMAD.HI.U32 R244, R0, R241, RZ ;  /* 0x000000f100f47227 */ /* 0x000fc800078e00ff */
[----:B------:R-:W-:-:S04]  /*cd10*/  IMAD.HI.U32 R243, R0, R242, RZ ;  /* 0x000000f200f37227 */ /* 0x000fc800078e00ff */
[----:B------:R-:W-:Y:S01]  /*cd20*/  @!P6 IMAD.IADD R235, R235, 0x1, -R7 ;  /* 0x00000001ebebe824 */ /* 0x000fe200078e0a07 */
[----:B------:R-:W-:Y:S01]  /*cd30*/  ISETP.GT.U32.AND P6, PT, R7, R238, PT ;  /* 0x000000ee0700720c */ /* 0x000fe20003fc4070 */
[----:B------:R-:W-:Y:S02]  /*cd40*/  IMAD.MOV R244, RZ, RZ, -R244 ;  /* 0x000000fffff47224 */ /* 0x000fe400078e0af4 */
[----:B------:R-:W-:-:S04]  /*cd50*/  IMAD.HI.U32 R245, R0, R240, RZ ;  /* 0x000000f000f57227 */ /* 0x000fc800078e00ff */
[----:B------:R-:W-:Y:S02]  /*cd60*/  IMAD.MOV R243, RZ, RZ, -R243 ;  /* 0x000000fffff37224 */ /* 0x000fe400078e0af3 */
[----:B------:R-:W-:Y:S01]  /*cd70*/  IMAD R241, R7, R244, R241 ;  /* 0x000000f407f17224 */ /* 0x000fe200078e02f1 */
[----:B------:R-:W-:Y:S01]  /*cd80*/  IABS R244, R10 ;  /* 0x0000000a00f47213 */ /* 0x000fe20000000000 */
[----:B------:R-:W-:Y:S02]  /*cd90*/  @!P5 IMAD.IADD R239, R239, 0x1, -R7 ;  /* 0x00000001efefd824 */ /* 0x000fe400078e0a07 */
[----:B------:R-:W-:Y:S02]  /*cda0*/  IMAD.MOV R245, RZ, RZ, -R245 ;  /* 0x000000fffff57224 */ /* 0x000fe400078e0af5 */
[----:B------:R-:W-:Y:S01]  /*cdb0*/  IMAD R242, R7, R243, R242 ;  /* 0x000000f307f27224 */ /* 0x000fe200078e02f2 */
[----:B------:R-:W-:Y:S01]  /*cdc0*/  IABS R243, R11 ;  /* 0x0000000b00f37213 */ /* 0x000fe20000000000 */
[--C-:B------:R-:W-:Y:S01]  /*cdd0*/  @!P3 IMAD.IADD R237, R237, 0x1, -R7.reuse ;  /* 0x00000001ededb824 */ /* 0x100fe200078e0a07 */
[----:B------:R-:W-:Y:S01]  /*cde0*/  ISETP.GE.AND P3, PT, R247, RZ, PT ;  /* 0x000000fff700720c */ /* 0x000fe20003f66270 */
[----:B------:R-:W-:Y:S01]  /*cdf0*/  @!P2 IMAD.IADD R236, R236, 0x1, -R7 ;  /* 0x00000001ececa824 */ /* 0x000fe200078e0a07 */
[C---:B------:R-:W-:Y:S01]  /*ce00*/  ISETP.GT.U32.AND P5, PT, R7.reuse, R239, PT ;  /* 0x000000ef0700720c */ /* 0x040fe20003fa4070 */
[C---:B------:R-:W-:Y:S01]  /*ce10*/  IMAD R240, R7.reuse, R245, R240 ;  /* 0x000000f507f07224 */ /* 0x040fe200078e02f0 */
[----:B------:R-:W-:Y:S01]  /*ce20*/  ISETP.GT.U32.AND P2, PT, R7, R241, PT ;  /* 0x000000f10700720c */ /* 0x000fe20003f44070 */
[----:B------:R-:W-:-:S04]  /*ce30*/  IMAD.HI.U32 R248, R0, R244, RZ ;  /* 0x000000f400f87227 */ /* 0x000fc800078e00ff */
[----:B------:R-:W-:-:S04]  /*ce40*/  IMAD.HI.U32 R245, R0, R243, RZ ;  /* 0x000000f300f57227 */ /* 0x000fc800078e00ff */
[----:B------:R-:W-:Y:S01]  /*ce50*/  @!P6 IMAD.IADD R238, R238, 0x1, -R7 ;  /* 0x00000001eeeee824 */ /* 0x000fe200078e0a07 */
[C---:B------:R-:W-:Y:S01]  /*ce60*/  ISETP.GT.U32.AND P6, PT, R7.reuse, R240, PT ;  /* 0x000000f00700720c */ /* 0x040fe20003fc4070 */
[----:B------:R-:W-:Y:S02]  /*ce70*/  IMAD.MOV R248, RZ, RZ, -R248 ;  /* 0x000000fffff87224 */ /* 0x000fe400078e0af8 */
[----:B------:R-:W-:Y:S02]  /*ce80*/  IMAD.MOV R245, RZ, RZ, -R245 ;  /* 0x000000fffff57224 */ /* 0x000fe400078e0af5 */
[C---:B------:R-:W-:Y:S02]  /*ce90*/  IMAD R244, R7.reuse, R248, R244 ;  /* 0x000000f807f47224 */ /* 0x040fe400078e02f4 */
[----:B------:R-:W-:Y:S01]  /*cea0*/  @!P3 IMAD.MOV R233, RZ, RZ, -R233 ;  /* 0x000000ffffe9b224 */ /* 0x000fe200078e0ae9 */
[C---:B------:R-:W-:Y:S01]  /*ceb0*/  ISETP.GT.U32.AND P3, PT, R7.reuse, R237, PT ;  /* 0x000000ed0700720c */ /* 0x040fe20003f64070 */
[----:B------:R-:W-:-:S02]  /*cec0*/  IMAD R243, R7, R245, R243 ;  /* 0x000000f507f37224 */ /* 0x000fc400078e02f3 */
[----:B------:R-:W-:Y:S02]  /*ced0*/  IMAD.MOV.U32 R245, RZ, RZ, R246 ;  /* 0x000000fffff57224 */ /* 0x000fe400078e00f6 */
[--C-:B------:R-:W-:Y:S01]  /*cee0*/  @!P5 IMAD.IADD R239, R239, 0x1, -R7.reuse ;  /* 0x00000001efefd824 */ /* 0x100fe200078e0a07 */
[----:B------:R-:W-:Y:S01]  /*cef0*/  ISETP.GE.AND P5, PT, R250, RZ, PT ;  /* 0x000000fffa00720c */ /* 0x000fe20003fa6270 */
[----:B------:R-:W-:Y:S01]  /*cf00*/  @!P2 IMAD.IADD R241, R241, 0x1, -R7 ;  /* 0x00000001f1f1a824 */ /* 0x000fe200078e0a07 */
[----:B------:R-:W-:Y:S01]  /*cf10*/  ISETP.GT.U32.AND P2, PT, R7, R244, PT ;  /* 0x000000f40700720c */ /* 0x000fe20003f44070 */
[----:B------:R-:W-:-:S04]  /*cf20*/  IMAD.HI.U32 R250, R0, R245, RZ ;  /* 0x000000f500fa7227 */ /* 0x000fc800078e00ff */
[--C-:B------:R-:W-:Y:S02]  /*cf30*/  @!P6 IMAD.IADD R240, R240, 0x1, -R7.reuse ;  /* 0x00000001f0f0e824 */ /* 0x100fe400078e0a07 */
[----:B------:R-:W-:Y:S01]  /*cf40*/  @!P4 IMAD.MOV R234, RZ, RZ, -R234 ;  /* 0x000000ffffeac224 */ /* 0x000fe200078e0aea */
[C---:B------:R-:W-:Y:S01]  /*cf50*/  ISETP.GT.U32.AND P4, PT, R7.reuse, R238, PT ;  /* 0x000000ee0700720c */ /* 0x040fe20003f84070 */
[----:B------:R-:W-:Y:S01]  /*cf60*/  IMAD.MOV R248, RZ, RZ, -R250 ;  /* 0x000000fffff87224 */ /* 0x000fe200078e0afa */
[----:B------:R-:W-:Y:S01]  /*cf70*/  ISETP.GT.U32.AND P6, PT, R7, R240, PT ;  /* 0x000000f00700720c */ /* 0x000fe20003fc4070 */
[----:B------:R-:W-:Y:S01]  /*cf80*/  @!P3 IMAD.IADD R237, R237, 0x1, -R7 ;  /* 0x00000001ededb824 */ /* 0x000fe200078e0a07 */
[C---:B------:R-:W-:Y:S01]  /*cf90*/  ISETP.GT.U32.AND P3, PT, R7.reuse, R242, PT ;  /* 0x000000f20700720c */ /* 0x040fe20003f64070 */
[----:B------:R-:W-:Y:S02]  /*cfa0*/  IMAD R245, R7, R248, R245 ;  /* 0x000000f807f57224 */ /* 0x000fe400078e02f5 */
[----:B------:R-:W-:-:S02]  /*cfb0*/  IMAD.MOV.U32 R246, RZ, RZ, R251 ;  /* 0x000000fffff67224 */ /* 0x000fc400078e00fb */
[----:B------:R-:W-:Y:S01]  /*cfc0*/  @!P2 IMAD.IADD R244, R244, 0x1, -R7 ;  /* 0x00000001f4f4a824 */ /* 0x000fe200078e0a07 */
[----:B------:R-:W-:Y:S01]  /*cfd0*/  ISETP.GT.U32.AND P2, PT, R7, R245, PT ;  /* 0x000000f50700720c */ /* 0x000fe20003f44070 */
[----:B------:R-:W-:-:S04]  /*cfe0*/  IMAD.HI.U32 R251, R0, R246, RZ ;  /* 0x000000f600fb7227 */ /* 0x000fc800078e00ff */
[----:B------:R-:W-:Y:S01]  /*cff0*/  @!P4 IMAD.IADD R238, R238, 0x1, -R7 ;  /* 0x00000001eeeec824 */ /* 0x000fe200078e0a07 */
[C---:B------:R-:W-:Y:S01]  /*d000*/  ISETP.GT.U32.AND P4, PT, R7.reuse, R243, PT ;  /* 0x000000f30700720c */ /* 0x040fe20003f84070 */
[----:B------:R-:W-:Y:S01]  /*d010*/  IMAD.MOV R250, RZ, RZ, -R251 ;  /* 0x000000fffffa7224 */ /* 0x000fe200078e0afb */
[----:B------:R-:W-:Y:S01]  /*d020*/  IABS R251, R3 ;  /* 0x0000000300fb7213 */ /* 0x000fe20000000000 */
[--C-:B------:R-:W-:Y:S01]  /*d030*/  @!P6 IMAD.IADD R240, R240, 0x1, -R7.reuse ;  /* 0x00000001f0f0e824 */ /* 0x100fe200078e0a07 */
[----:B------:R-:W-:Y:S01]  /*d040*/  ISETP.GE.AND P6, PT, R4, RZ, PT ;  /* 0x000000ff0400720c */ /* 0x000fe20003fc6270 */
[----:B------:R-:W-:Y:S01]  /*d050*/  IMAD R246, R7, R250, R246 ;  /* 0x000000fa07f67224 */ /* 0x000fe200078e02f6 */
[----:B------:R-:W-:Y:S01]  /*d060*/  LOP3.LUT R4, R247, 0x8, RZ, 0xfc, !PT ;  /* 0x00000008f7047812 */ /* 0x000fe200078efcff */
[--C-:B------:R-:W-:Y:S01]  /*d070*/  @!P3 IMAD.IADD R242, R242, 0x1, -R7.reuse ;  /* 0x00000001f2f2b824 */ /* 0x100fe200078e0a07 */
[----:B------:R-:W-:Y:S01]  /*d080*/  ISETP.GE.AND P3, PT, R5, RZ, PT ;  /* 0x000000ff0500720c */ /* 0x000fe20003f66270 */
[----:B------:R-:W-:Y:S01]  /*d090*/  @!P2 IMAD.IADD R245, R245, 0x1, -R7 ;  /* 0x00000001f5f5a824 */ /* 0x000fe200078e0a07 */
[----:B------:R-:W-:Y:S01]  /*d0a0*/  LOP3.LUT R5, R247, 0xa, RZ, 0xfc, !PT ;  /* 0x0000000af7057812 */ /* 0x000fe200078efcff */
[----:B------:R-:W-:Y:S01]  /*d0b0*/  @!P1 IMAD.MOV R235, RZ, RZ, -R235 ;  /* 0x000000ffffeb9224 */ /* 0x000fe200078e0aeb */
[----:B------:R-:W-:Y:S01]  /*d0c0*/  IABS R248, R4 ;  /* 0x0000000400f87213 */ /* 0x000fe20000000000 */
[----:B------:R-:W-:Y:S01]  /*d0d0*/  @!P4 IMAD.IADD R243, R243, 0x1, -R7 ;  /* 0x00000001f3f3c824 */ /* 0x000fe200078e0a07 */
[C---:B------:R-:W-:Y:S01]  /*d0e0*/  ISETP.GT.U32.AND P2, PT, R7.reuse, R246, PT ;  /* 0x000000f60700720c */ /* 0x040fe20003f44070 */
[----:B------:R-:W-:Y:S01]  /*d0f0*/  @!P0 IMAD.MOV R236, RZ, RZ, -R236 ;  /* 0x000000ffffec8224 */ /* 0x000fe200078e0aec */
[----:B------:R-:W-:Y:S01]  /*d100*/  IABS R247, R5 ;  /* 0x0000000500f77213 */ /* 0x000fe20000000000 */
[----:B------:R-:W-:Y:S01]  /*d110*/  IMAD.HI.U32 R16, R0, R248, RZ ;  /* 0x000000f800107227 */ /* 0x000fe200078e00ff */
[----:B------:R-:W-:-:S02]  /*d120*/  ISETP.GT.U32.AND P1, PT, R7, R241, PT ;  /* 0x000000f10700720c */ /* 0x000fc40003f24070 */
[----:B------:R-:W-:Y:S01]  /*d130*/  ISETP.GE.AND P4, PT, R252, RZ, PT ;  /* 0x000000fffc00720c */ /* 0x000fe20003f86270 */
[----:B------:R-:W-:Y:S01]  /*d140*/  IMAD.HI.U32 R252, R0, R247, RZ ;  /* 0x000000f700fc7227 */ /* 0x000fe200078e00ff */
[----:B------:R-:W-:-:S03]  /*d150*/  IABS R250, R2 ;  /* 0x0000000200fa7213 */ /* 0x000fc60000000000 */
[----:B------:R-:W-:Y:S02]  /*d160*/  IMAD.MOV R16, RZ, RZ, -R16 ;  /* 0x000000ffff107224 */ /* 0x000fe400078e0a10 */
[----:B------:R-:W-:Y:S02]  /*d170*/  IMAD.MOV R17, RZ, RZ, -R252 ;  /* 0x000000ffff117224 */ /* 0x000fe400078e0afc */
[C---:B------:R-:W-:Y:S02]  /*d180*/  IMAD R248, R7.reuse, R16, R248 ;  /* 0x0000001007f87224 */ /* 0x040fe400078e02f8 */
[----:B------:R-:W-:Y:S01]  /*d190*/  @!P2 IMAD.IADD R246, R246, 0x1, -R7 ;  /* 0x00000001f6f6a824 */ /* 0x000fe200078e0a07 */
[C---:B------:R-:W-:Y:S01]  /*d1a0*/  ISETP.GT.U32.AND P2, PT, R7.reuse, R243, PT ;  /* 0x000000f30700720c */ /* 0x040fe20003f44070 */
[----:B------:R-:W-:Y:S01]  /*d1b0*/  IMAD.HI.U32 R14, R0, R250, RZ ;  /* 0x000000fa000e7227 */ /* 0x000fe200078e00ff */
[----:B------:R-:W-:-:S03]  /*d1c0*/  ISETP.GT.U32.AND P0, PT, R7, R242, PT ;  /* 0x000000f20700720c */ /* 0x000fc60003f04070 */
[----:B------:R-:W-:Y:S02]  /*d1d0*/  IMAD R247, R7, R17, R247 ;  /* 0x0000001107f77224 */ /* 0x000fe400078e02f7 */
[----:B------:R-:W-:-:S04]  /*d1e0*/  IMAD.HI.U32 R15, R0, R251, RZ ;  /* 0x000000fb000f7227 */ /* 0x000fc800078e00ff */
[----:B------:R-:W-:Y:S01]  /*d1f0*/  @!P1 IMAD.IADD R241, R241, 0x1, -R7 ;  /* 0x00000001f1f19824 */ /* 0x000fe200078e0a07 */
[C---:B------:R-:W-:Y:S01]  /*d200*/  ISETP.GT.U32.AND P1, PT, R7.reuse, R248, PT ;  /* 0x000000f80700720c */ /* 0x040fe20003f24070 */
[----:B------:R-:W-:Y:S02]  /*d210*/  IMAD.MOV.U32 R252, RZ, RZ, R18 ;  /* 0x000000fffffc7224 */ /* 0x000fe400078e0012 */
[----:B------:R-:W-:Y:S01]  /*d220*/  IMAD.MOV R14, RZ, RZ, -R14 ;  /* 0x000000ffff0e7224 */ /* 0x000fe200078e0a0e */
[----:B------:R-:W3:Y:S01]  /*d230*/  LDL.LU R18, [R1+0x1bf8] ;  /* 0x001bf80001127983 */ /* 0x000ee20000300800 */
[----:B------:R-:W-:Y:S01]  /*d240*/  @!P4 IMAD.MOV R240, RZ, RZ, -R240 ;  /* 0x000000fffff0c224 */ /* 0x000fe200078e0af0 */
[C---:B------:R-:W-:Y:S01]  /*d250*/  ISETP.GT.U32.AND P4, PT, R7.reuse, R247, PT ;  /* 0x000000f70700720c */ /* 0x040fe20003f84070 */
[----:B------:R-:W-:Y:S01]  /*d260*/  IMAD.MOV R15, RZ, RZ, -R15 ;  /* 0x000000ffff0f7224 */ /* 0x000fe200078e0a0f */
[----:B------:R-:W4:Y:S01]  /*d270*/  LDL.LU R17, [R1+0x1bf4] ;  /* 0x001bf40001117983 */ /* 0x000f220000300800 */
[----:B------:R-:W-:Y:S01]  /*d280*/  @!P5 IMAD.MOV R237, RZ, RZ, -R237 ;  /* 0x000000ffffedd224 */ /* 0x000fe200078e0aed */
[C---:B------:R-:W-:Y:S01]  /*d290*/  ISETP.GT.U32.AND P5, PT, R7.reuse, R244, PT ;  /* 0x000000f40700720c */ /* 0x040fe20003fa4070 */
[----:B------:R-:W-:Y:S01]  /*d2a0*/  IMAD.HI.U32 R0, R0, R252, RZ ;  /* 0x000000fc00007227 */ /* 0x000fe200078e00ff */
[----:B------:R-:W2:Y:S03]  /*d2b0*/  LDL.LU R16, [R1+0x1bf0] ;  /* 0x001bf00001107983 */ /* 0x000ea60000300800 */
[----:B------:R-:W-:-:S02]  /*d2c0*/  IMAD R250, R7, R14, R250 ;  /* 0x0000000e07fa7224 */ /* 0x000fc400078e02fa */
[C---:B------:R-:W-:Y:S02]  /*d2d0*/  IMAD R251, R7.reuse, R15, R251 ;  /* 0x0000000f07fb7224 */ /* 0x040fe400078e02fb */
[----:B------:R-:W-:Y:S01]  /*d2e0*/  @!P3 IMAD.MOV R239, RZ, RZ, -R239 ;  /* 0x000000ffffefb224 */ /* 0x000fe200078e0aef */
[----:B------:R-:W-:Y:S01]  /*d2f0*/  ISETP.GT.U32.AND P3, PT, R7, R245, PT ;  /* 0x000000f50700720c */ /* 0x000fe20003f64070 */
[----:B------:R-:W-:Y:S01]  /*d300*/  IMAD.MOV R0, RZ, RZ, -R0 ;  /* 0x000000ffff007224 */ /* 0x000fe200078e0a00 */
[----:B------:R-:W3:Y:S01]  /*d310*/  LDL.LU R15, [R1+0x1bec] ;  /* 0x001bec00010f7983 */ /* 0x000ee20000300800 */
[--C-:B------:R-:W-:Y:S01]  /*d320*/  @!P2 IMAD.IADD R243, R243, 0x1, -R7.reuse ;  /* 0x00000001f3f3a824 */ /* 0x100fe200078e0a07 */
[C---:B------:R-:W-:Y:S01]  /*d330*/  ISETP.GT.U32.AND P2, PT, R7.reuse, R250, PT ;  /* 0x000000fa0700720c */ /* 0x040fe20003f44070 */
[--C-:B------:R-:W-:Y:S01]  /*d340*/  @!P0 IMAD.IADD R242, R242, 0x1, -R7.reuse ;  /* 0x00000001f2f28824 */ /* 0x100fe200078e0a07 */
[C---:B------:R-:W-:Y:S01]  /*d350*/  ISETP.GT.U32.AND P0, PT, R7.reuse, R251, PT ;  /* 0x000000fb0700720c */ /* 0x040fe20003f04070 */
[----:B------:R-:W-:Y:S01]  /*d360*/  IMAD R0, R7, R0, R252 ;  /* 0x0000000007007224 */ /* 0x000fe200078e02fc */
[----:B------:R-:W4:Y:S01]  /*d370*/  LDL.LU R14, [R1+0x1be8] ;  /* 0x001be800010e7983 */ /* 0x000f220000300800 */
[--C-:B------:R-:W-:Y:S01]  /*d380*/  @!P1 IMAD.IADD R248, R248, 0x1, -R7.reuse ;  /* 0x00000001f8f89824 */ /* 0x100fe200078e0a07 */
[----:B------:R-:W-:Y:S01]  /*d390*/  ISETP.GE.AND P1, PT, R10, RZ, PT ;  /* 0x000000ff0a00720c */ /* 0x000fe20003f26270 */
[--C-:B------:R-:W-:Y:S01]  /*d3a0*/  @!P4 IMAD.IADD R247, R247, 0x1, -R7.reuse ;  /* 0x00000001f7f7c824 */ /* 0x100fe200078e0a07 */
[----:B------:R-:W-:Y:S01]  /*d3b0*/  ISETP.GE.AND P4, PT, R11, RZ, PT ;  /* 0x000000ff0b00720c */ /* 0x000fe20003f86270 */
[--C-:B------:R-:W-:Y:S01]  /*d3c0*/  @!P5 IMAD.IADD R244, R244, 0x1, -R7.reuse ;  /* 0x00000001f4f4d824 */ /* 0x100fe200078e0a07 */
[C---:B------:R-:W-:Y:S01]  /*d3d0*/  ISETP.GT.U32.AND P5, PT, R7.reuse, R0, PT ;  /* 0x000000000700720c */ /* 0x040fe20003fa4070 */
[----:B------:R-:W-:Y:S01]  /*d3e0*/  @!P6 IMAD.MOV R238, RZ, RZ, -R238 ;  /* 0x000000ffffeee224 */ /* 0x000fe200078e0aee */
[----:B------:R-:W-:Y:S01]  /*d3f0*/  ISETP.GT.U32.AND P6, PT, R7, R246, PT ;  /* 0x000000f60700720c */ /* 0x000fe20003fc4070 */
[--C-:B------:R-:W-:Y:S01]  /*d400*/  @!P3 IMAD.IADD R245, R245, 0x1, -R7.reuse ;  /* 0x00000001f5f5b824 */ /* 0x100fe200078e0a07 */
[----:B------:R-:W-:Y:S01]  /*d410*/  ISETP.GE.AND P3, PT, R13, RZ, PT ;  /* 0x000000ff0d00720c */ /* 0x000fe20003f66270 */
[--C-:B------:R-:W-:Y:S01]  /*d420*/  @!P2 IMAD.IADD R250, R250, 0x1, -R7.reuse ;  /* 0x00000001fafaa824 */ /* 0x100fe200078e0a07 */
[----:B------:R-:W2:Y:S01]  /*d430*/  LDL.LU R13, [R1+0x1be4] ;  /* 0x001be400010d7983 */ /* 0x000ea20000300800 */
[----:B------:R-:W-:-:S02]  /*d440*/  @!P0 IMAD.IADD R251, R251, 0x1, -R7 ;  /* 0x00000001fbfb8824 */ /* 0x000fc400078e0a07 */
        /* <DEDUP_REMOVED lines=9> */
[----:B------:R-:W3:Y:S01]  /*d4e0*/  LDL.LU R12, [R1+0x1be0] ;  /* 0x001be000010c7983 */ /* 0x000ee20000300800 */
[----:B------:R-:W-:-:S02]  /*d4f0*/  ISETP.GE.AND P2, PT, R49, RZ, PT ;  /* 0x000000ff3100720c */ /* 0x000fc40003f46270 */
[----:B------:R-:W-:Y:S01]  /*d500*/  ISETP.GE.AND P0, PT, R9, RZ, PT ;  /* 0x000000ff0900720c */ /* 0x000fe20003f06270 */
[----:B------:R-:W4:Y:S01]  /*d510*/  LDL.LU R11, [R1+0x1bdc] ;  /* 0x001bdc00010b7983 */ /* 0x000f220000300800 */
[----:B------:R-:W-:-:S03]  /*d520*/  ISETP.GT.U32.AND P3, PT, R7, R247, PT ;  /* 0x000000f70700720c */ /* 0x000fc60003f64070 */
[----:B------:R-:W2:Y:S04]  /*d530*/  LDL.LU R10, [R1+0x1bd8] ;  /* 0x001bd800010a7983 */ /* 0x000ea80000300800 */
[----:B------:R-:W3:Y:S01]  /*d540*/  LDL.LU R9, [R1+0x1bd4] ;  /* 0x001bd40001097983 */ /* 0x000ee20000300800 */
[----:B------:R-:W-:-:S03]  /*d550*/  @!P1 IMAD.IADD R250, R250, 0x1, -R7 ;  /* 0x00000001fafa9824 */ /* 0x000fc600078e0a07 */
[----:B------:R-:W4:Y:S01]  /*d560*/  LDL.LU R49, [R1+0x1bd0] ;  /* 0x001bd00001317983 */ /* 0x000f220000300800 */
[----:B------:R-:W-:Y:S01]  /*d570*/  ISETP.GE.AND P1, PT, R2, RZ, PT ;  /* 0x000000ff0200720c */ /* 0x000fe20003f26270 */
[--C-:B------:R-:W-:Y:S01]  /*d580*/  @!P4 IMAD.IADD R251, R251, 0x1, -R7.reuse ;  /* 0x00000001fbfbc824 */ /* 0x100fe200078e0a07 */
[----:B------:R-:W-:Y:S01]  /*d590*/  ISETP.GE.AND P4, PT, R3, RZ, PT ;  /* 0x000000ff0300720c */ /* 0x000fe20003f86270 */
[----:B------:R-:W2:Y:S01]  /*d5a0*/  LDL.LU R2, [R1+0x2c] ;  /* 0x00002c0001027983 */ /* 0x000ea20000300800 */
[--C-:B------:R-:W-:Y:S01]  /*d5b0*/  @!P5 IMAD.IADD R248, R248, 0x1, -R7.reuse ;  /* 0x00000001f8f8d824 */ /* 0x100fe200078e0a07 */
[----:B------:R-:W-:Y:S01]  /*d5c0*/  ISETP.GE.AND P5, PT, R4, RZ, PT ;  /* 0x000000ff0400720c */ /* 0x000fe20003fa6270 */
[----:B------:R-:W-:Y:S01]  /*d5d0*/  @!P2 IMAD.MOV R246, RZ, RZ, -R246 ;  /* 0x000000fffff6a224 */ /* 0x000fe200078e0af6 */
[----:B------:R-:W3:Y:S01]  /*d5e0*/  LDL.LU R3, [R1+0x28] ;  /* 0x0000280001037983 */ /* 0x000ee20000300800 */
[----:B------:R-:W-:Y:S01]  /*d5f0*/  ISETP.GE.AND P2, PT, R5, RZ, PT ;  /* 0x000000ff0500720c */ /* 0x000fe20003f46270 */
[----:B------:R-:W-:Y:S01]  /*d600*/  @!P3 IMAD.IADD R247, R247, 0x1, -R7 ;  /* 0x00000001f7f7b824 */ /* 0x000fe200078e0a07 */
[----:B------:R-:W-:Y:S01]  /*d610*/  ISETP.GE.AND P3, PT, R6, RZ, PT ;  /* 0x000000ff0600720c */ /* 0x000fe20003f66270 */
[----:B------:R-:W3:Y:S01]  /*d620*/  LDL.LU R4, [R1+0x24] ;  /* 0x0000240001047983 */ /* 0x000ee20000300800 */
[----:B------:R-:W-:Y:S01]  /*d630*/  @!P0 IMAD.MOV R245, RZ, RZ, -R245 ;  /* 0x000000fffff58224 */ /* 0x000fe200078e0af5 */
[C---:B------:R-:W-:Y:S01]  /*d640*/  ISETP.GT.U32.AND P0, PT, R7.reuse, R249, PT ;  /* 0x000000f90700720c */ /* 0x040fe20003f04070 */
[----:B------:R-:W-:Y:S01]  /*d650*/  @!P6 IMAD.MOV R242, RZ, RZ, -R242 ;  /* 0x000000fffff2e224 */ /* 0x000fe200078e0af2 */
[----:B------:R-:W3:Y:S01]  /*d660*/  LDL.LU R5, [R1+0x20] ;  /* 0x0000200001057983 */ /* 0x000ee20000300800 */
[----:B------:R-:W-:-:S03]  /*d670*/  ISETP.GT.U32.AND P6, PT, R7, R0, PT ;  /* 0x000000000700720c */ /* 0x000fc60003fc4070 */
[----:B------:R-:W3:Y:S01]  /*d680*/  LDL.LU R6, [R1+0x1c] ;  /* 0x00001c0001067983 */ /* 0x000ee20000300800 */
[----:B------:R-:W0:Y:S01]  /*d690*/  S2R R252, SR_TID.X ;  /* 0x0000000000fc7919 */ /* 0x000e220000002100 */
[----:B------:R-:W-:-:S05]  /*d6a0*/  @!P2 IMAD.MOV R247, RZ, RZ, -R247 ;  /* 0x000000fffff7a224 */ /* 0x000fca00078e0af7 */
[----:B------:R-:W-:-:S03]  /*d6b0*/  @!P0 IMAD.IADD R249, R249, 0x1, -R7 ;  /* 0x00000001f9f98824 */ /* 0x000fc600078e0a07 */
[----:B------:R-:W-:Y:S01]  /*d6c0*/  @!P6 IMAD.IADD R0, R0, 0x1, -R7 ;  /* 0x000000010000e824 */ /* 0x000fe200078e0a07 */
[----:B------:R-:W-:Y:S02]  /*d6d0*/  ISETP.GE.AND P6, PT, R8, RZ, PT ;  /* 0x000000ff0800720c */ /* 0x000fe40003fc6270 */
[----:B------:R-:W3:Y:S01]  /*d6e0*/  LDL.LU R8, [R1+0x1bcc] ;  /* 0x001bcc0001087983 */ /* 0x000ee20000300800 */
[----:B0-----:R-:W-:-:S05]  /*d6f0*/  LOP3.LUT R252, R252, 0x3f, RZ, 0xc0, !PT ;  /* 0x0000003ffcfc7812 */ /* 0x001fca00078ec0ff */
[----:B------:R-:W-:-:S05]  /*d700*/  IMAD R252, R252, UR10, RZ ;  /* 0x0000000afcfc7c24 */ /* 0x000fca000f8e02ff */
[----:B------:R-:W-:Y:S01]  /*d710*/  LEA R7, P2, R252, UR12, 0x1 ;  /* 0x0000000cfc077c11 */ /* 0x000fe2000f8408ff */
[----:B------:R0:W-:Y:S04]  /*d720*/  STL [R1+0xf8], R252 ;  /* 0x0000f8fc01007387 */ /* 0x0001e80000100800 */
[----:B------:R1:W-:Y:S01]  /*d730*/  STL [R1+0x1ba4], R7 ;  /* 0x001ba40701007387 */ /* 0x0003e20000100800 */
[----:B0-----:R-:W-:Y:S02]  /*d740*/  IMAD.MOV.U32 R252, RZ, RZ, R0 ;  /* 0x000000fffffc7224 */ /* 0x001fe400078e0000 */
[----:B------:R-:W-:Y:S01]  /*d750*/  IMAD.MOV.U32 R0, RZ, RZ, R249 ;  /* 0x000000ffff007224 */ /* 0x000fe200078e00f9 */
[----:B-1----:R-:W3:Y:S04]  /*d760*/  LDL.LU R7, [R1+0x14] ;  /* 0x0000140001077983 */ /* 0x002ee80000300800 */
[----:B------:R-:W3:Y:S01]  /*d770*/  LDL.LU R249, [R1+0x18] ;  /* 0x0000180001f97983 */ /* 0x000ee20000300800 */
[----:B----4-:R-:W-:-:S02]  /*d780*/  ISETP.NE.AND P0, PT, R49, RZ, PT ;  /* 0x000000ff3100720c */ /* 0x010fc40003f05270 */
[----:B------:R-:W-:-:S04]  /*d790*/  LOP3.LUT R49, RZ, R49, RZ, 0x33, !PT ;  /* 0x00000031ff317212 */ /* 0x000fc800078e33ff */
[C---:B--2---:R-:W-:Y:S02]  /*d7a0*/  SEL R2, R49.reuse, R2, !P0 ;  /* 0x0000000231027207 */ /* 0x044fe40004000000 */
[----:B---3--:R-:W-:-:S03]  /*d7b0*/  SEL R3, R49, R3, !P0 ;  /* 0x0000000331037207 */ /* 0x008fc60004000000 */
[----:B------:R0:W-:Y:S01]  /*d7c0*/  STL [R1+0xec], R2 ;  /* 0x0000ec0201007387 */ /* 0x0001e20000100800 */
[C---:B------:R-:W-:Y:S02]  /*d7d0*/  SEL R4, R49.reuse, R4, !P0 ;  /* 0x0000000431047207 */ /* 0x040fe40004000000 */
[C---:B------:R-:W-:Y:S01]  /*d7e0*/  SEL R5, R49.reuse, R5, !P0 ;  /* 0x0000000531057207 */ /* 0x040fe20004000000 */
[----:B0-----:R-:W2:Y:S01]  /*d7f0*/  LDL.LU R2, [R1+0x1bc8] ;  /* 0x001bc80001027983 */ /* 0x001ea20000300800 */
[----:B------:R-:W-:-:S03]  /*d800*/  SEL R6, R49, R6, !P0 ;  /* 0x0000000631067207 */ /* 0x000fc60004000000 */
[----:B------:R0:W-:Y:S04]  /*d810*/  STL [R1+0xe8], R3 ;  /* 0x0000e80301007387 */ /* 0x0001e80000100800 */
[----:B0-----:R-:W3:Y:S04]  /*d820*/  LDL.LU R3, [R1+0x1bc4] ;  /* 0x001bc40001037983 */ /* 0x001ee80000300800 */
[----:B------:R0:W-:Y:S04]  /*d830*/  STL [R1+0xe4], R4 ;  /* 0x0000e40401007387 */ /* 0x0001e80000100800 */
[----:B0-----:R-:W4:Y:S04]  /*d840*/  LDL.LU R4, [R1+0x1bc0] ;  /* 0x001bc00001047983 */ /* 0x001f280000300800 */
[----:B------:R0:W-:Y:S04]  /*d850*/  STL [R1+0xe0], R5 ;  /* 0x0000e00501007387 */ /* 0x0001e80000100800 */
[----:B0-----:R-:W4:Y:S04]  /*d860*/  LDL.LU R5, [R1+0x1bbc] ;  /* 0x001bbc0001057983 */ /* 0x001f280000300800 */
[----:B------:R0:W-:Y:S04]  /*d870*/  STL [R1+0xdc], R6 ;  /* 0x0000dc0601007387 */ /* 0x0001e80000100800 */
[----:B0-----:R-:W4:Y:S01]  /*d880*/  LDL.LU R6, [R1+0x1bb8] ;  /* 0x001bb80001067983 */ /* 0x001f220000300800 */
[----:B------:R-:W-:-:S02]  /*d890*/  SEL R7, R49, R7, !P0 ;  /* 0x0000000731077207 */ /* 0x000fc40004000000 */
[----:B------:R-:W-:-:S05]  /*d8a0*/  SEL R249, R49, R249, !P0 ;  /* 0x000000f931f97207 */ /* 0x000fca0004000000 */
[----:B------:R-:W-:Y:S04]  /*d8b0*/  STL [R1+0xd8], R249 ;  /* 0x0000d8f901007387 */ /* 0x000fe80000100800 */
[----:B------:R0:W-:Y:S02]  /*d8c0*/  STL [R1+0xd4], R7 ;  /* 0x0000d40701007387 */ /* 0x0001e40000100800 */
[C---:B0-----:R-:W-:Y:S02]  /*d8d0*/  SEL R7, R49.reuse, R80, !P0 ;  /* 0x0000005031077207 */ /* 0x041fe40004000000 */
[C---:B--2---:R-:W-:Y:S02]  /*d8e0*/  SEL R2, R49.reuse, R2, !P0 ;  /* 0x0000000231027207 */ /* 0x044fe40004000000 */
[----:B---3--:R-:W-:-:S02]  /*d8f0*/  SEL R3, R49, R3, !P0 ;  /* 0x0000000331037207 */ /* 0x008fc40004000000 */
[C---:B----4-:R-:W-:Y:S02]  /*d900*/  SEL R4, R49.reuse, R4, !P0 ;  /* 0x0000000431047207 */ /* 0x050fe40004000000 */
[C---:B------:R-:W-:Y:S02]  /*d910*/  SEL R5, R49.reuse, R5, !P0 ;  /* 0x0000000531057207 */ /* 0x040fe40004000000 */
[----:B------:R-:W-:-:S05]  /*d920*/  SEL R6, R49, R6, !P0 ;  /* 0x0000000631067207 */ /* 0x000fca0004000000 */
[----:B------:R-:W-:Y:S04]  /*d930*/  STL [R1+0xd0], R6 ;  /* 0x0000d00601007387 */ /* 0x000fe80000100800 */
[----:B------:R-:W-:Y:S04]  /*d940*/  STL [R1+0xcc], R5 ;  /* 0x0000cc0501007387 */ /* 0x000fe80000100800 */
[----:B------:R0:W-:Y:S04]  /*d950*/  STL [R1+0xc8], R4 ;  /* 0x0000c80401007387 */ /* 0x0001e80000100800 */
[----:B------:R1:W-:Y:S01]  /*d960*/  STL [R1+0xc4], R3 ;  /* 0x0000c40301007387 */ /* 0x0003e20000100800 */
[----:B0-----:R-:W-:-:S03]  /*d970*/  SEL R4, R49, R8, !P0 ;  /* 0x0000000831047207 */ /* 0x001fc60004000000 */
[----:B------:R0:W-:Y:S01]  /*d980*/  STL [R1+0xc0], R2 ;  /* 0x0000c00201007387 */ /* 0x0001e20000100800 */
[----:B-1----:R-:W-:-:S03]  /*d990*/  SEL R3, R49, R9, !P0 ;  /* 0x0000000931037207 */ /* 0x002fc60004000000 */
[----:B------:R1:W-:Y:S04]  /*d9a0*/  STL [R1+0xbc], R4 ;  /* 0x0000bc0401007387 */ /* 0x0003e80000100800 */
[----:B------:R2:W-:Y:S01]  /*d9b0*/  STL [R1+0xb8], R3 ;  /* 0x0000b80301007387 */ /* 0x0005e20000100800 */
[C---:B0-----:R-:W-:Y:S02]  /*d9c0*/  SEL R2, R49.reuse, R10, !P0 ;  /* 0x0000000a31027207 */ /* 0x041fe40004000000 */
[----:B-1----:R-:W-:-:S03]  /*d9d0*/  SEL R4, R49, R11, !P0 ;  /* 0x0000000b31047207 */ /* 0x002fc60004000000 */
[----:B------:R0:W-:Y:S01]  /*d9e0*/  STL [R1+0xb4], R2 ;  /* 0x0000b40201007387 */ /* 0x0001e20000100800 */
[----:B--2---:R-:W-:-:S03]  /*d9f0*/  SEL R3, R49, R12, !P0 ;  /* 0x0000000c31037207 */ /* 0x004fc60004000000 */
        /* <DEDUP_REMOVED lines=72> */
[----:B------:R-:W-:Y:S04]  /*de80*/  STL [R1+0x2c], R4 ;  /* 0x00002c0401007387 */ /* 0x000fe80000100800 */
[----:B------:R-:W2:Y:S01]  /*de90*/  LDL.LU R8, [R1+0xf0] ;  /* 0x0000f00001087983 */ /* 0x000ea20000300800 */
[----:B0-----:R-:W-:-:S03]  /*dea0*/  SEL R2, R49, R79, !P0 ;  /* 0x0000004f31027207 */ /* 0x001fc60004000000 */
[----:B------:R-:W-:Y:S04]  /*deb0*/  STL [R1+0x28], R3 ;  /* 0x0000280301007387 */ /* 0x000fe80000100800 */
[----:B------:R-:W3:Y:S01]  /*dec0*/  LDL.LU R249, [R1+0xf4] ;  /* 0x0000f40001f97983 */ /* 0x000ee20000300800 */
[----:B------:R-:W-:-:S03]  /*ded0*/  SEL R25, R49, R57, !P0 ;  /* 0x0000003931197207 */ /* 0x000fc60004000000 */
[----:B------:R0:W-:Y:S04]  /*dee0*/  STL [R1+0x24], R2 ;  /* 0x0000240201007387 */ /* 0x0001e80000100800 */
[----:B------:R-:W4:Y:S01]  /*def0*/  LDL.LU R57, [R1+0xf8] ;  /* 0x0000f80001397983 */ /* 0x000f220000300800 */
[C---:B------:R-:W-:Y:S02]  /*df00*/  SEL R6, R49.reuse, R81, !P0 ;  /* 0x0000005131067207 */ /* 0x040fe40004000000 */
[C---:B------:R-:W-:Y:S01]  /*df10*/  SEL R5, R49.reuse, R82, !P0 ;  /* 0x0000005231057207 */ /* 0x040fe20004000000 */
[----:B------:R-:W-:Y:S01]  /*df20*/  STL [R1+0x1ba8], R7 ;  /* 0x001ba80701007387 */ /* 0x000fe20000100800 */
[----:B0-----:R-:W-:-:S03]  /*df30*/  SEL R2, R49, R83, !P0 ;  /* 0x0000005331027207 */ /* 0x001fc60004000000 */
[----:B------:R0:W-:Y:S01]  /*df40*/  STL [R1+0x1bac], R6 ;  /* 0x001bac0601007387 */ /* 0x0001e20000100800 */
[----:B------:R-:W-:-:S03]  /*df50*/  SEL R26, R49, R56, !P0 ;  /* 0x00000038311a7207 */ /* 0x000fc60004000000 */
[----:B------:R-:W-:Y:S01]  /*df60*/  STL [R1+0x1bb0], R5 ;  /* 0x001bb00501007387 */ /* 0x000fe20000100800 */
[----:B------:R-:W-:-:S03]  /*df70*/  SEL R27, R49, R55, !P0 ;  /* 0x00000037311b7207 */ /* 0x000fc60004000000 */
[----:B------:R1:W-:Y:S01]  /*df80*/  STL [R1+0x1bb4], R2 ;  /* 0x001bb40201007387 */ /* 0x0003e20000100800 */
[----:B------:R-:W-:-:S03]  /*df90*/  SEL R28, R49, R54, !P0 ;  /* 0x00000036311c7207 */ /* 0x000fc60004000000 */
[----:B------:R-:W4:Y:S01]  /*dfa0*/  LDL.LU R56, [R1+0xec] ;  /* 0x0000ec0001387983 */ /* 0x000f220000300800 */
        /* <DEDUP_REMOVED lines=21> */
[----:B------:R-:W4:Y:S04]  /*e100*/  LDL.LU R44, [R1+0xc0] ;  /* 0x0000c000012c7983 */ /* 0x000f280000300800 */
[----:B------:R-:W4:Y:S04]  /*e110*/  LDL.LU R43, [R1+0xbc] ;  /* 0x0000bc00012b7983 */ /* 0x000f280000300800 */
[----:B------:R-:W4:Y:S01]  /*e120*/  LDL.LU R42, [R1+0xb8] ;  /* 0x0000b800012a7983 */ /* 0x000f220000300800 */
[----:B------:R-:W-:Y:S01]  /*e130*/  @!P3 IMAD.MOV R0, RZ, RZ, -R0 ;  /* 0x000000ffff00b224 */ /* 0x000fe200078e0a00 */
[C---:B------:R-:W-:Y:S01]  /*e140*/  SEL R40, R49.reuse, R41, !P0 ;  /* 0x0000002931287207 */ /* 0x040fe20004000000 */
[----:B------:R-:W-:Y:S01]  /*e150*/  @!P1 IMAD.MOV R250, RZ, RZ, -R250 ;  /* 0x000000fffffa9224 */ /* 0x000fe200078e0afa */
[----:B------:R-:W-:-:S02]  /*e160*/  SEL R12, R49, R70, !P0 ;  /* 0x00000046310c7207 */ /* 0x000fc40004000000 */
[C---:B------:R-:W-:Y:S02]  /*e170*/  SEL R13, R49.reuse, R69, !P0 ;  /* 0x00000045310d7207 */ /* 0x040fe40004000000 */
[C---:B------:R-:W-:Y:S02]  /*e180*/  SEL R14, R49.reuse, R68, !P0 ;  /* 0x00000044310e7207 */ /* 0x040fe40004000000 */
[C---:B------:R-:W-:Y:S02]  /*e190*/  SEL R15, R49.reuse, R67, !P0 ;  /* 0x00000043310f7207 */ /* 0x040fe40004000000 */
[C---:B------:R-:W-:Y:S02]  /*e1a0*/  SEL R16, R49.reuse, R66, !P0 ;  /* 0x0000004231107207 */ /* 0x040fe40004000000 */
[C---:B------:R-:W-:Y:S02]  /*e1b0*/  SEL R17, R49.reuse, R65, !P0 ;  /* 0x0000004131117207 */ /* 0x040fe40004000000 */
        /* <DEDUP_REMOVED lines=8> */
[----:B------:R-:W-:Y:S01]  /*e240*/  SEL R3, R49, R84, !P0 ;  /* 0x0000005431037207 */ /* 0x000fe20004000000 */
[----:B--2---:R-:W-:-:S05]  /*e250*/  IMAD R9, R8, UR5, RZ ;  /* 0x0000000508097c24 */ /* 0x004fca000f8e02ff */
[----:B------:R-:W-:Y:S01]  /*e260*/  LEA R10, P1, R9, UR6, 0x1 ;  /* 0x00000006090a7c11 */ /* 0x000fe2000f8208ff */
[----:B---3--:R-:W-:Y:S01]  /*e270*/  IMAD R41, R249, UR5, RZ ;  /* 0x00000005f9297c24 */ /* 0x008fe2000f8e02ff */
[----:B------:R-:W-:Y:S01]  /*e280*/  SEL R249, R49, R0, !P0 ;  /* 0x0000000031f97207 */ /* 0x000fe20004000000 */
[----:B------:R-:W-:Y:S01]  /*e290*/  ULDC UR5, c[0x0][0x240] ;  /* 0x0000900000057ab9 */ /* 0x000fe20000000800 */
[----:B------:R-:W-:Y:S02]  /*e2a0*/  LEA.HI.X.SX32 R11, R9, UR7, 0x1, P1 ;  /* 0x00000007090b7c11 */ /* 0x000fe400088f0eff */
[----:B------:R-:W-:Y:S02]  /*e2b0*/  LEA R8, P3, R41, UR6, 0x1 ;  /* 0x0000000629087c11 */ /* 0x000fe4000f8608ff */
[----:B----4-:R-:W-:Y:S02]  /*e2c0*/  LEA.HI.X.SX32 R0, R57, UR13, 0x1, P2 ;  /* 0x0000000d39007c11 */ /* 0x010fe400090f0eff */
[----:B------:R-:W-:-:S03]  /*e2d0*/  LEA.HI.X.SX32 R9, R41, UR7, 0x1, P3 ;  /* 0x0000000729097c11 */ /* 0x000fc600098f0eff */
[----:B------:R-:W-:Y:S04]  /*e2e0*/  STL [R1+0x1ba0], R0 ;  /* 0x001ba00001007387 */ /* 0x000fe80000100800 */
[----:B------:R-:W-:Y:S04]  /*e2f0*/  STL [R1+0x1b94], R10 ;  /* 0x001b940a01007387 */ /* 0x000fe80000100800 */
[----:B------:R-:W-:Y:S04]  /*e300*/  STL [R1+0x1b90], R11 ;  /* 0x001b900b01007387 */ /* 0x000fe80000100800 */
[----:B------:R-:W-:Y:S04]  /*e310*/  STL [R1+0x1b9c], R8 ;  /* 0x001b9c0801007387 */ /* 0x000fe80000100800 */
[----:B------:R2:W-:Y:S04]  /*e320*/  STL [R1+0x1b98], R9 ;  /* 0x001b980901007387 */ /* 0x0005e80000100800 */
[----:B------:R-:W3:Y:S04]  /*e330*/  LDL.LU R71, [R1+0xb4] ;  /* 0x0000b40001477983 */ /* 0x000ee80000300800 */
[----:B------:R-:W4:Y:S04]  /*e340*/  LDL.LU R70, [R1+0xb0] ;  /* 0x0000b00001467983 */ /* 0x000f280000300800 */
        /* <DEDUP_REMOVED lines=8> */
[----:B------:R-:W4:Y:S01]  /*e3d0*/  LDL.LU R61, [R1+0x8c] ;  /* 0x00008c00013d7983 */ /* 0x000f220000300800 */
[----:B------:R-:W-:-:S03]  /*e3e0*/  IMAD R85, R56, UR5, RZ ;  /* 0x0000000538557c24 */ /* 0x000fc6000f8e02ff */
        /* <DEDUP_REMOVED lines=21> */
[----:B0-----:R-:W2:Y:S01]  /*e540*/  LDL.LU R6, [R1+0x5c] ;  /* 0x00005c0001067983 */ /* 0x001ea20000300800 */
[----:B------:R-:W-:-:S03]  /*e550*/  IMAD R74, R44, UR5, RZ ;  /* 0x000000052c4a7c24 */ /* 0x000fc6000f8e02ff */
[----:B------:R-:W4:Y:S01]  /*e560*/  LDL.LU R48, [R1+0x58] ;  /* 0x0000580001307983 */ /* 0x000f220000300800 */
[----:B------:R-:W-:-:S03]  /*e570*/  IMAD R73, R43, UR5, RZ ;  /* 0x000000052b497c24 */ /* 0x000fc6000f8e02ff */
[----:B------:R-:W4:Y:S01]  /*e580*/  LDL.LU R47, [R1+0x54] ;  /* 0x00005400012f7983 */ /* 0x000f220000300800 */
[----:B------:R-:W-:-:S03]  /*e590*/  IMAD R72, R42, UR5, RZ ;  /* 0x000000052a487c24 */ /* 0x000fc6000f8e02ff */
[----:B------:R-:W4:Y:S04]  /*e5a0*/  LDL.LU R46, [R1+0x50] ;  /* 0x00005000012e7983 */ /* 0x000f280000300800 */
[----:B------:R-:W4:Y:S04]  /*e5b0*/  LDL.LU R45, [R1+0x4c] ;  /* 0x00004c00012d7983 */ /* 0x000f280000300800 */
[----:B------:R-:W4:Y:S04]  /*e5c0*/  LDL.LU R44, [R1+0x48] ;  /* 0x00004800012c7983 */ /* 0x000f280000300800 */
[----:B------:R-:W4:Y:S04]  /*e5d0*/  LDL.LU R43, [R1+0x44] ;  /* 0x00004400012b7983 */ /* 0x000f280000300800 */
[----:B------:R-:W4:Y:S04]  /*e5e0*/  LDL.LU R42, [R1+0x40] ;  /* 0x00004000012a7983 */ /* 0x000f280000300800 */
[----:B------:R-:W3:Y:S01]  /*e5f0*/  LDL.LU R7, [R1+0x3c] ;  /* 0x00003c0001077983 */ /* 0x000ee20000300800 */
[----:B------:R-:W-:-:S02]  /*e600*/  @!P5 IMAD.MOV R248, RZ, RZ, -R248 ;  /* 0x000000fffff8d224 */ /* 0x000fc400078e0af8 */
[----:B------:R-:W-:Y:S01]  /*e610*/  @!P4 IMAD.MOV R251, RZ, RZ, -R251 ;  /* 0x000000fffffbc224 */ /* 0x000fe200078e0afb */
[----:B-1----:R-:W4:Y:S01]  /*e620*/  LDL.LU R2, [R1+0x8] ;  /* 0x0000080001027983 */ /* 0x002f220000300800 */
[----:B------:R-:W-:Y:S01]  /*e630*/  @!P6 IMAD.MOV R252, RZ, RZ, -R252 ;  /* 0x000000fffffce224 */ /* 0x000fe200078e0afc */
[C---:B------:R-:W-:Y:S02]  /*e640*/  SEL R86, R49.reuse, R86, !P0 ;  /* 0x0000005631567207 */ /* 0x040fe40004000000 */
[C---:B------:R-:W-:Y:S01]  /*e650*/  SEL R87, R49.reuse, R87, !P0 ;  /* 0x0000005731577207 */ /* 0x040fe20004000000 */
[----:B------:R-:W4:Y:S01]  /*e660*/  LDL.LU R5, [R1+0x14] ;  /* 0x0000140001057983 */ /* 0x000f220000300800 */
        /* <DEDUP_REMOVED lines=163> */
[----:B------:R-:W-:Y:S01]  /*f0a0*/  SEL R252, R49, R252, !P0 ;  /* 0x000000fc31fc7207 */ /* 0x000fe20004000000 */
[----:B--2---:R-:W-:Y:S02]  /*f0b0*/  IMAD R49, R6, UR5, RZ ;  /* 0x0000000506317c24 */ /* 0x004fe4000f8e02ff */
[----:B------:R-:W2:Y:S01]  /*f0c0*/  LDL.LU R6, [R1+0x20] ;  /* 0x0000200001067983 */ /* 0x000ea20000300800 */
[----:B---3--:R-:W-:-:S03]  /*f0d0*/  IMAD R41, R7, UR5, RZ ;  /* 0x0000000507297c24 */ /* 0x008fc6000f8e02ff */
[----:B------:R-:W3:Y:S01]  /*f0e0*/  LDL.LU R7, [R1+0x30] ;  /* 0x0000300001077983 */ /* 0x000ee20000300800 */
[----:B----4-:R-:W-:-:S03]  /*f0f0*/  IMAD R2, R2, UR5, RZ ;  /* 0x0000000502027c24 */ /* 0x010fc6000f8e02ff */
[----:B------:R-:W4:Y:S01]  /*f100*/  LDL.LU R9, [R1+0x38] ;  /* 0x0000380001097983 */ /* 0x000f220000300800 */
[----:B------:R-:W-:-:S03]  /*f110*/  IMAD R5, R5, UR5, RZ ;  /* 0x0000000505057c24 */ /* 0x000fc6000f8e02ff */
[----:B------:R-:W4:Y:S04]  /*f120*/  LDL.LU R8, [R1+0x34] ;  /* 0x0000340001087983 */ /* 0x000f280000300800 */
[----:B------:R-:W4:Y:S04]  /*f130*/  LDL.LU R11, [R1+0x2c] ;  /* 0x00002c00010b7983 */ /* 0x000f280000300800 */
[----:B------:R-:W4:Y:S04]  /*f140*/  LDL.LU R10, [R1+0x28] ;  /* 0x00002800010a7983 */ /* 0x000f280000300800 */
[----:B------:R-:W4:Y:S04]  /*f150*/  LDL.LU R0, [R1+0x24] ;  /* 0x0000240001007983 */ /* 0x000f280000300800 */
[----:B------:R0:W-:Y:S04]  /*f160*/  STL [R1+0x8], R2 ;  /* 0x0000080201007387 */ /* 0x0001e80000100800 */
[----:B0-----:R-:W4:Y:S04]  /*f170*/  LDL.LU R2, [R1+0x1bb4] ;  /* 0x001bb40001027983 */ /* 0x001f280000300800 */
[----:B------:R0:W-:Y:S04]  /*f180*/  STL [R1+0x14], R5 ;  /* 0x0000140501007387 */ /* 0x0001e80000100800 */
[----:B0-----:R-:W4:Y:S01]  /*f190*/  LDL.LU R5, [R1+0x1bb0] ;  /* 0x001bb00001057983 */ /* 0x001f220000300800 */
[----:B--2---:R-:W-:-:S02]  /*f1a0*/  IMAD R6, R6, UR5, RZ ;  /* 0x0000000506067c24 */ /* 0x004fc4000f8e02ff */
[----:B---3--:R-:W-:-:S03]  /*f1b0*/  IMAD R7, R7, UR5, RZ ;  /* 0x0000000507077c24 */ /* 0x008fc6000f8e02ff */
[----:B------:R0:W-:Y:S04]  /*f1c0*/  STL [R1+0x20], R6 ;  /* 0x0000200601007387 */ /* 0x0001e80000100800 */
[----:B0-----:R-:W2:Y:S04]  /*f1d0*/  LDL.LU R6, [R1+0x1bac] ;  /* 0x001bac0001067983 */ /* 0x001ea80000300800 */
[----:B------:R0:W-:Y:S04]  /*f1e0*/  STL [R1+0x30], R7 ;  /* 0x0000300701007387 */ /* 0x0001e80000100800 */
[----:B0-----:R-:W3:Y:S01]  /*f1f0*/  LDL.LU R7, [R1+0x1ba8] ;  /* 0x001ba80001077983 */ /* 0x001ee20000300800 */
[----:B----4-:R-:W-:-:S05]  /*f200*/  IMAD R9, R9, UR5, RZ ;  /* 0x0000000509097c24 */ /* 0x010fca000f8e02ff */
[----:B------:R0:W-:Y:S02]  /*f210*/  STL [R1+0x38], R9 ;  /* 0x0000380901007387 */ /* 0x0001e40000100800 */
[----:B0-----:R-:W-:Y:S02]  /*f220*/  IMAD R9, R8, UR5, RZ ;  /* 0x0000000508097c24 */ /* 0x001fe4000f8e02ff */
[----:B------:R-:W-:-:S03]  /*f230*/  IMAD R8, R11, UR5, RZ ;  /* 0x000000050b087c24 */ /* 0x000fc6000f8e02ff */
[----:B------:R0:W-:Y:S01]  /*f240*/  STL [R1+0x34], R9 ;  /* 0x0000340901007387 */ /* 0x0001e20000100800 */
[----:B---3--:R-:W-:-:S03]  /*f250*/  IMAD R11, R7, UR5, RZ ;  /* 0x00000005070b7c24 */ /* 0x008fc6000f8e02ff */
[----:B------:R-:W3:Y:S01]  /*f260*/  LDL.LU R7, [R1+0x1ba4] ;  /* 0x001ba40001077983 */ /* 0x000ee20000300800 */
[----:B0-----:R-:W-:Y:S02]  /*f270*/  IMAD R9, R10, UR5, RZ ;  /* 0x000000050a097c24 */ /* 0x001fe4000f8e02ff */
[----:B------:R-:W-:Y:S01]  /*f280*/  IMAD R10, R0, UR5, RZ ;  /* 0x00000005000a7c24 */ /* 0x000fe2000f8e02ff */
[----:B---3--:R-:W-:-:S05]  /*f290*/  LEA R0, P3, R85, R7, 0x1 ;  /* 0x0000000755007211 */ /* 0x008fca00078608ff */
[----:B------:R0:W-:Y:S02]  /*f2a0*/  STL [R1+0xf54], R0 ;  /* 0x000f540001007387 */ /* 0x0001e40000100800 */
[----:B0-----:R-:W-:-:S05]  /*f2b0*/  LEA R0, P2, R84, R7, 0x1 ;  /* 0x0000000754007211 */ /* 0x001fca00078408ff */
        /* <DEDUP_REMOVED lines=10> */
[----:B------:R0:W-:Y:S04]  /*f360*/  STL [R1+0xf84], R0 ;  /* 0x000f840001007387 */ /* 0x0001e80000100800 */
[----:B0-----:R-:W3:Y:S01]  /*f370*/  LDL.LU R0, [R1+0x1ba0] ;  /* 0x001ba00001007983 */ /* 0x001ee20000300800 */
[----:B------:R-:W-:Y:S02]  /*f380*/  IMAD R71, R71, UR5, RZ ;  /* 0x0000000547477c24 */ /* 0x000fe4000f8e02ff */
[----:B------:R-:W-:Y:S02]  /*f390*/  IMAD R70, R70, UR5, RZ ;  /* 0x0000000546467c24 */ /* 0x000fe4000f8e02ff */
[----:B------:R-:W-:Y:S02]  /*f3a0*/  IMAD R69, R69, UR5, RZ ;  /* 0x0000000545457c24 */ /* 0x000fe4000f8e02ff */
[----:B------:R-:W-:-:S02]  /*f3b0*/  IMAD R68, R68, UR5, RZ ;  /* 0x0000000544447c24 */ /* 0x000fc4000f8e02ff */
[----:B------:R-:W-:Y:S02]  /*f3c0*/  IMAD R67, R67, UR5, RZ ;  /* 0x0000000543437c24 */ /* 0x000fe4000f8e02ff */
[----:B------:R-:W-:Y:S02]  /*f3d0*/  IMAD R66, R66, UR5, RZ ;  /* 0x0000000542427c24 */ /* 0x000fe4000f8e02ff */
        /* <DEDUP_REMOVED lines=41> */
[----:B------:R-:W-:Y:S01]  /*f670*/  IMAD R22, R22, UR5, RZ ;  /* 0x0000000516167c24 */ /* 0x000fe2000f8e02ff */
[----:B---3--:R-:W-:-:S05]  /*f680*/  LEA.HI.X.SX32 R85, R85, R0, 0x1, P3 ;  /* 0x0000000055557211 */ /* 0x008fca00018f0eff */
[----:B------:R0:W-:Y:S02]  /*f690*/  STL [R1+0xf50], R85 ;  /* 0x000f505501007387 */ /* 0x0001e40000100800 */
[----:B0-----:R-:W-:-:S05]  /*f6a0*/  LEA R85, P3, R78, R7, 0x1 ;  /* 0x000000074e557211 */ /* 0x001fca00078608ff */
[----:B------:R0:W-:Y:S02]  /*f6b0*/  STL [R1+0xf8c], R85 ;  /* 0x000f8c5501007387 */ /* 0x0001e40000100800 */
[----:B0-----:R-:W-:Y:S02]  /*f6c0*/  LEA.HI.X.SX32 R85, R84, R0, 0x1, P2 ;  /* 0x0000000054557211 */ /* 0x001fe400010f0eff */
[----:B------:R-:W-:-:S03]  /*f6d0*/  LEA R84, P2, R77, R7, 0x1 ;  /* 0x000000074d547211 */ /* 0x000fc600078408ff */
[----:B------:R0:W-:Y:S04]  /*f6e0*/  STL [R1+0xf58], R85 ;  /* 0x000f585501007387 */ /* 0x0001e80000100800 */
[----:B------:R1:W-:Y:S01]  /*f6f0*/  STL [R1+0xf94], R84 ;  /* 0x000f945401007387 */ /* 0x0003e20000100800 */
[-C--:B------:R-:W-:Y:S02]  /*f700*/  LEA.HI.X.SX32 R81, R81, R0.reuse, 0x1, P4 ;  /* 0x0000000051517211 */ /* 0x080fe400020f0eff */
[-C--:B0-----:R-:W-:Y:S02]  /*f710*/  LEA.HI.X.SX32 R85, R83, R0.reuse, 0x1, P1 ;  /* 0x0000000053557211 */ /* 0x081fe400008f0eff */
[----:B------:R-:W-:Y:S02]  /*f720*/  LEA.HI.X.SX32 R83, R82, R0, 0x1, P0 ;  /* 0x0000000052537211 */ /* 0x000fe400000f0eff */
[----:B-1----:R-:W-:-:S02]  /*f730*/  LEA R84, P1, R76, R7, 0x1 ;  /* 0x000000074c547211 */ /* 0x002fc400078208ff */
[-C--:B------:R-:W-:Y:S01]  /*f740*/  LEA R82, P0, R75, R7.reuse, 0x1 ;  /* 0x000000074b527211 */ /* 0x080fe200078008ff */
[----:B------:R-:W-:Y:S04]  /*f750*/  STL [R1+0xf60], R85 ;  /* 0x000f605501007387 */ /* 0x000fe80000100800 */
[----:B------:R-:W-:Y:S04]  /*f760*/  STL [R1+0xf9c], R84 ;  /* 0x000f9c5401007387 */ /* 0x000fe80000100800 */
[----:B------:R0:W-:Y:S04]  /*f770*/  STL [R1+0xf68], R83 ;  /* 0x000f685301007387 */ /* 0x0001e80000100800 */
[----:B------:R1:W-:Y:S04]  /*f780*/  STL [R1+0xfa4], R82 ;  /* 0x000fa45201007387 */ /* 0x0003e80000100800 */
[----:B------:R3:W-:Y:S01]  /*f790*/  STL [R1+0xf70], R81 ;  /* 0x000f705101007387 */ /* 0x0007e20000100800 */
[----:B0-----:R-:W-:-:S02]  /*f7a0*/  LEA R83, P4, R74, R7, 0x1 ;  /* 0x000000074a537211 */ /* 0x001fc400078808ff */
[-C--:B-1----:R-:W-:Y:S02]  /*f7b0*/  LEA.HI.X.SX32 R82, R80, R0.reuse, 0x1, P6 ;  /* 0x0000000050527211 */ /* 0x082fe400030f0eff */
[-C--:B------:R-:W-:Y:S02]  /*f7c0*/  LEA.HI.X.SX32 R80, R79, R0.reuse, 0x1, P5 ;  /* 0x000000004f507211 */ /* 0x080fe400028f0eff */
[-C--:B---3--:R-:W-:Y:S01]  /*f7d0*/  LEA R81, P6, R73, R7.reuse, 0x1 ;  /* 0x0000000749517211 */ /* 0x088fe200078c08ff */
[----:B------:R-:W-:Y:S01]  /*f7e0*/  STL [R1+0xfac], R83 ;  /* 0x000fac5301007387 */ /* 0x000fe20000100800 */
[-C--:B------:R-:W-:Y:S02]  /*f7f0*/  LEA R79, P5, R72, R7.reuse, 0x1 ;  /* 0x00000007484f7211 */ /* 0x080fe400078a08ff */
[----:B------:R-:W-:Y:S01]  /*f800*/  LEA.HI.X.SX32 R78, R78, R0, 0x1, P3 ;  /* 0x000000004e4e7211 */ /* 0x000fe200018f0eff */
        /* <DEDUP_REMOVED lines=186> */
[----:B-1----:R-:W-:-:S03]  /*103b0*/  LEA.HI.X.SX32 R34, R32, R0, 0x1, P4 ;  /* 0x0000000020227211 */ /* 0x002fc600020f0eff */
[----:B------:R-:W-:Y:S01]  /*103c0*/  STL [R1+0x112c], R35 ;  /* 0x00112c2301007387 */ /* 0x000fe20000100800 */
[----:B------:R-:W-:Y:S02]  /*103d0*/  LEA.HI.X.SX32 R32, R31, R0, 0x1, P6 ;  /* 0x000000001f207211 */ /* 0x000fe400030f0eff */
[-C--:B---3--:R-:W-:Y:S01]  /*103e0*/  LEA R33, P4, R25, R7.reuse, 0x1 ;  /* 0x0000000719217211 */ /* 0x088fe200078808ff */
[----:B------:R-:W-:Y:S01]  /*103f0*/  STL [R1+0x10f8], R34 ;  /* 0x0010f82201007387 */ /* 0x000fe20000100800 */
[----:B------:R-:W-:-:S03]  /*10400*/  LEA R31, P6, R24, R7, 0x1 ;  /* 0x00000007181f7211 */ /* 0x000fc600078c08ff */
[----:B------:R-:W-:Y:S01]  /*10410*/  STL [R1+0x1134], R33 ;  /* 0x0011342101007387 */ /* 0x000fe20000100800 */
[----:B------:R-:W-:-:S03]  /*10420*/  LEA.HI.X.SX32 R30, R30, R0, 0x1, P5 ;  /* 0x000000001e1e7211 */ /* 0x000fc600028f0eff */
[----:B------:R-:W3:Y:S04]  /*10430*/  LDL.LU R80, [R1+0x8] ;  /* 0x0000080001507983 */ /* 0x000ee80000300800 */
[----:B------:R-:W-:Y:S04]  /*10440*/  STL [R1+0x1100], R32 ;  /* 0x0011002001007387 */ /* 0x000fe80000100800 */
[----:B------:R0:W-:Y:S04]  /*10450*/  STL [R1+0x113c], R31 ;  /* 0x00113c1f01007387 */ /* 0x0001e80000100800 */
[----:B------:R-:W4:Y:S01]  /*10460*/  LDL.LU R81, [R1+0x14] ;  /* 0x0000140001517983 */ /* 0x000f220000300800 */
[----:B0-----:R-:W-:-:S03]  /*10470*/  LEA R31, P5, R23, R7, 0x1 ;  /* 0x00000007171f7211 */ /* 0x001fc600078a08ff */
[----:B------:R0:W-:Y:S04]  /*10480*/  STL [R1+0x1108], R30 ;  /* 0x0011081e01007387 */ /* 0x0001e80000100800 */
[----:B------:R-:W4:Y:S04]  /*10490*/  LDL.LU R82, [R1+0x20] ;  /* 0x0000200001527983 */ /* 0x000f280000300800 */
[----:B------:R-:W-:Y:S01]  /*104a0*/  STL [R1+0x1144], R31 ;  /* 0x0011441f01007387 */ /* 0x000fe20000100800 */
[----:B0-----:R-:W-:-:S03]  /*104b0*/  LEA.HI.X.SX32 R30, R29, R0, 0x1, P3 ;  /* 0x000000001d1e7211 */ /* 0x001fc600018f0eff */
[----:B------:R-:W4:Y:S01]  /*104c0*/  LDL.LU R83, [R1+0x30] ;  /* 0x0000300001537983 */ /* 0x000f220000300800 */
[----:B------:R-:W-:-:S03]  /*104d0*/  LEA R29, P3, R22, R7, 0x1 ;  /* 0x00000007161d7211 */ /* 0x000fc600078608ff */
[----:B------:R-:W-:Y:S04]  /*104e0*/  STL [R1+0x1110], R30 ;  /* 0x0011101e01007387 */ /* 0x000fe80000100800 */
[----:B------:R-:W4:Y:S04]  /*104f0*/  LDL.LU R84, [R1+0x38] ;  /* 0x0000380001547983 */ /* 0x000f280000300800 */
[----:B------:R0:W-:Y:S04]  /*10500*/  STL [R1+0x114c], R29 ;  /* 0x00114c1d01007387 */ /* 0x0001e80000100800 */
[----:B------:R-:W4:Y:S01]  /*10510*/  LDL.LU R85, [R1+0x34] ;  /* 0x0000340001557983 */ /* 0x000f220000300800 */
[----:B------:R-:W-:Y:S01]  /*10520*/  IMAD R21, R21, UR5, RZ ;  /* 0x0000000515157c24 */ /* 0x000fe2000f8e02ff */
[----:B------:R-:W-:Y:S01]  /*10530*/  LEA.HI.X.SX32 R28, R28, R0, 0x1, P2 ;  /* 0x000000001c1c7211 */ /* 0x000fe200010f0eff */
[----:B------:R-:W-:-:S03]  /*10540*/  IMAD R20, R20, UR5, RZ ;  /* 0x0000000514147c24 */ /* 0x000fc6000f8e02ff */
[-C--:B0-----:R-:W-:Y:S01]  /*10550*/  LEA R29, P2, R21, R7.reuse, 0x1 ;  /* 0x00000007151d7211 */ /* 0x081fe200078408ff */
[----:B------:R0:W-:Y:S01]  /*10560*/  STL [R1+0x1118], R28 ;  /* 0x0011181c01007387 */ /* 0x0001e20000100800 */
[----:B------:R-:W-:Y:S01]  /*10570*/  IMAD R19, R19, UR5, RZ ;  /* 0x0000000513137c24 */ /* 0x000fe2000f8e02ff */
[-C--:B------:R-:W-:Y:S01]  /*10580*/  LEA.HI.X.SX32 R26, R26, R0.reuse, 0x1, P0 ;  /* 0x000000001a1a7211 */ /* 0x080fe200000f0eff */
[----:B------:R-:W-:Y:S01]  /*10590*/  IMAD R18, R18, UR5, RZ ;  /* 0x0000000512127c24 */ /* 0x000fe2000f8e02ff */
[----:B------:R-:W-:Y:S01]  /*105a0*/  STL [R1+0x1154], R29 ;  /* 0x0011541d01007387 */ /* 0x000fe20000100800 */
[----:B------:R-:W-:Y:S01]  /*105b0*/  IMAD R17, R17, UR5, RZ ;  /* 0x0000000511117c24 */ /* 0x000fe2000f8e02ff */
[----:B0-----:R-:W-:Y:S02]  /*105c0*/  LEA.HI.X.SX32 R28, R27, R0, 0x1, P1 ;  /* 0x000000001b1c7211 */ /* 0x001fe400008f0eff */
[----:B------:R-:W-:-:S03]  /*105d0*/  LEA R27, P1, R20, R7, 0x1 ;  /* 0x00000007141b7211 */ /* 0x000fc600078208ff */
[----:B------:R0:W-:Y:S04]  /*105e0*/  STL [R1+0x1120], R28 ;  /* 0x0011201c01007387 */ /* 0x0001e80000100800 */
[----:B------:R1:W-:Y:S01]  /*105f0*/  STL [R1+0x115c], R27 ;  /* 0x00115c1b01007387 */ /* 0x0003e20000100800 */
[----:B------:R-:W-:-:S03]  /*10600*/  IMAD R16, R16, UR5, RZ ;  /* 0x0000000510107c24 */ /* 0x000fc6000f8e02ff */
[----:B------:R2:W-:Y:S01]  /*10610*/  STL [R1+0x1128], R26 ;  /* 0x0011281a01007387 */ /* 0x0005e20000100800 */
[-C--:B0-----:R-:W-:Y:S02]  /*10620*/  LEA R28, P0, R19, R7.reuse, 0x1 ;  /* 0x00000007131c7211 */ /* 0x081fe400078008ff */
[-C--:B-1----:R-:W-:Y:S02]  /*10630*/  LEA.HI.X.SX32 R27, R25, R0.reuse, 0x1, P4 ;  /* 0x00000000191b7211 */ /* 0x082fe400020f0eff */
[-C--:B------:R-:W-:Y:S02]  /*10640*/  LEA.HI.X.SX32 R25, R24, R0.reuse, 0x1, P6 ;  /* 0x0000000018197211 */ /* 0x080fe400030f0eff */
[-C--:B--2---:R-:W-:Y:S01]  /*10650*/  LEA R26, P4, R18, R7.reuse, 0x1 ;  /* 0x00000007121a7211 */ /* 0x084fe200078808ff */
[----:B------:R-:W-:Y:S01]  /*10660*/  STL [R1+0x1164], R28 ;  /* 0x0011641c01007387 */ /* 0x000fe20000100800 */
[----:B------:R-:W-:Y:S01]  /*10670*/  LEA R24, P6, R17, R7, 0x1 ;  /* 0x0000000711187211 */ /* 0x000fe200078c08ff */
[----:B------:R-:W-:Y:S01]  /*10680*/  IMAD R15, R15, UR5, RZ ;  /* 0x000000050f0f7c24 */ /* 0x000fe2000f8e02ff */
[----:B------:R-:W-:Y:S01]  /*10690*/  LEA.HI.X.SX32 R23, R23, R0, 0x1, P5 ;  /* 0x0000000017177211 */ /* 0x000fe200028f0eff */
[----:B------:R-:W-:Y:S01]  /*106a0*/  STL [R1+0x1130], R27 ;  /* 0x0011301b01007387 */ /* 0x000fe20000100800 */
[----:B------:R-:W-:-:S03]  /*106b0*/  IMAD R14, R14, UR5, RZ ;  /* 0x000000050e0e7c24 */ /* 0x000fc6000f8e02ff */
[----:B------:R-:W-:Y:S04]  /*106c0*/  STL [R1+0x116c], R26 ;  /* 0x00116c1a01007387 */ /* 0x000fe80000100800 */
        /* <DEDUP_REMOVED lines=9> */
[-C--:B------:R-:W-:Y:S01]  /*10760*/  LEA R21, P2, R14, R7.reuse, 0x1 ;  /* 0x000000070e157211 */ /* 0x080fe200078408ff */
[----:B------:R-:W-:Y:S01]  /*10770*/  IMAD R12, R12, UR5, RZ ;  /* 0x000000050c0c7c24 */ /* 0x000fe2000f8e02ff */
        /* <DEDUP_REMOVED lines=9> */
[----:B--2---:R-:W-:Y:S01]  /*10810*/  LEA R20, P0, R12, R7, 0x1 ;  /* 0x000000070c147211 */ /* 0x004fe200078008ff */
[----:B------:R-:W-:Y:S01]  /*10820*/  STL [R1+0x1194], R22 ;  /* 0x0011941601007387 */ /* 0x000fe20000100800 */
[----:B------:R-:W-:-:S03]  /*10830*/  LEA.HI.X.SX32 R17, R17, R0, 0x1, P6 ;  /* 0x0000000011117211 */ /* 0x000fc600030f0eff */
[----:B------:R-:W-:Y:S04]  /*10840*/  STL [R1+0x1160], R21 ;  /* 0x0011601501007387 */ /* 0x000fe80000100800 */
[----:B------:R-:W-:Y:S04]  /*10850*/  STL [R1+0x119c], R20 ;  /* 0x00119c1401007387 */ /* 0x000fe80000100800 */
[----:B------:R4:W-:Y:S01]  /*10860*/  STL [R1+0x1168], R19 ;  /* 0x0011681301007387 */ /* 0x0009e20000100800 */
[----:B------:R-:W-:Y:S01]  /*10870*/  LEA.HI.X.SX32 R14, R14, R0, 0x1, P2 ;  /* 0x000000000e0e7211 */ /* 0x000fe200010f0eff */
        /* <DEDUP_REMOVED lines=15> */
[----:B---3--:R-:W-:-:S05]  /*10970*/  LEA R18, P4, R80, R7, 0x1 ;  /* 0x0000000750127211 */ /* 0x008fca00078808ff */
[----:B------:R0:W-:Y:S04]  /*10980*/  STL [R1+0x11a4], R18 ;  /* 0x0011a41201007387 */ /* 0x0001e80000100800 */
[----:B------:R1:W-:Y:S01]  /*10990*/  STL [R1+0x1170], R17 ;  /* 0x0011701101007387 */ /* 0x0003e20000100800 */
[-C--:B----4-:R-:W-:Y:S02]  /*109a0*/  LEA R19, P6, R81, R7.reuse, 0x1 ;  /* 0x0000000751137211 */ /* 0x090fe400078c08ff */
[-C--:B0-----:R-:W-:Y:S02]  /*109b0*/  LEA.HI.X.SX32 R18, R16, R0.reuse, 0x1, P5 ;  /* 0x0000000010127211 */ /* 0x081fe400028f0eff */
[----:B------:R-:W-:Y:S01]  /*109c0*/  LEA.HI.X.SX32 R16, R15, R0, 0x1, P3 ;  /* 0x000000000f107211 */ /* 0x000fe200018f0eff */
[----:B------:R-:W-:Y:S01]  /*109d0*/  STL [R1+0x11ac], R19 ;  /* 0x0011ac1301007387 */ /* 0x000fe20000100800 */
[----:B-1----:R-:W-:-:S03]  /*109e0*/  LEA R17, P5, R82, R7, 0x1 ;  /* 0x0000000752117211 */ /* 0x002fc600078a08ff */
[----:B------:R-:W-:Y:S04]  /*109f0*/  STL [R1+0x1178], R18 ;  /* 0x0011781201007387 */ /* 0x000fe80000100800 */
[----:B------:R-:W-:Y:S01]  /*10a00*/  STL [R1+0x11b4], R17 ;  /* 0x0011b41101007387 */ /* 0x000fe20000100800 */
[----:B------:R-:W-:-:S03]  /*10a10*/  LEA R15, P3, R83, R7, 0x1 ;  /* 0x00000007530f7211 */ /* 0x000fc600078608ff */
[----:B------:R0:W-:Y:S04]  /*10a20*/  STL [R1+0x1180], R16 ;  /* 0x0011801001007387 */ /* 0x0001e80000100800 */
[----:B------:R1:W-:Y:S04]  /*10a30*/  STL [R1+0x11bc], R15 ;  /* 0x0011bc0f01007387 */ /* 0x0003e80000100800 */
[----:B------:R2:W-:Y:S01]  /*10a40*/  STL [R1+0x1188], R14 ;  /* 0x0011880e01007387 */ /* 0x0005e20000100800 */
[----:B0-----:R-:W-:Y:S02]  /*10a50*/  LEA R16, P2, R84, R7, 0x1 ;  /* 0x0000000754107211 */ /* 0x001fe400078408ff */
[----:B-1----:R-:W-:-:S02]  /*10a60*/  LEA.HI.X.SX32 R15, R13, R0, 0x1, P1 ;  /* 0x000000000d0f7211 */ /* 0x002fc400008f0eff */
[----:B------:R-:W-:Y:S02]  /*10a70*/  LEA.HI.X.SX32 R13, R12, R0, 0x1, P0 ;  /* 0x000000000c0d7211 */ /* 0x000fe400000f0eff */
[-C--:B--2---:R-:W-:Y:S01]  /*10a80*/  LEA R14, P1, R85, R7.reuse, 0x1 ;  /* 0x00000007550e7211 */ /* 0x084fe200078208ff */
[----:B------:R-:W-:Y:S01]  /*10a90*/  STL [R1+0x11c4], R16 ;  /* 0x0011c41001007387 */ /* 0x000fe20000100800 */
[----:B------:R-:W-:-:S03]  /*10aa0*/  LEA R12, P0, R8, R7, 0x1 ;  /* 0x00000007080c7211 */ /* 0x000fc600078008ff */
[----:B------:R-:W-:Y:S04]  /*10ab0*/  STL [R1+0x1190], R15 ;  /* 0x0011900f01007387 */ /* 0x000fe80000100800 */
[----:B------:R0:W-:Y:S04]  /*10ac0*/  STL [R1+0x11cc], R14 ;  /* 0x0011cc0e01007387 */ /* 0x0001e80000100800 */
[----:B------:R1:W-:Y:S04]  /*10ad0*/  STL [R1+0x1198], R13 ;  /* 0x0011980d01007387 */ /* 0x0003e80000100800 */
[----:B------:R2:W-:Y:S01]  /*10ae0*/  STL [R1+0x11d4], R12 ;  /* 0x0011d40c01007387 */ /* 0x0005e20000100800 */
[----:B0-----:R-:W-:-:S02]  /*10af0*/  LEA.HI.X.SX32 R14, R80, R0, 0x1, P4 ;  /* 0x00000000500e7211 */ /* 0x001fc400020f0eff */
[----:B-1----:R-:W-:-:S03]  /*10b00*/  LEA R13, P4, R9, R7, 0x1 ;  /* 0x00000007090d7211 */ /* 0x002fc600078808ff */
[----:B------:R0:W-:Y:S01]  /*10b10*/  STL [R1+0x11a0], R14 ;  /* 0x0011a00e01007387 */ /* 0x0001e20000100800 */
[----:B--2---:R-:W-:-:S03]  /*10b20*/  LEA.HI.X.SX32 R12, R81, R0, 0x1, P6 ;  /* 0x00000000510c7211 */ /* 0x004fc600030f0eff */
[----:B------:R1:W-:Y:S04]  /*10b30*/  STL [R1+0x11dc], R13 ;  /* 0x0011dc0d01007387 */ /* 0x0003e80000100800 */
[----:B------:R2:W-:Y:S01]  /*10b40*/  STL [R1+0x11a8], R12 ;  /* 0x0011a80c01007387 */ /* 0x0005e20000100800 */
[----:B0-----:R-:W-:Y:S02]  /*10b50*/  LEA R14, P6, R10, R7, 0x1 ;  /* 0x000000070a0e7211 */ /* 0x001fe400078c08ff */
[----:B-1----:R-:W-:-:S03]  /*10b60*/  LEA.HI.X.SX32 R13, R82, R0, 0x1, P5 ;  /* 0x00000000520d7211 */ /* 0x002fc600028f0eff */
[----:B------:R0:W-:Y:S01]  /*10b70*/  STL [R1+0x11e4], R14 ;  /* 0x0011e40e01007387 */ /* 0x0001e20000100800 */
[----:B--2---:R-:W-:-:S03]  /*10b80*/  LEA R12, P5, R11, R7, 0x1 ;  /* 0x000000070b0c7211 */ /* 0x004fc600078a08ff */
[----:B------:R1:W-:Y:S04]  /*10b90*/  STL [R1+0x11b0], R13 ;  /* 0x0011b00d01007387 */ /* 0x0003e80000100800 */
[----:B------:R2:W-:Y:S01]  /*10ba0*/  STL [R1+0x11ec], R12 ;  /* 0x0011ec0c01007387 */ /* 0x0005e20000100800 */
[----:B0-----:R-:W-:Y:S02]  /*10bb0*/  LEA.HI.X.SX32 R14, R83, R0, 0x1, P3 ;  /* 0x00000000530e7211 */ /* 0x001fe400018f0eff */
        /* <DEDUP_REMOVED lines=8> */
[----:B------:R-:W-:Y:S01]  /*10c40*/  IMAD R96, R96, UR5, RZ ;  /* 0x0000000560607c24 */ /* 0x000fe2000f8e02ff */
[----:B------:R-:W1:Y:S01]  /*10c50*/  LDC R85, c[0x0][0x238] ;  /* 0x00008e00ff557b82 */ /* 0x000e620000000800 */
[----:B--2---:R-:W-:Y:S01]  /*10c60*/  LEA R12, P1, R2, R7, 0x1 ;  /* 0x00000007020c7211 */ /* 0x004fe200078208ff */
[----:B------:R2:W-:Y:S01]  /*10c70*/  STL [R1+0x11c8], R13 ;  /* 0x0011c80d01007387 */ /* 0x0005e20000100800 */
[----:B0-----:R-:W-:-:S03]  /*10c80*/  LEA.HI.X.SX32 R14, R8, R0, 0x1, P0 ;  /* 0x00000000080e7211 */ /* 0x001fc600000f0eff */
[----:B------:R-:W3:Y:S04]  /*10c90*/  LDL.LU R8, [R1+0x1b9c] ;  /* 0x001b9c0001087983 */ /* 0x000ee80000300800 */
[----:B------:R0:W-:Y:S01]  /*10ca0*/  STL [R1+0x1204], R12 ;  /* 0x0012040c01007387 */ /* 0x0001e20000100800 */
[----:B--2---:R-:W-:-:S03]  /*10cb0*/  LEA.HI.X.SX32 R13, R9, R0, 0x1, P4 ;  /* 0x00000000090d7211 */ /* 0x004fc600020f0eff */
[----:B------:R2:W-:Y:S04]  /*10cc0*/  STL [R1+0x11d0], R14 ;  /* 0x0011d00e01007387 */ /* 0x0005e80000100800 */
[----:B------:R-:W3:Y:S01]  /*10cd0*/  LDL.LU R9, [R1+0x1b98] ;  /* 0x001b980001097983 */ /* 0x000ee20000300800 */
[----:B0-----:R-:W-:-:S05]  /*10ce0*/  LEA R12, P0, R3, R7, 0x1 ;  /* 0x00000007030c7211 */ /* 0x001fca00078008ff */
[----:B------:R0:W-:Y:S01]  /*10cf0*/  STL [R1+0x120c], R12 ;  /* 0x00120c0c01007387 */ /* 0x0001e20000100800 */
[----:B--2---:R-:W-:-:S03]  /*10d00*/  LEA.HI.X.SX32 R14, R10, R0, 0x1, P6 ;  /* 0x000000000a0e7211 */ /* 0x004fc600030f0eff */
[----:B------:R2:W-:Y:S04]  /*10d10*/  STL [R1+0x11d8], R13 ;  /* 0x0011d80d01007387 */ /* 0x0005e80000100800 */
[----:B------:R-:W4:Y:S01]  /*10d20*/  LDL.LU R10, [R1+0x1b94] ;  /* 0x001b9400010a7983 */ /* 0x000f220000300800 */
        /* <DEDUP_REMOVED lines=9> */
[----:B------:R1:W5:Y:S01]  /*10dc0*/  LDL.LU R6, [R1+0x1b8c] ;  /* 0x001b8c0001067983 */ /* 0x0003620000300800 */
        /* <DEDUP_REMOVED lines=20> */
[-C--:B0-----:R-:W-:Y:S02]  /*10f10*/  LEA R12, P0, R91, R7.reuse, 0x1 ;  /* 0x000000075b0c7211 */ /* 0x081fe400078008ff */
[----:B--2---:R-:W-:-:S03]  /*10f20*/  LEA R13, P4, R92, R7, 0x1 ;  /* 0x000000075c0d7211 */ /* 0x004fc600078808ff */
[----:B------:R0:W-:Y:S04]  /*10f30*/  STL [R1+0x1244], R12 ;  /* 0x0012440c01007387 */ /* 0x0001e80000100800 */
[----:B------:R2:W-:Y:S01]  /*10f40*/  STL [R1+0x1210], R14 ;  /* 0x0012100e01007387 */ /* 0x0005e20000100800 */
[----:B0-----:R-:W-:-:S03]  /*10f50*/  LEA.HI.X.SX32 R12, R86, R0, 0x1, P6 ;  /* 0x00000000560c7211 */ /* 0x001fc600030f0eff */
[----:B------:R0:W-:Y:S01]  /*10f60*/  STL [R1+0x124c], R13 ;  /* 0x00124c0d01007387 */ /* 0x0001e20000100800 */
[----:B--2---:R-:W-:-:S03]  /*10f70*/  LEA R14, P6, R93, R7, 0x1 ;  /* 0x000000075d0e7211 */ /* 0x004fc600078c08ff */
[----:B------:R2:W-:Y:S01]  /*10f80*/  STL [R1+0x1218], R12 ;  /* 0x0012180c01007387 */ /* 0x0005e20000100800 */
[----:B0-----:R-:W-:-:S03]  /*10f90*/  LEA.HI.X.SX32 R13, R87, R0, 0x1, P5 ;  /* 0x00000000570d7211 */ /* 0x001fc600028f0eff */
[----:B------:R0:W-:Y:S01]  /*10fa0*/  STL [R1+0x1254], R14 ;  /* 0x0012540e01007387 */ /* 0x0001e20000100800 */
[----:B--2---:R-:W-:-:S03]  /*10fb0*/  LEA R12, P5, R94, R7, 0x1 ;  /* 0x000000075e0c7211 */ /* 0x004fc600078a08ff */
[----:B------:R2:W-:Y:S01]  /*10fc0*/  STL [R1+0x1220], R13 ;  /* 0x0012200d01007387 */ /* 0x0005e20000100800 */
[----:B------:R-:W-:-:S03]  /*10fd0*/  IMAD R97, R97, UR5, RZ ;  /* 0x0000000561617c24 */ /* 0x000fc6000f8e02ff */
[----:B------:R1:W-:Y:S01]  /*10fe0*/  STL [R1+0x125c], R12 ;  /* 0x00125c0c01007387 */ /* 0x0003e20000100800 */
[----:B0-----:R-:W-:Y:S02]  /*10ff0*/  LEA.HI.X.SX32 R14, R88, R0, 0x1, P3 ;  /* 0x00000000580e7211 */ /* 0x001fe400018f0eff */
[----:B--2---:R-:W-:-:S03]  /*11000*/  LEA R13, P3, R95, R7, 0x1 ;  /* 0x000000075f0d7211 */ /* 0x004fc600078608ff */
[----:B------:R0:W-:Y:S01]  /*11010*/  STL [R1+0x1228], R14 ;  /* 0x0012280e01007387 */ /* 0x0001e20000100800 */
[----:B-1----:R-:W-:-:S03]  /*11020*/  LEA.HI.X.SX32 R12, R89, R0, 0x1, P2 ;  /* 0x00000000590c7211 */ /* 0x002fc600010f0eff */
[----:B------:R1:W-:Y:S01]  /*11030*/  STL [R1+0x1264], R13 ;  /* 0x0012640d01007387 */ /* 0x0003e20000100800 */
[----:B------:R-:W-:-:S03]  /*11040*/  IMAD R98, R98, UR5, RZ ;  /* 0x0000000562627c24 */ /* 0x000fc6000f8e02ff */
[----:B------:R2:W-:Y:S01]  /*11050*/  STL [R1+0x1230], R12 ;  /* 0x0012300c01007387 */ /* 0x0005e20000100800 */
[----:B0-----:R-:W-:Y:S02]  /*11060*/  LEA R14, P2, R96, R7, 0x1 ;  /* 0x00000007600e7211 */ /* 0x001fe400078408ff */
[----:B-1----:R-:W-:-:S03]  /*11070*/  LEA.HI.X.SX32 R13, R90, R0, 0x1, P1 ;  /* 0x000000005a0d7211 */ /* 0x002fc600008f0eff */
[----:B------:R0:W-:Y:S01]  /*11080*/  STL [R1+0x126c], R14 ;  /* 0x00126c0e01007387 */ /* 0x0001e20000100800 */
[----:B--2---:R-:W-:-:S03]  /*11090*/  LEA R12, P1, R97, R7, 0x1 ;  /* 0x00000007610c7211 */ /* 0x004fc600078208ff */
[----:B------:R1:W-:Y:S01]  /*110a0*/  STL [R1+0x1238], R13 ;  /* 0x0012380d01007387 */ /* 0x0003e20000100800 */
[----:B------:R-:W-:-:S03]  /*110b0*/  IMAD R99, R99, UR5, RZ ;  /* 0x0000000563637c24 */ /* 0x000fc6000f8e02ff */
[----:B------:R2:W-:Y:S01]  /*110c0*/  STL [R1+0x1274], R12 ;  /* 0x0012740c01007387 */ /* 0x0005e20000100800 */
[----:B0-----:R-:W-:Y:S01]  /*110d0*/  LEA.HI.X.SX32 R14, R91, R0, 0x1, P0 ;  /* 0x000000005b0e7211 */ /* 0x001fe200000f0eff */
[----:B------:R-:W-:Y:S01]  /*110e0*/  IMAD R100, R100, UR5, RZ ;  /* 0x0000000564647c24 */ /* 0x000fe2000f8e02ff */
[----:B-1----:R-:W-:-:S03]  /*110f0*/  LEA R13, P0, R98, R7, 0x1 ;  /* 0x00000007620d7211 */ /* 0x002fc600078008ff */
[----:B------:R0:W-:Y:S01]  /*11100*/  STL [R1+0x1240], R14 ;  /* 0x0012400e01007387 */ /* 0x0001e20000100800 */
[----:B--2---:R-:W-:-:S03]  /*11110*/  LEA.HI.X.SX32 R12, R92, R0, 0x1, P4 ;  /* 0x000000005c0c7211 */ /* 0x004fc600020f0eff */
        /* <DEDUP_REMOVED lines=753> */
[-C--:B0-----:R-:W-:Y:S01]  /*14030*/  LEA R14, P3, R248, R7.reuse, 0x1 ;  /* 0x00000007f80e7211 */ /* 0x081fe200078608ff */
[----:B------:R-:W-:Y:S02]  /*14040*/  IMAD R84, R85, 0x3f, RZ ;  /* 0x0000003f55547824 */ /* 0x000fe400078e02ff */
[----:B------:R-:W0:Y:S01]  /*14050*/  LDC R85, c[0x0][0x238] ;  /* 0x00008e00ff557b82 */ /* 0x000e220000000800 */
[----:B-1----:R-:W-:Y:S01]  /*14060*/  LEA.HI.X.SX32 R13, R242, R0, 0x1, P2 ;  /* 0x00000000f20d7211 */ /* 0x002fe200010f0eff */
[----:B------:R1:W-:Y:S01]  /*14070*/  STL [R1+0x1b2c], R14 ;  /* 0x001b2c0e01007387 */ /* 0x0003e20000100800 */
[----:B--2---:R-:W-:-:S03]  /*14080*/  LEA R12, P2, R251, R7, 0x1 ;  /* 0x00000007fb0c7211 */ /* 0x004fc600078408ff */
[----:B------:R2:W-:Y:S01]  /*14090*/  STL [R1+0x1b08], R13 ;  /* 0x001b080d01007387 */ /* 0x0005e20000100800 */
[----:B------:R-:W-:-:S03]  /*140a0*/  IMAD R252, R252, UR5, RZ ;  /* 0x00000005fcfc7c24 */ /* 0x000fc6000f8e02ff */
[----:B------:R3:W-:Y:S01]  /*140b0*/  STL [R1+0x1b30], R12 ;  /* 0x001b300c01007387 */ /* 0x0007e20000100800 */
[----:B-1----:R-:W-:Y:S02]  /*140c0*/  LEA.HI.X.SX32 R14, R243, R0, 0x1, P1 ;  /* 0x00000000f30e7211 */ /* 0x002fe400008f0eff */
[----:B--2---:R-:W-:-:S03]  /*140d0*/  LEA R13, P1, R250, R7, 0x1 ;  /* 0x00000007fa0d7211 */ /* 0x004fc600078208ff */
[----:B------:R-:W-:Y:S01]  /*140e0*/  STL [R1+0x1b10], R14 ;  /* 0x001b100e01007387 */ /* 0x000fe20000100800 */
[----:B---3--:R-:W-:-:S03]  /*140f0*/  LEA.HI.X.SX32 R12, R244, R0, 0x1, P0 ;  /* 0x00000000f40c7211 */ /* 0x008fc600000f0eff */
[----:B------:R1:W-:Y:S04]  /*14100*/  STL [R1+0x1b34], R13 ;  /* 0x001b340d01007387 */ /* 0x0003e80000100800 */
[----:B------:R2:W-:Y:S01]  /*14110*/  STL [R1+0x1b18], R12 ;  /* 0x001b180c01007387 */ /* 0x0005e20000100800 */
[----:B-1----:R-:W-:Y:S02]  /*14120*/  LEA R13, P0, R252, R7, 0x1 ;  /* 0x00000007fc0d7211 */ /* 0x002fe400078008ff */
[----:B--2---:R-:W-:-:S03]  /*14130*/  LEA.HI.X.SX32 R12, R245, R0, 0x1, P4 ;  /* 0x00000000f50c7211 */ /* 0x004fc600020f0eff */
[----:B------:R-:W-:Y:S01]  /*14140*/  STL [R1+0x1720], R13 ;  /* 0x0017200d01007387 */ /* 0x000fe20000100800 */
[----:B------:R-:W-:-:S03]  /*14150*/  LEA.HI.X.SX32 R7, R246, R0, 0x1, P6 ;  /* 0x00000000f6077211 */ /* 0x000fc600030f0eff */
[----:B------:R1:W-:Y:S01]  /*14160*/  STL [R1+0x1314], R12 ;  /* 0x0013140c01007387 */ /* 0x0003e20000100800 */
[----:B------:R-:W-:-:S03]  /*14170*/  LEA.HI.X.SX32 R14, R248, R0, 0x1, P3 ;  /* 0x00000000f80e7211 */ /* 0x000fc600018f0eff */
[----:B------:R-:W-:Y:S01]  /*14180*/  STL [R1+0x170c], R7 ;  /* 0x00170c0701007387 */ /* 0x000fe20000100800 */
[----:B-1----:R-:W-:-:S05]  /*14190*/  LEA.HI.X.SX32 R12, R247, R0, 0x1, P5 ;  /* 0x00000000f70c7211 */ /* 0x002fca00028f0eff */
[----:B------:R1:W-:Y:S04]  /*141a0*/  STL [R1+0x1710], R12 ;  /* 0x0017100c01007387 */ /* 0x0003e80000100800 */
[----:B------:R4:W-:Y:S01]  /*141b0*/  STL [R1+0x1714], R14 ;  /* 0x0017140e01007387 */ /* 0x0009e20000100800 */
[----:B-1----:R-:W-:-:S04]  /*141c0*/  IMAD.WIDE R12, R84, 0x2, R8 ;  /* 0x00000002540c7825 */ /* 0x002fc800078e0208 */
[----:B----4-:R-:W-:-:S04]  /*141d0*/  IMAD.WIDE R14, R84, 0x2, R10 ;  /* 0x00000002540e7825 */ /* 0x010fc800078e020a */
[----:B0-----:R-:W-:Y:S02]  /*141e0*/  IMAD R84, R85, 0x3e, RZ ;  /* 0x0000003e55547824 */ /* 0x001fe400078e02ff */
[----:B------:R-:W0:Y:S01]  /*141f0*/  LDC R85, c[0x0][0x238] ;  /* 0x00008e00ff557b82 */ /* 0x000e220000000800 */
[----:B------:R-:W-:-:S05]  /*14200*/  LEA.HI.X.SX32 R7, R251, R0, 0x1, P2 ;  /* 0x00000000fb077211 */ /* 0x000fca00010f0eff */
[----:B------:R1:W-:Y:S02]  /*14210*/  STL [R1+0x1718], R7 ;  /* 0x0017180701007387 */ /* 0x0003e40000100800 */
[-C--:B-1----:R-:W-:Y:S02]  /*14220*/  LEA.HI.X.SX32 R7, R250, R0.reuse, 0x1, P1 ;  /* 0x00000000fa077211 */ /* 0x082fe400008f0eff */
[----:B------:R-:W-:-:S03]  /*14230*/  LEA.HI.X.SX32 R0, R252, R0, 0x1, P0 ;  /* 0x00000000fc007211 */ /* 0x000fc600000f0eff */
[----:B------:R-:W-:Y:S04]  /*14240*/  STL [R1+0x171c], R7 ;  /* 0x00171c0701007387 */ /* 0x000fe80000100800 */
[----:B------:R-:W-:Y:S04]  /*14250*/  STL [R1+0x1318], R0 ;  /* 0x0013180001007387 */ /* 0x000fe80000100800 */
[----:B------:R-:W-:Y:S04]  /*14260*/  STL [R1+0x1320], R12 ;  /* 0x0013200c01007387 */ /* 0x000fe80000100800 */
[----:B------:R1:W-:Y:S01]  /*14270*/  STL [R1+0x131c], R13 ;  /* 0x00131c0d01007387 */ /* 0x0003e20000100800 */
[----:B0-----:R-:W-:-:S03]  /*14280*/  IMAD R16, R85, 0x3d, RZ ;  /* 0x0000003d55107824 */ /* 0x001fc600078e02ff */
[----:B------:R-:W-:Y:S01]  /*14290*/  STL [R1+0x1328], R14 ;  /* 0x0013280e01007387 */ /* 0x000fe20000100800 */
[----:B-1----:R-:W-:-:S03]  /*142a0*/  IMAD.WIDE R12, R84, 0x2, R8 ;  /* 0x00000002540c7825 */ /* 0x002fc600078e0208 */
[----:B------:R0:W-:Y:S04]  /*142b0*/  STL [R1+0x1324], R15 ;  /* 0x0013240f01007387 */ /* 0x0001e80000100800 */
[----:B------:R-:W-:Y:S04]  /*142c0*/  STL [R1+0x1330], R12 ;  /* 0x0013300c01007387 */ /* 0x000fe80000100800 */
[----:B------:R1:W-:Y:S01]  /*142d0*/  STL [R1+0x132c], R13 ;  /* 0x00132c0d01007387 */ /* 0x0003e20000100800 */
[----:B0-----:R-:W-:-:S04]  /*142e0*/  IMAD.WIDE R14, R84, 0x2, R10 ;  /* 0x00000002540e7825 */ /* 0x001fc800078e020a */
[----:B------:R-:W-:Y:S01]  /*142f0*/  IMAD R0, R85, 0x3c, RZ ;  /* 0x0000003c55007824 */ /* 0x000fe200078e02ff */
[----:B------:R-:W-:Y:S01]  /*14300*/  STL [R1+0x1338], R14 ;  /* 0x0013380e01007387 */ /* 0x000fe20000100800 */
[----:B-1----:R-:W-:-:S03]  /*14310*/  IMAD.WIDE R12, R16, 0x2, R8 ;  /* 0x00000002100c7825 */ /* 0x002fc600078e0208 */
[----:B------:R0:W-:Y:S01]  /*14320*/  STL [R1+0x1334], R15 ;  /* 0x0013340f01007387 */ /* 0x0001e20000100800 */
[----:B------:R-:W-:-:S03]  /*14330*/  IMAD.WIDE R16, R16, 0x2, R10 ;  /* 0x0000000210107825 */ /* 0x000fc600078e020a */
[----:B------:R-:W-:Y:S04]  /*14340*/  STL [R1+0x1340], R12 ;  /* 0x0013400c01007387 */ /* 0x000fe80000100800 */
[----:B------:R1:W-:Y:S04]  /*14350*/  STL [R1+0x133c], R13 ;  /* 0x00133c0d01007387 */ /* 0x0003e80000100800 */
[----:B------:R2:W-:Y:S01]  /*14360*/  STL [R1+0x1348], R16 ;  /* 0x0013481001007387 */ /* 0x0005e20000100800 */
[----:B0-----:R-:W-:-:S04]  /*14370*/  IMAD.WIDE R14, R0, 0x2, R10 ;  /* 0x00000002000e7825 */ /* 0x001fc800078e020a */
[----:B-1----:R-:W-:Y:S01]  /*14380*/  IMAD.WIDE R12, R0, 0x2, R8 ;  /* 0x00000002000c7825 */ /* 0x002fe200078e0208 */
[----:B------:R-:W-:Y:S03]  /*14390*/  STL [R1+0x1344], R17 ;  /* 0x0013441101007387 */ /* 0x000fe60000100800 */
[C---:B--2---:R-:W-:Y:S01]  /*143a0*/  IMAD R16, R85.reuse, 0x3b, RZ ;  /* 0x0000003b55107824 */ /* 0x044fe200078e02ff */
[----:B------:R-:W-:Y:S04]  /*143b0*/  STL [R1+0x1350], R12 ;  /* 0x0013500c01007387 */ /* 0x000fe80000100800 */
[----:B------:R0:W-:Y:S01]  /*143c0*/  STL [R1+0x134c], R13 ;  /* 0x00134c0d01007387 */ /* 0x0001e20000100800 */
[----:B------:R-:W-:-:S03]  /*143d0*/  IMAD R0, R85, 0x3a, RZ ;  /* 0x0000003a55007824 */ /* 0x000fc600078e02ff */
[----:B------:R-:W-:Y:S01]  /*143e0*/  STL [R1+0x1358], R14 ;  /* 0x0013580e01007387 */ /* 0x000fe20000100800 */
[----:B0-----:R-:W-:-:S03]  /*143f0*/  IMAD.WIDE R12, R16, 0x2, R8 ;  /* 0x00000002100c7825 */ /* 0x001fc600078e0208 */
        /* <DEDUP_REMOVED lines=179> */
[----:B------:R-:W-:-:S03]  /*14f30*/  IMAD.SHL.U32 R0, R85, 0x20, RZ ;  /* 0x0000002055007824 */ /* 0x000fc600078e00ff */
        /* <DEDUP_REMOVED lines=215> */
[----:B------:R1:W-:Y:S01]  /*15cb0*/  STL [R1+0x16dc], R13 ;  /* 0x0016dc0d01007387 */ /* 0x0003e20000100800 */
[----:B0-----:R-:W-:-:S03]  /*15cc0*/  IMAD.WIDE R14, R0, 0x2, R10 ;  /* 0x00000002000e7825 */ /* 0x001fc600078e020a */
[----:B------:R-:W-:Y:S01]  /*15cd0*/  STL [R1+0x16e8], R16 ;  /* 0x0016e81001007387 */ /* 0x000fe20000100800 */
[----:B-1----:R-:W-:-:S03]  /*15ce0*/  IMAD.WIDE R12, R0, 0x2, R8 ;  /* 0x00000002000c7825 */ /* 0x002fc600078e0208 */
[----:B------:R0:W-:Y:S04]  /*15cf0*/  STL [R1+0x16e4], R17 ;  /* 0x0016e41101007387 */ /* 0x0001e80000100800 */
[----:B------:R-:W-:Y:S04]  /*15d00*/  STL [R1+0x16f0], R12 ;  /* 0x0016f00c01007387 */ /* 0x000fe80000100800 */
[----:B------:R1:W-:Y:S01]  /*15d10*/  STL [R1+0x16ec], R13 ;  /* 0x0016ec0d01007387 */ /* 0x0003e20000100800 */
[----:B0-----:R-:W-:-:S03]  /*15d20*/  IMAD.WIDE R16, R85, 0x2, R8 ;  /* 0x0000000255107825 */ /* 0x001fc600078e0208 */
[----:B------:R-:W-:Y:S04]  /*15d30*/  STL [R1+0x16f8], R14 ;  /* 0x0016f80e01007387 */ /* 0x000fe80000100800 */
[----:B------:R-:W-:Y:S01]  /*15d40*/  STL [R1+0x16f4], R15 ;  /* 0x0016f40f01007387 */ /* 0x000fe20000100800 */
[----:B-1----:R-:W-:-:S03]  /*15d50*/  IMAD.WIDE R12, R85, 0x2, R10 ;  /* 0x00000002550c7825 */ /* 0x002fc600078e020a */
[----:B------:R-:W-:Y:S04]  /*15d60*/  STL [R1+0x1700], R16 ;  /* 0x0017001001007387 */ /* 0x000fe80000100800 */
[----:B------:R-:W-:Y:S04]  /*15d70*/  STL [R1+0x16fc], R17 ;  /* 0x0016fc1101007387 */ /* 0x000fe80000100800 */
[----:B------:R-:W-:Y:S04]  /*15d80*/  STL [R1+0x1708], R12 ;  /* 0x0017080c01007387 */ /* 0x000fe80000100800 */
[----:B------:R0:W-:Y:S04]  /*15d90*/  STL [R1+0x1704], R13 ;  /* 0x0017040d01007387 */ /* 0x0001e80000100800 */
[----:B------:R-:W-:Y:S04]  /*15da0*/  STL [R1+0xf10], RZ ;  /* 0x000f10ff01007387 */ /* 0x000fe80000100800 */
        /* <DEDUP_REMOVED lines=768> */
[----:B------:R-:W-:Y:S04]  /*18db0*/  STL [R1], RZ ;  /* 0x000000ff01007387 */ /* 0x000fe80000100800 */
        /* <DEDUP_REMOVED lines=121> */
[----:B------:R-:W-:Y:S01]  /*19550*/  STL [R1+0x1e8], RZ ;  /* 0x0001e8ff01007387 */ /* 0x000fe20000100800 */
[----:B------:R-:W-:-:S03]  /*19560*/  USHF.R.U32.HI UR46, URZ, 0x4, UR4 ;  /* 0x000000043f2e7899 */ /* 0x000fc60008011604 */
[----:B------:R-:W-:Y:S01]  /*19570*/  STL [R1+0x1ec], RZ ;  /* 0x0001ecff01007387 */ /* 0x000fe20000100800 */
[----:B------:R-:W-:-:S03]  /*19580*/  UIADD3 UR5, UR4, 0x10000, URZ ;  /* 0x0001000004057890 */ /* 0x000fc6000fffe03f */
[----:B------:R-:W-:Y:S04]  /*19590*/  STL [R1+0x1f0], RZ ;  /* 0x0001f0ff01007387 */ /* 0x000fe80000100800 */
[----:B------:R-:W-:Y:S04]  /*195a0*/  STL [R1+0x1f4], RZ ;  /* 0x0001f4ff01007387 */ /* 0x000fe80000100800 */
[----:B------:R-:W-:Y:S01]  /*195b0*/  STL [R1+0x1f8], RZ ;  /* 0x0001f8ff01007387 */ /* 0x000fe20000100800 */
[----:B------:R-:W-:-:S03]  /*195c0*/  USGXT.U32 UR46, UR46, 0xe ;  /* 0x0000000e2e2e789a */ /* 0x000fc60008000000 */
[----:B------:R-:W-:Y:S01]  /*195d0*/  STL [R1+0x1fc], RZ ;  /* 0x0001fcff01007387 */ /* 0x000fe20000100800 */
[----:B------:R-:W-:Y:S02]  /*195e0*/  USHF.R.U32.HI UR5, URZ, 0x4, UR5 ;  /* 0x000000043f057899 */ /* 0x000fe40008011605 */
[----:B------:R-:W-:Y:S02]  /*195f0*/  UIADD3 UR26, UP0, UR46, 0x2, URZ ;  /* 0x000000022e1a7890 */ /* 0x000fe4000ff1e03f */
[----:B------:R-:W-:Y:S01]  /*19600*/  USGXT.U32 UR44, UR5, 0xe ;  /* 0x0000000e052c789a */ /* 0x000fe20008000000 */
[----:B------:R-:W-:Y:S01]  /*19610*/  UMOV UR6, URZ ;  /* 0x0000003f00067c82 */ /* 0x000fe20008000000 */
[----:B------:R-:W-:Y:S02]  /*19620*/  USHF.L.U32 UR10, UR10, 0x6, URZ ;  /* 0x000000060a0a7899 */ /* 0x000fe4000800063f */
[----:B------:R-:W-:Y:S02]  /*19630*/  UIADD3.X UR27, UR6, 0x40000040, URZ, UP0, !UPT ;  /* 0x40000040061b7890 */ /* 0x000fe400087fe43f */
[----:B------:R-:W-:Y:S01]  /*19640*/  UIADD3 UR24, UP0, UR44, 0x80, URZ ;  /* 0x000000802c187890 */ /* 0x000fe2000ff1e03f */
[----:B------:R-:W-:Y:S01]  /*19650*/  UMOV UR7, URZ ;  /* 0x0000003f00077c82 */ /* 0x000fe20008000000 */
[----:B------:R-:W-:-:S02]  /*19660*/  USHF.R.S32.HI UR11, URZ, 0x1f, UR10 ;  /* 0x0000001f3f0b7899 */ /* 0x000fc4000801140a */
[----:B------:R-:W-:Y:S01]  /*19670*/  UIADD3.X UR25, UR7, 0x40000040, URZ, UP0, !UPT ;  /* 0x4000004007197890 */ /* 0x000fe200087fe43f */
[----:B------:R-:W-:Y:S01]  /*19680*/  CS2R R24, SRZ ;  /* 0x0000000000187805 */ /* 0x000fe2000001ff00 */
[----:B------:R-:W-:Y:S01]  /*19690*/  USHF.L.U32 UR5, UR10, 0x1, URZ ;  /* 0x000000010a057899 */ /* 0x000fe2000800063f */
[----:B------:R-:W-:Y:S01]  /*196a0*/  CS2R R26, SRZ ;  /* 0x00000000001a7805 */ /* 0x000fe2000001ff00 */
[----:B------:R-:W-:Y:S01]  /*196b0*/  USHF.L.U64.HI UR6, UR10, 0x1, UR11 ;  /* 0x000000010a067899 */ /* 0x000fe2000801020b */
[----:B------:R-:W-:Y:S02]  /*196c0*/  CS2R R28, SRZ ;  /* 0x00000000001c7805 */ /* 0x000fe4000001ff00 */
[----:B------:R-:W-:Y:S02]  /*196d0*/  CS2R R30, SRZ ;  /* 0x00000000001e7805 */ /* 0x000fe4000001ff00 */
[----:B------:R-:W-:Y:S02]  /*196e0*/  CS2R R32, SRZ ;  /* 0x0000000000207805 */ /* 0x000fe4000001ff00 */
[----:B------:R-:W-:-:S02]  /*196f0*/  CS2R R34, SRZ ;  /* 0x0000000000227805 */ /* 0x000fc4000001ff00 */
[----:B------:R-:W-:Y:S02]  /*19700*/  CS2R R36, SRZ ;  /* 0x0000000000247805 */ /* 0x000fe4000001ff00 */
[----:B------:R-:W-:Y:S02]  /*19710*/  CS2R R38, SRZ ;  /* 0x0000000000267805 */ /* 0x000fe4000001ff00 */
[----:B------:R-:W-:Y:S02]  /*19720*/  CS2R R40, SRZ ;  /* 0x0000000000287805 */ /* 0x000fe4000001ff00 */
[----:B------:R-:W-:Y:S02]  /*19730*/  CS2R R42, SRZ ;  /* 0x00000000002a7805 */ /* 0x000fe4000001ff00 */
[----:B------:R-:W-:Y:S02]  /*19740*/  CS2R R44, SRZ ;  /* 0x00000000002c7805 */ /* 0x000fe4000001ff00 */
[----:B------:R-:W-:-:S02]  /*19750*/  CS2R R46, SRZ ;  /* 0x00000000002e7805 */ /* 0x000fc4000001ff00 */
[----:B------:R-:W-:Y:S01]  /*19760*/  CS2R R48, SRZ ;  /* 0x0000000000307805 */ /* 0x000fe2000001ff00 */
[----:B------:R-:W-:Y:S01]  /*19770*/  UIADD3.64 UR10, UR24, 0x180, URZ ;  /* 0x00000180180a7897 */ /* 0x000fe2000fffe03f */
[----:B------:R-:W-:Y:S02]  /*19780*/  CS2R R50, SRZ ;  /* 0x0000000000327805 */ /* 0x000fe4000001ff00 */
[----:B------:R-:W-:Y:S01]  /*19790*/  CS2R R52, SRZ ;  /* 0x0000000000347805 */ /* 0x000fe2000001ff00 */
[----:B------:R-:W-:Y:S01]  /*197a0*/  IMAD.MOV.U32 R54, RZ, RZ, RZ ;  /* 0x000000ffff367224 */ /* 0x000fe200078e00ff */
[----:B------:R-:W-:Y:S01]  /*197b0*/  UIADD3.64 UR12, UR24, 0x200, URZ ;  /* 0x00000200180c7897 */ /* 0x000fe2000fffe03f */
[----:B------:R-:W-:Y:S01]  /*197c0*/  IMAD.SHL.U32 R7, R85, 0x40, RZ ;  /* 0x0000004055077824 */ /* 0x000fe200078e00ff */
[----:B------:R-:W-:Y:S02]  /*197d0*/  UIADD3.64 UR10, UR24, 0x280, URZ ;  /* 0x00000280180a7897 */ /* 0x000fe4000fffe03f */
[----:B------:R-:W-:-:S02]  /*197e0*/  UIADD3.64 UR12, UR24, 0x300, URZ ;  /* 0x00000300180c7897 */ /* 0x000fc4000fffe03f */
[----:B------:R-:W-:Y:S02]  /*197f0*/  UIADD3.64 UR10, UR24, 0x380, URZ ;  /* 0x00000380180a7897 */ /* 0x000fe4000fffe03f */
[----:B------:R-:W-:Y:S02]  /*19800*/  UIADD3.64 UR30, UR26, 0x2, URZ ;  /* 0x000000021a1e7897 */ /* 0x000fe4000fffe03f */
[----:B------:R-:W-:Y:S02]  /*19810*/  UIADD3.64 UR34, UR26, 0x4, URZ ;  /* 0x000000041a227897 */ /* 0x000fe4000fffe03f */
[----:B------:R-:W-:Y:S02]  /*19820*/  UIADD3.64 UR50, UR26, 0x7fe, URZ ;  /* 0x000007fe1a327897 */ /* 0x000fe4000fffe03f */
[----:B------:R-:W-:Y:S02]  /*19830*/  UIADD3.64 UR14, UR26, 0x800, URZ ;  /* 0x000008001a0e7897 */ /* 0x000fe4000fffe03f */
[----:B------:R-:W-:-:S02]  /*19840*/  UIADD3.64 UR18, UR26, 0x802, URZ ;  /* 0x000008021a127897 */ /* 0x000fc4000fffe03f */
[----:B------:R-:W-:Y:S02]  /*19850*/  UIADD3.64 UR22, UR26, 0x804, URZ ;  /* 0x000008041a167897 */ /* 0x000fe4000fffe03f */
[----:B------:R-:W-:Y:S02]  /*19860*/  UIADD3.64 UR28, UR24, 0x80, URZ ;  /* 0x00000080181c7897 */ /* 0x000fe4000fffe03f */
[----:B------:R-:W-:Y:S02]  /*19870*/  UIADD3.64 UR32, UR24, 0x100, URZ ;  /* 0x0000010018207897 */ /* 0x000fe4000fffe03f */
[----:B------:R-:W-:Y:S02]  /*19880*/  UIADD3.64 UR12, UR24, 0x400, URZ ;  /* 0x00000400180c7897 */ /* 0x000fe4000fffe03f */
[----:B------:R-:W-:Y:S01]  /*19890*/  UIADD3.64 UR10, UR24, 0x480, URZ ;  /* 0x00000480180a7897 */ /* 0x000fe2000fffe03f */
[----:B------:R-:W2:Y:S01]  /*198a0*/  LDL.LU R85, [R1+0xe04] ;  /* 0x000e040001557983 */ /* 0x000ea20000300800 */
[----:B------:R-:W-:Y:S01]  /*198b0*/  SHF.R.S32.HI R0, RZ, 0x1f, R7 ;  /* 0x0000001fff007819 */ /* 0x000fe20000011407 */
[----:B------:R-:W-:Y:S01]  /*198c0*/  IMAD.MOV.U32 R55, RZ, RZ, RZ ;  /* 0x000000ffff377224 */ /* 0x000fe200078e00ff */
[----:B0-----:R-:W-:-:S02]  /*198d0*/  LOP3.LUT R13, R3, 0x30, RZ, 0x3c, !PT ;  /* 0x00000030030d7812 */ /* 0x001fc400078e3cff */
[----:B------:R-:W-:Y:S02]  /*198e0*/  CS2R R56, SRZ ;  /* 0x0000000000387805 */ /* 0x000fe4000001ff00 */
[----:B------:R-:W-:Y:S02]  /*198f0*/  SHF.L.U64.HI R0, R7, 0x1, R0 ;  /* 0x0000000107007819 */ /* 0x000fe40000010200 */
[----:B------:R-:W-:Y:S02]  /*19900*/  CS2R R58, SRZ ;  /* 0x00000000003a7805 */ /* 0x000fe4000001ff00 */
[----:B------:R-:W-:Y:S02]  /*19910*/  LOP3.LUT R13, R3, 0x60, RZ, 0x3c, !PT ;  /* 0x00000060030d7812 */ /* 0x000fe400078e3cff */
[----:B------:R-:W-:Y:S02]  /*19920*/  CS2R R60, SRZ ;  /* 0x00000000003c7805 */ /* 0x000fe4000001ff00 */
[----:B------:R-:W-:-:S02]  /*19930*/  LOP3.LUT R13, R2, 0x40, RZ, 0x3c, !PT ;  /* 0x00000040020d7812 */ /* 0x000fc400078e3cff */
[----:B------:R-:W-:Y:S02]  /*19940*/  CS2R R62, SRZ ;  /* 0x00000000003e7805 */ /* 0x000fe4000001ff00 */
[C---:B------:R-:W-:Y:S02]  /*19950*/  LOP3.LUT R14, R3.reuse, 0x20, RZ, 0x3c, !PT ;  /* 0x00000020030e7812 */ /* 0x040fe400078e3cff */
[----:B------:R-:W-:Y:S02]  /*19960*/  CS2R R64, SRZ ;  /* 0x0000000000407805 */ /* 0x000fe4000001ff00 */
[----:B------:R-:W-:Y:S02]  /*19970*/  LOP3.LUT R14, R3, 0x50, RZ, 0x3c, !PT ;  /* 0x00000050030e7812 */ /* 0x000fe400078e3cff */
        /* <DEDUP_REMOVED lines=42> */
[----:B------:R-:W-:Y:S01]  /*19c20*/  LOP3.LUT R14, R2, 0x20, RZ, 0x3c, !PT ;  /* 0x00000020020e7812 */ /* 0x000fe200078e3cff */
[----:B------:R-:W-:Y:S02]  /*19c30*/  UIADD3.64 UR10, UR24, 0x500, URZ ;  /* 0x00000500180a7897 */ /* 0x000fe4000fffe03f */
[----:B------:R-:W-:-:S02]  /*19c40*/  UIADD3.64 UR56, UR24, 0x580, URZ ;  /* 0x0000058018387897 */ /* 0x000fc4000fffe03f */
[----:B------:R-:W-:Y:S02]  /*19c50*/  UIADD3.64 UR52, UR24, 0x600, URZ ;  /* 0x0000060018347897 */ /* 0x000fe4000fffe03f */
[----:B------:R-:W-:Y:S02]  /*19c60*/  UIADD3.64 UR36, UR24, 0x680, URZ ;  /* 0x0000068018247897 */ /* 0x000fe4000fffe03f */
[----:B------:R-:W-:Y:S01]  /*19c70*/  UIADD3.64 UR40, UR24, 0x700, URZ ;  /* 0x0000070018287897 */ /* 0x000fe2000fffe03f */
[----:B------:R-:W-:Y:S01]  /*19c80*/  UMOV UR47, 0x40000040 ;  /* 0x40000040002f7882 */ /* 0x000fe20000000000 */
[----:B------:R-:W-:Y:S01]  /*19c90*/  UMOV UR45, 0x40000040 ;  /* 0x40000040002d7882 */ /* 0x000fe20000000000 */
[----:B--2---:R-:W-:Y:S02]  /*19ca0*/  SHF.R.S32.HI R12, RZ, 0x6, R85 ;  /* 0x00000006ff0c7819 */ /* 0x004fe40000011455 */
[----:B------:R-:W-:-:S03]  /*19cb0*/  CS2R R84, SRZ ;  /* 0x0000000000547805 */ /* 0x000fc6000001ff00 */
[----:B------:R0:W-:Y:S02]  /*19cc0*/  STL [R1+0x1b5c], R12 ;  /* 0x001b5c0c01007387 */ /* 0x0001e40000100800 */
[----:B0-----:R-:W-:Y:S01]  /*19cd0*/  IMAD.SHL.U32 R12, R7, 0x2, RZ ;  /* 0x00000002070c7824 */ /* 0x001fe200078e00ff */
[----:B------:R-:W-:-:S05]  /*19ce0*/  LOP3.LUT R7, R3, 0x10, RZ, 0x3c, !PT ;  /* 0x0000001003077812 */ /* 0x000fca00078e3cff */
[----:B------:R0:W-:Y:S04]  /*19cf0*/  STL [R1+0x1b78], R7 ;  /* 0x001b780701007387 */ /* 0x0001e80000100800 */
[----:B------:R1:W-:Y:S01]  /*19d00*/  STL [R1+0x1b44], R13 ;  /* 0x001b440d01007387 */ /* 0x0003e20000100800 */
[C---:B0-----:R-:W-:Y:S02]  /*19d10*/  LOP3.LUT R7, R3.reuse, 0x40, RZ, 0x3c, !PT ;  /* 0x0000004003077812 */ /* 0x041fe400078e3cff */
[----:B------:R-:W-:Y:S02]  /*19d20*/  LOP3.LUT R7, R3, 0x70, RZ, 0x3c, !PT ;  /* 0x0000007003077812 */ /* 0x000fe400078e3cff */
[----:B------:R-:W-:-:S05]  /*19d30*/  LOP3.LUT R7, R2, 0x60, RZ, 0x3c, !PT ;  /* 0x0000006002077812 */ /* 0x000fca00078e3cff */
[----:B------:R1:W-:Y:S02]  /*19d40*/  STL [R1+0x1b40], R7 ;  /* 0x001b400701007387 */ /* 0x0003e40000100800 */
.L_x_1:
[----:B-----5:R-:W2:Y:S01]  /*19d50*/  LDL R15, [R1+0x1704] ;  /* 0x00170400010f7983 */ /* 0x020ea20000100800 */
[----:B-1----:R-:W0:Y:S03]  /*19d60*/  LDC R7, c[0x0][0x230] ;  /* 0x00008c00ff077b82 */ /* 0x002e260000000800 */
[----:B------:R-:W2:Y:S04]  /*19d70*/  LDL R14, [R1+0x1708] ;  /* 0x00170800010e7983 */ /* 0x000ea80000100800 */
[----:B------:R-:W-:Y:S04]  /*19d80*/  STL [R1+0x2284], R2 ;  /* 0x0022840201007387 */ /* 0x000fe80000100800 */
[----:B------:R-:W-:Y:S04]  /*19d90*/  STL [R1+0x2280], R0 ;  /* 0x0022800001007387 */ /* 0x000fe80000100800 */
[----:B------:R-:W-:Y:S04]  /*19da0*/  STL.64 [R1+0x1e00], R150 ;  /* 0x001e009601007387 */ /* 0x000fe80000100a00 */
        /* <DEDUP_REMOVED lines=13> */
[----:B------:R-:W-:Y:S04]  /*19e80*/  STL [R1+0x228c], R124 ;  /* 0x00228c7c01007387 */ /* 0x000fe80000100800 */
[----:B------:R-:W-:Y:S04]  /*19e90*/  STL [R1+0x2288], R125 ;  /* 0x0022887d01007387 */ /* 0x000fe80000100800 */
        /* <DEDUP_REMOVED lines=72> */
[----:B------:R1:W-:Y:S04]  /*1a320*/  STL.64 [R1+0x1c68], R48 ;  /* 0x001c683001007387 */ /* 0x0003e80000100a00 */
[----:B-1----:R-:W3:Y:S04]  /*1a330*/  LDL R48, [R1+0x1700] ;  /* 0x0017000001307983 */ /* 0x002ee80000100800 */
[----:B------:R-:W-:Y:S04]  /*1a340*/  STL.64 [R1+0x1c60], R46 ;  /* 0x001c602e01007387 */ /* 0x000fe80000100a00 */
[----:B------:R1:W-:Y:S04]  /*1a350*/  STL.64 [R1+0x1c58], R44 ;  /* 0x001c582c01007387 */ /* 0x0003e80000100a00 */
[----:B-1----:R-:W4:Y:S04]  /*1a360*/  LDL R45, [R1+0x16fc] ;  /* 0x0016fc00012d7983 */ /* 0x002f280000100800 */
[----:B------:R-:W-:Y:S04]  /*1a370*/  STL.64 [R1+0x1c50], R42 ;  /* 0x001c502a01007387 */ /* 0x000fe80000100a00 */
[----:B------:R1:W-:Y:S04]  /*1a380*/  STL.64 [R1+0x1c48], R40 ;  /* 0x001c482801007387 */ /* 0x0003e80000100a00 */
[----:B-1----:R-:W0:Y:S01]  /*1a390*/  LDL R41, [R1+0xf10] ;  /* 0x000f100001297983 */ /* 0x002e220000100800 */
[----:B------:R-:W-:-:S02]  /*1a3a0*/  PRMT R18, RZ, 0x7610, R18 ;  /* 0x00007610ff127816 */ /* 0x000fc40000000012 */
[----:B------:R-:W-:Y:S01]  /*1a3b0*/  PRMT R19, RZ, 0x7610, R19 ;  /* 0x00007610ff137816 */ /* 0x000fe20000000013 */
[----:B------:R1:W-:Y:S01]  /*1a3c0*/  STL.64 [R1+0x1c40], R38 ;  /* 0x001c402601007387 */ /* 0x0003e20000100a00 */
[----:B------:R-:W-:Y:S02]  /*1a3d0*/  PRMT R16, RZ, 0x7610, R16 ;  /* 0x00007610ff107816 */ /* 0x000fe40000000010 */
[----:B------:R-:W-:Y:S01]  /*1a3e0*/  PRMT R17, RZ, 0x7610, R17 ;  /* 0x00007610ff117816 */ /* 0x000fe20000000011 */
[----:B------:R-:W-:Y:S01]  /*1a3f0*/  STL.64 [R1+0x1c38], R36 ;  /* 0x001c382401007387 */ /* 0x000fe20000100a00 */
[----:B------:R-:W-:Y:S02]  /*1a400*/  PRMT R13, RZ, 0x7610, R13 ;  /* 0x00007610ff0d7816 */ /* 0x000fe4000000000d */
[----:B------:R-:W-:Y:S01]  /*1a410*/  PRMT R2, RZ, 0x7610, R2 ;  /* 0x00007610ff027816 */ /* 0x000fe20000000002 */
[----:B------:R-:W-:Y:S01]  /*1a420*/  STL.64 [R1+0x1c30], R34 ;  /* 0x001c302201007387 */ /* 0x000fe20000100a00 */
[----:B------:R-:W-:-:S02]  /*1a430*/  PRMT R0, RZ, 0x7610, R0 ;  /* 0x00007610ff007816 */ /* 0x000fc40000000000 */
[----:B------:R-:W-:Y:S01]  /*1a440*/  PRMT R12, RZ, 0x7610, R12 ;  /* 0x00007610ff0c7816 */ /* 0x000fe2000000000c */
[----:B------:R2:W-:Y:S01]  /*1a450*/  STL.64 [R1+0x1c28], R32 ;  /* 0x001c282001007387 */ /* 0x0005e20000100a00 */
[----:B------:R-:W-:Y:S02]  /*1a460*/  PRMT R252, RZ, 0x7610, R252 ;  /* 0x00007610fffc7816 */ /* 0x000fe400000000fc */
[----:B------:R-:W-:Y:S01]  /*1a470*/  PRMT R251, RZ, 0x7610, R251 ;  /* 0x00007610fffb7816 */ /* 0x000fe200000000fb */
[----:B------:R2:W-:Y:S01]  /*1a480*/  STL.64 [R1+0x1c20], R30 ;  /* 0x001c201e01007387 */ /* 0x0005e20000100a00 */
        /* <DEDUP_REMOVED lines=11> */
[----:B-----5:R-:W-:Y:S01]  /*1a540*/  STL [R1+0x1b84], R6 ;  /* 0x001b840601007387 */ /* 0x020fe20000100800 */
[----:B------:R-:W-:-:S02]  /*1a550*/  PRMT R242, RZ, 0x7610, R242 ;  /* 0x00007610fff27816 */ /* 0x000fc400000000f2 */
[----:B------:R-:W-:Y:S01]  /*1a560*/  PRMT R241, RZ, 0x7610, R241 ;  /* 0x00007610fff17816 */ /* 0x000fe200000000f1 */
[----:B------:R-:W-:Y:S01]  /*1a570*/  STL [R1+0x1b80], R5 ;  /* 0x001b800501007387 */ /* 0x000fe20000100800 */
[----:B------:R-:W-:Y:S02]  /*1a580*/  PRMT R240, RZ, 0x7610, R240 ;  /* 0x00007610fff07816 */ /* 0x000fe400000000f0 */
[----:B------:R-:W-:Y:S01]  /*1a590*/  PRMT R239, RZ, 0x7610, R239 ;  /* 0x00007610ffef7816 */ /* 0x000fe200000000ef */
[----:B------:R2:W-:Y:S01]  /*1a5a0*/  STL [R1+0x1b7c], R4 ;  /* 0x001b7c0401007387 */ /* 0x0005e20000100800 */
[----:B------:R-:W-:Y:S02]  /*1a5b0*/  PRMT R238, RZ, 0x7610, R238 ;  /* 0x00007610ffee7816 */ /* 0x000fe400000000ee */
[----:B------:R-:W-:Y:S01]  /*1a5c0*/  PRMT R237, RZ, 0x7610, R237 ;  /* 0x00007610ffed7816 */ /* 0x000fe200000000ed */
[----:B-1----:R-:W4:Y:S01]  /*1a5d0*/  LDL R38, [R1+0x16f8] ;  /* 0x0016f80001267983 */ /* 0x002f220000100800 */
[----:B------:R-:W-:-:S02]  /*1a5e0*/  PRMT R236, RZ, 0x7610, R236 ;  /* 0x00007610ffec7816 */ /* 0x000fc400000000ec */
[----:B------:R-:W-:Y:S01]  /*1a5f0*/  PRMT R235, RZ, 0x7610, R235 ;  /* 0x00007610ffeb7816 */ /* 0x000fe200000000eb */
[----:B--2---:R-:W2:Y:S01]  /*1a600*/  LDL R32, [R1+0x16f0] ;  /* 0x0016f00001207983 */ /* 0x004ea20000100800 */
[----:B------:R-:W-:Y:S02]  /*1a610*/  PRMT R234, RZ, 0x7610, R234 ;  /* 0x00007610ffea7816 */ /* 0x000fe400000000ea */
[----:B------:R-:W-:Y:S01]  /*1a620*/  PRMT R233, RZ, 0x7610, R233 ;  /* 0x00007610ffe97816 */ /* 0x000fe200000000e9 */
[----:B------:R-:W2:Y:S01]  /*1a630*/  LDL R34, [R1+0x16ec] ;  /* 0x0016ec0001227983 */ /* 0x000ea20000100800 */
[----:B------:R-:W-:Y:S02]  /*1a640*/  PRMT R232, RZ, 0x7610, R232 ;  /* 0x00007610ffe87816 */ /* 0x000fe400000000e8 */
[----:B------:R-:W-:Y:S01]  /*1a650*/  PRMT R231, RZ, 0x7610, R231 ;  /* 0x00007610ffe77816 */ /* 0x000fe200000000e7 */
[----:B------:R-:W2:Y:S01]  /*1a660*/  LDL R31, [R1+0x16e4] ;  /* 0x0016e400011f7983 */ /* 0x000ea20000100800 */
[----:B------:R-:W-:-:S02]  /*1a670*/  PRMT R230, RZ, 0x7610, R230 ;  /* 0x00007610ffe67816 */ /* 0x000fc400000000e6 */
[----:B------:R-:W-:Y:S01]  /*1a680*/  PRMT R229, RZ, 0x7610, R229 ;  /* 0x00007610ffe57816 */ /* 0x000fe200000000e5 */
[----:B------:R-:W2:Y:S01]  /*1a690*/  LDL R27, [R1+0x16e8] ;  /* 0x0016e800011b7983 */ /* 0x000ea20000100800 */
[----:B------:R-:W-:Y:S02]  /*1a6a0*/  PRMT R228, RZ, 0x7610, R228 ;  /* 0x00007610ffe47816 */ /* 0x000fe400000000e4 */
[----:B------:R-:W-:Y:S01]  /*1a6b0*/  PRMT R227, RZ, 0x7610, R227 ;  /* 0x00007610ffe37816 */ /* 0x000fe200000000e3 */
[----:B------:R-:W2:Y:S01]  /*1a6c0*/  LDL R24, [R1+0x16dc] ;  /* 0x0016dc0001187983 */ /* 0x000ea20000100800 */
[----:B------:R-:W-:Y:S02]  /*1a6d0*/  PRMT R95, RZ, 0x7610, R95 ;  /* 0x00007610ff5f7816 */ /* 0x000fe4000000005f */
[----:B------:R-:W-:Y:S01]  /*1a6e0*/  PRMT R226, RZ, 0x7610, R226 ;  /* 0x00007610ffe27816 */ /* 0x000fe200000000e2 */
[----:B------:R-:W2:Y:S01]  /*1a6f0*/  LDL R4, [R1+0x16e0] ;  /* 0x0016e00001047983 */ /* 0x000ea20000100800 */
[----:B------:R-:W-:-:S02]  /*1a700*/  PRMT R225, RZ, 0x7610, R225 ;  /* 0x00007610ffe17816 */ /* 0x000fc400000000e1 */
[----:B------:R-:W-:Y:S02]  /*1a710*/  PRMT R224, RZ, 0x7610, R224 ;  /* 0x00007610ffe07816 */ /* 0x000fe400000000e0 */
[----:B------:R-:W-:Y:S02]  /*1a720*/  PRMT R223, RZ, 0x7610, R223 ;  /* 0x00007610ffdf7816 */ /* 0x000fe400000000df */
[----:B------:R-:W-:Y:S02]  /*1a730*/  PRMT R222, RZ, 0x7610, R222 ;  /* 0x00007610ffde7816 */ /* 0x000fe400000000de */
[----:B------:R-:W-:Y:S02]  /*1a740*/  PRMT R221, RZ, 0x7610, R221 ;  /* 0x00007610ffdd7816 */ /* 0x000fe400000000dd */
[----:B------:R-:W-:Y:S02]  /*1a750*/  PRMT R220, RZ, 0x7610, R220 ;  /* 0x00007610ffdc7816 */ /* 0x000fe400000000dc */
        /* <DEDUP_REMOVED lines=72> */
[----:B------:R-:W-:-:S02]  /*1abe0*/  MOV R151, UR37 ;  /* 0x0000002500977c02 */ /* 0x000fc40008000f00 */
[----:B------:R-:W-:Y:S02]  /*1abf0*/  MOV R150, UR36 ;  /* 0x0000002400967c02 */ /* 0x000fe40008000f00 */
[----:B------:R-:W-:Y:S02]  /*1ac00*/  MOV R149, UR41 ;  /* 0x0000002900957c02 */ /* 0x000fe40008000f00 */
[----:B------:R-:W-:Y:S01]  /*1ac10*/  MOV R148, UR40 ;  /* 0x0000002800947c02 */ /* 0x000fe20008000f00 */
[----:B0-----:R-:W-:Y:S02]  /*1ac20*/  IMAD R7, R41, -0x40, R7 ;  /* 0xffffffc029077824 */ /* 0x001fe400078e0207 */
[----:B------:R-:W2:Y:S03]  /*1ac30*/  LDL R41, [R1+0x16f4] ;  /* 0x0016f40001297983 */ /* 0x000ea60000100800 */
[----:B------:R-:W-:-:S02]  /*1ac40*/  ISETP.GT.AND P1, PT, R7, 0x1, PT ;  /* 0x000000010700780c */ /* 0x000fc40003f24270 */
[----:B------:R-:W-:Y:S02]  /*1ac50*/  ISETP.GT.AND P2, PT, R7, 0x2, PT ;  /* 0x000000020700780c */ /* 0x000fe40003f44270 */
[----:B------:R-:W-:Y:S02]  /*1ac60*/  PRMT R96, RZ, 0x7610, R96 ;  /* 0x00007610ff607816 */ /* 0x000fe40000000060 */
[----:B------:R-:W-:-:S07]  /*1ac70*/  PRMT R107, RZ, 0x7610, R107 ;  /* 0x00007610ff6b7816 */ /* 0x000fce000000006b */
[----:B------:R3:W2:Y:S02]  /*1ac80*/  @P1 LDG.E.U16 R95, desc[UR8][R14.64] ;  /* 0x000000080e5f1981 */ /* 0x0006a4000c1e1500 */
[----:B---3--:R-:W-:Y:S02]  /*1ac90*/  @P1 IMAD.MOV.U32 R14, RZ, RZ, R48 ;  /* 0x000000ffff0e1224 */ /* 0x008fe400078e0030 */
[----:B----4-:R-:W-:Y:S01]  /*1aca0*/  @P1 IMAD.MOV.U32 R15, RZ, RZ, R45 ;  /* 0x000000ffff0f1224 */ /* 0x010fe200078e002d */
[----:B------:R-:W-:Y:S01]  /*1acb0*/  ISETP.GT.AND P0, PT, R7, RZ, PT ;  /* 0x000000ff0700720c */ /* 0x000fe20003f04270 */
[----:B------:R-:W3:Y:S04]  /*1acc0*/  LDL R48, [R1+0x1514] ;  /* 0x0015140001307983 */ /* 0x000ee80000100800 */
[----:B------:R0:W4:Y:S01]  /*1acd0*/  @P1 LDG.E.U16 R96, desc[UR8][R14.64] ;  /* 0x000000080e601981 */ /* 0x000122000c1e1500 */
[----:B------:R-:W-:-:S02]  /*1ace0*/  PRMT R108, RZ, 0x7610, R108 ;  /* 0x00007610ff6c7816 */ /* 0x000fc4000000006c */
[----:B------:R-:W-:Y:S01]  /*1acf0*/  PRMT R119, RZ, 0x7610, R119 ;  /* 0x00007610ff777816 */ /* 0x000fe20000000077 */
[----:B------:R-:W3:Y:S04]  /*1ad00*/  LDL R45, [R1+0x1518] ;  /* 0x00151800012d7983 */ /* 0x000ee80000100800 */
[----:B------:R-:W4:Y:S01]  /*1ad10*/  @P0 LDG.E.U16 R18, desc[UR8][R10.64] ;  /* 0x000000080a120981 */ /* 0x000f22000c1e1500 */
[----:B0-----:R-:W-:-:S03]  /*1ad20*/  @P2 IMAD.MOV.U32 R14, RZ, RZ, R38 ;  /* 0x000000ffff0e2224 */ /* 0x001fc600078e0026 */
[----:B------:R-:W4:Y:S04]  /*1ad30*/  @P0 LDG.E.U16 R19, desc[UR8][R8.64] ;  /* 0x0000000808130981 */ /* 0x000f28000c1e1500 */
[----:B------:R-:W3:Y:S01]  /*1ad40*/  LDL R38, [R1+0x16d8] ;  /* 0x0016d80001267983 */ /* 0x000ee20000100800 */
[----:B--2---:R-:W-:-:S03]  /*1ad50*/  @P2 IMAD.MOV.U32 R15, RZ, RZ, R41 ;  /* 0x000000ffff0f2224 */ /* 0x004fc600078e0029 */
[----:B------:R-:W2:Y:S04]  /*1ad60*/  LDL R41, [R1+0x16d4] ;  /* 0x0016d40001297983 */ /* 0x000ea80000100800 */
[----:B------:R0:W4:Y:S02]  /*1ad70*/  @P2 LDG.E.U16 R107, desc[UR8][R14.64] ;  /* 0x000000080e6b2981 */ /* 0x000124000c1e1500 */
[----:B0-----:R-:W-:Y:S02]  /*1ad80*/  @P2 IMAD.MOV.U32 R14, RZ, RZ, R32 ;  /* 0x000000ffff0e2224 */ /* 0x001fe400078e0020 */
[----:B------:R-:W4:Y:S01]  /*1ad90*/  LDL R32, [R1+0x16d0] ;  /* 0x0016d00001207983 */ /* 0x000f220000100800 */
[----:B------:R-:W-:Y:S01]  /*1ada0*/  ISETP.GT.AND P0, PT, R7, 0x3, PT ;  /* 0x000000030700780c */ /* 0x000fe20003f04270 */
[----:B------:R-:W-:-:S02]  /*1adb0*/  @P2 IMAD.MOV.U32 R15, RZ, RZ, R34 ;  /* 0x000000ffff0f2224 */ /* 0x000fc400078e0022 */
[----:B------:R-:W4:Y:S04]  /*1adc0*/  LDL R34, [R1+0x16cc] ;  /* 0x0016cc0001227983 */ /* 0x000f280000100800 */
[----:B------:R0:W4:Y:S06]  /*1add0*/  @P2 LDG.E.U16 R108, desc[UR8][R14.64] ;  /* 0x000000080e6c2981 */ /* 0x00012c000c1e1500 */
[----:B0-----:R-:W-:-:S02]  /*1ade0*/  @P0 IMAD.MOV.U32 R14, RZ, RZ, R27 ;  /* 0x000000ffff0e0224 */ /* 0x001fc400078e001b */
[----:B------:R-:W-:Y:S01]  /*1adf0*/  @P0 IMAD.MOV.U32 R15, RZ, RZ, R31 ;  /* 0x000000ffff0f0224 */ /* 0x000fe200078e001f */
[----:B------:R-:W4:Y:S04]  /*1ae00*/  LDL R27, [R1+0x16c8] ;  /* 0x0016c800011b7983 */ /* 0x000f280000100800 */
[----:B------:R-:W4:Y:S04]  /*1ae10*/  LDL R31, [R1+0x16c4] ;  /* 0x0016c400011f7983 */ /* 0x000f280000100800 */
[----:B------:R0:W4:Y:S02]  /*1ae20*/  @P0 LDG.E.U16 R119, desc[UR8][R14.64] ;  /* 0x000000080e770981 */ /* 0x000124000c1e1500 */
[----:B0-----:R-:W-:-:S02]  /*1ae30*/  @P0 IMAD.MOV.U32 R15, RZ, RZ, R24 ;  /* 0x000000ffff0f0224 */ /* 0x001fc400078e0018 */
[----:B------:R-:W4:Y:S01]  /*1ae40*/  LDL R24, [R1+0x16bc] ;  /* 0x0016bc0001187983 */ /* 0x000f220000100800 */
[----:B------:R-:W-:Y:S01]  /*1ae50*/  ISETP.GT.AND P1, PT, R7, 0x4, PT ;  /* 0x000000040700780c */ /* 0x000fe20003f24270 */
[----:B------:R-:W-:Y:S02]  /*1ae60*/  @P0 IMAD.MOV.U32 R14, RZ, RZ, R4 ;  /* 0x000000ffff0e0224 */ /* 0x000fe400078e0004 */
[----:B------:R-:W4:Y:S01]  /*1ae70*/  LDL R4, [R1+0x16c0] ;  /* 0x0016c00001047983 */ /* 0x000f220000100800 */
[----:B------:R-:W-:Y:S02]  /*1ae80*/  PRMT R120, RZ, 0x7610, R120 ;  /* 0x00007610ff787816 */ /* 0x000fe40000000078 */
[----:B------:R-:W-:-:S04]  /*1ae90*/  PRMT R144, RZ, 0x7610, R144 ;  /* 0x00007610ff907816 */ /* 0x000fc80000000090 */
[----:B------:R3:W4:Y:S03]  /*1aea0*/  @P0 LDG.E.U16 R120, desc[UR8][R14.64] ;  /* 0x000000080e780981 */ /* 0x000726000c1e1500 */
[----:B---3--:R-:W-:Y:S02]  /*1aeb0*/  @P1 IMAD.MOV.U32 R14, RZ, RZ, R38 ;  /* 0x000000ffff0e1224 */ /* 0x008fe400078e0026 */
[----:B------:R-:W3:Y:S01]  /*1aec0*/  LDL R38, [R1+0x16b8] ;  /* 0x0016b80001267983 */ /* 0x000ee20000100800 */
[----:B--2---:R-:W-:-:S03]  /*1aed0*/  @P1 IMAD.MOV.U32 R15, RZ, RZ, R41 ;  /* 0x000000ffff0f1224 */ /* 0x004fc600078e0029 */
[----:B------:R-:W2:Y:S04]  /*1aee0*/  LDL R41, [R1+0x16b4] ;  /* 0x0016b40001297983 */ /* 0x000ea80000100800 */
[----:B------:R4:W2:Y:S02]  /*1aef0*/  @P1 LDG.E.U16 R144, desc[UR8][R14.64] ;  /* 0x000000080e901981 */ /* 0x0008a4000c1e1500 */
[----:B----4-:R-:W-:Y:S02]  /*1af00*/  @P1 IMAD.MOV.U32 R14, RZ, RZ, R32 ;  /* 0x000000ffff0e1224 */ /* 0x010fe400078e0020 */
[----:B------:R-:W4:Y:S01]  /*1af10*/  LDL R32, [R1+0x16b0] ;  /* 0x0016b00001207983 */ /* 0x000f220000100800 */
[----:B------:R-:W-:Y:S01]  /*1af20*/  ISETP.GT.AND P2, PT, R7, 0x5, PT ;  /* 0x000000050700780c */ /* 0x000fe20003f44270 */
[----:B------:R-:W-:Y:S01]  /*1af30*/  @P1 IMAD.MOV.U32 R15, RZ, RZ, R34 ;  /* 0x000000ffff0f1224 */ /* 0x000fe200078e0022 */
[----:B------:R-:W-:Y:S01]  /*1af40*/  PRMT R143, RZ, 0x7610, R143 ;  /* 0x00007610ff8f7816 */ /* 0x000fe2000000008f */
[----:B------:R-:W4:Y:S01]  /*1af50*/  LDL R34, [R1+0x16ac] ;  /* 0x0016ac0001227983 */ /* 0x000f220000100800 */
[----:B------:R-:W-:-:S04]  /*1af60*/  PRMT R135, RZ, 0x7610, R135 ;  /* 0x00007610ff877816 */ /* 0x000fc80000000087 */
[----:B------:R0:W4:Y:S05]  /*1af70*/  @P1 LDG.E.U16 R143, desc[UR8][R14.64] ;  /* 0x000000080e8f1981 */ /* 0x00012a000c1e1500 */
[----:B0-----:R-:W-:Y:S02]  /*1af80*/  @P2 IMAD.MOV.U32 R14, RZ, RZ, R27 ;  /* 0x000000ffff0e2224 */ /* 0x001fe400078e001b */
[----:B------:R-:W4:Y:S01]  /*1af90*/  LDL R27, [R1+0x16a8] ;  /* 0x0016a800011b7983 */ /* 0x000f220000100800 */
[----:B------:R-:W-:-:S03]  /*1afa0*/  @P2 IMAD.MOV.U32 R15, RZ, RZ, R31 ;  /* 0x000000ffff0f2224 */ /* 0x000fc600078e001f */
[----:B------:R-:W4:Y:S04]  /*1afb0*/  LDL R31, [R1+0x16a4] ;  /* 0x0016a400011f7983 */ /* 0x000f280000100800 */
[----:B------:R0:W4:Y:S02]  /*1afc0*/  @P2 LDG.E.U16 R135, desc[UR8][R14.64] ;  /* 0x000000080e872981 */ /* 0x000124000c1e1500 */
[----:B0-----:R-:W-:Y:S02]  /*1afd0*/  @P2 IMAD.MOV.U32 R15, RZ, RZ, R24 ;  /* 0x000000ffff0f2224 */ /* 0x001fe400078e0018 */
[----:B------:R-:W4:Y:S01]  /*1afe0*/  LDL R24, [R1+0x169c] ;  /* 0x00169c0001187983 */ /* 0x000f220000100800 */
[----:B------:R-:W-:Y:S01]  /*1aff0*/  ISETP.GT.AND P0, PT, R7, 0x6, PT ;  /* 0x000000060700780c */ /* 0x000fe20003f04270 */
[----:B------:R-:W-:-:S02]  /*1b000*/  @P2 IMAD.MOV.U32 R14, RZ, RZ, R4 ;  /* 0x000000ffff0e2224 */ /* 0x000fc400078e0004 */
        /* <DEDUP_REMOVED lines=27> */
[----:B------:R-:W-:-:S06]  /*1b1c0*/  PRMT R35, RZ, 0x7610, R35 ;  /* 0x00007610ff237816 */ /* 0x000fcc0000000023 */
        /* <DEDUP_REMOVED lines=9> */
[----:B------:R-:W-:-:S02]  /*1b260*/  @P2 IMAD.MOV.U32 R15, RZ, RZ, R34 ;  /* 0x000000ffff0f2224 */ /* 0x000fc400078e0022 */
[----:B------:R-:W4:Y:S01]  /*1b270*/  LDL R34, [R1+0x166c] ;  /* 0x00166c0001227983 */ /* 0x000f220000100800 */
[----:B------:R-:W-:-:S03]  /*1b280*/  PRMT R97, RZ, 0x7610, R97 ;  /* 0x00007610ff617816 */ /* 0x000fc60000000061 */
[----:B------:R0:W4:Y:S06]  /*1b290*/  @P2 LDG.E.U16 R17, desc[UR8][R14.64] ;  /* 0x000000080e112981 */ /* 0x00012c000c1e1500 */
        /* <DEDUP_REMOVED lines=243> */
[----:B------:R-:W-:-:S03]  /*1c1d0*/  PRMT R138, RZ, 0x7610, R138 ;  /* 0x00007610ff8a7816 */ /* 0x000fc6000000008a */
[----:B------:R3:W4:Y:S06]  /*1c1e0*/  @P0 LDG.E.U16 R2, desc[UR8][R14.64] ;  /* 0x000000080e020981 */ /* 0x00072c000c1e1500 */
        /* <DEDUP_REMOVED lines=43> */
[----:B------:R0:W4:Y:S01]  /*1c4a0*/  @P1 LDG.E.U16 R26, desc[UR8][R14.64] ;  /* 0x000000080e1a1981 */ /* 0x000122000c1e1500 */
[C---:B------:R-:W-:Y:S01]  /*1c4b0*/  ISETP.GT.AND P2, PT, R7.reuse, 0x20, PT ;  /* 0x000000200700780c */ /* 0x040fe20003f44270 */
[----:B0-----:R-:W-:Y:S02]  /*1c4c0*/  @P1 IMAD.MOV.U32 R15, RZ, RZ, R24 ;  /* 0x000000ffff0f1224 */ /* 0x001fe400078e0018 */
[----:B------:R-:W4:Y:S01]  /*1c4d0*/  LDL R24, [R1+0x14f4] ;  /* 0x0014f40001187983 */ /* 0x000f220000100800 */
[----:B------:R-:W-:Y:S01]  /*1c4e0*/  PRMT R25, RZ, 0x7610, R25 ;  /* 0x00007610ff197816 */ /* 0x000fe20000000019 */
[----:B------:R-:W-:Y:S01]  /*1c4f0*/  @P1 IMAD.MOV.U32 R14, RZ, RZ, R4 ;  /* 0x000000ffff0e1224 */ /* 0x000fe200078e0004 */
[----:B------:R-:W-:Y:S01]  /*1c500*/  ISETP.GT.AND P0, PT, R7, 0x21, PT ;  /* 0x000000210700780c */ /* 0x000fe20003f04270 */
[----:B------:R-:W4:Y:S01]  /*1c510*/  LDL R4, [R1+0x14f8] ;  /* 0x0014f80001047983 */ /* 0x000f220000100800 */
[----:B------:R-:W-:-:S03]  /*1c520*/  PRMT R91, RZ, 0x7610, R91 ;  /* 0x00007610ff5b7816 */ /* 0x000fc6000000005b */
[----:B------:R0:W4:Y:S01]  /*1c530*/  @P1 LDG.E.U16 R25, desc[UR8][R14.64] ;  /* 0x000000080e191981 */ /* 0x000122000c1e1500 */
[----:B------:R-:W-:Y:S01]  /*1c540*/  PRMT R92, RZ, 0x7610, R92 ;  /* 0x00007610ff5c7816 */ /* 0x000fe2000000005c */
[----:B0-----:R-:W-:Y:S02]  /*1c550*/  @P2 IMAD.MOV.U32 R14, RZ, RZ, R45 ;  /* 0x000000ffff0e2224 */ /* 0x001fe400078e002d */
[----:B------:R-:W-:Y:S01]  /*1c560*/  @P2 IMAD.MOV.U32 R15, RZ, RZ, R48 ;  /* 0x000000ffff0f2224 */ /* 0x000fe200078e0030 */
[----:B------:R-:W-:Y:S01]  /*1c570*/  PRMT R103, RZ, 0x7610, R103 ;  /* 0x00007610ff677816 */ /* 0x000fe20000000067 */
[----:B------:R-:W4:Y:S04]  /*1c580*/  LDL R45, [R1+0x134c] ;  /* 0x00134c00012d7983 */ /* 0x000f280000100800 */
[----:B------:R3:W4:Y:S02]  /*1c590*/  @P2 LDG.E.U16 R91, desc[UR8][R14.64] ;  /* 0x000000080e5b2981 */ /* 0x000724000c1e1500 */
[----:B---3--:R-:W-:-:S02]  /*1c5a0*/  @P2 IMAD.MOV.U32 R14, RZ, RZ, R38 ;  /* 0x000000ffff0e2224 */ /* 0x008fc400078e0026 */
        /* <DEDUP_REMOVED lines=10> */
[----:B------:R0:W4:Y:S02]  /*1c650*/  @P0 LDG.E.U16 R103, desc[UR8][R14.64] ;  /* 0x000000080e670981 */ /* 0x000124000c1e1500 */
[----:B0-----:R-:W-:Y:S02]  /*1c660*/  @P0 IMAD.MOV.U32 R14, RZ, RZ, R27 ;  /* 0x000000ffff0e0224 */ /* 0x001fe400078e001b */
[----:B------:R-:W4:Y:S01]  /*1c670*/  LDL R27, [R1+0x14e0] ;  /* 0x0014e000011b7983 */ /* 0x000f220000100800 */
[----:B------:R-:W-:-:S03]  /*1c680*/  @P0 IMAD.MOV.U32 R15, RZ, RZ, R31 ;  /* 0x000000ffff0f0224 */ /* 0x000fc600078e001f */
[----:B------:R-:W4:Y:S04]  /*1c690*/  LDL R31, [R1+0x14dc] ;  /* 0x0014dc00011f7983 */ /* 0x000f280000100800 */
[----:B------:R0:W4:Y:S02]  /*1c6a0*/  @P0 LDG.E.U16 R145, desc[UR8][R14.64] ;  /* 0x000000080e910981 */ /* 0x000124000c1e1500 */
[----:B0-----:R-:W-:Y:S02]  /*1c6b0*/  @P1 IMAD.MOV.U32 R15, RZ, RZ, R24 ;  /* 0x000000ffff0f1224 */ /* 0x001fe400078e0018 */
[----:B------:R-:W4:Y:S01]  /*1c6c0*/  LDL R24, [R1+0x14d4] ;  /* 0x0014d40001187983 */ /* 0x000f220000100800 */
[----:B------:R-:W-:Y:S01]  /*1c6d0*/  PRMT R115, RZ, 0x7610, R115 ;  /* 0x00007610ff737816 */ /* 0x000fe20000000073 */
[----:B------:R-:W-:Y:S01]  /*1c6e0*/  @P1 IMAD.MOV.U32 R14, RZ, RZ, R4 ;  /* 0x000000ffff0e1224 */ /* 0x000fe200078e0004 */
[----:B------:R-:W-:Y:S01]  /*1c6f0*/  ISETP.GT.AND P0, PT, R7, 0x23, PT ;  /* 0x000000230700780c */ /* 0x000fe20003f04270 */
[----:B------:R-:W4:Y:S01]  /*1c700*/  LDL R4, [R1+0x14d8] ;  /* 0x0014d80001047983 */ /* 0x000f220000100800 */
[----:B------:R-:W-:-:S03]  /*1c710*/  PRMT R116, RZ, 0x7610, R116 ;  /* 0x00007610ff747816 */ /* 0x000fc60000000074 */
[----:B------:R3:W4:Y:S02]  /*1c720*/  @P1 LDG.E.U16 R115, desc[UR8][R14.64] ;  /* 0x000000080e731981 */ /* 0x000724000c1e1500 */
        /* <DEDUP_REMOVED lines=32> */
[----:B------:R-:W-:Y:S01]  /*1c930*/  PRMT R127, RZ, 0x7610, R127 ;  /* 0x00007610ff7f7816 */ /* 0x000fe2000000007f */
[----:B------:R-:W-:Y:S01]  /*1c940*/  @P0 IMAD.MOV.U32 R15, RZ, RZ, R34 ;  /* 0x000000ffff0f0224 */ /* 0x000fe200078e0022 */
[----:B------:R-:W-:Y:S01]  /*1c950*/  ISETP.GT.AND P1, PT, R7, 0x26, PT ;  /* 0x000000260700780c */ /* 0x000fe20003f24270 */
        /* <DEDUP_REMOVED lines=89> */
[----:B------:R-:W4:Y:S04]  /*1cef0*/  LDL R4, [R1+0x1438] ;  /* 0x0014380001047983 */ /* 0x000f280000100800 */
        /* <DEDUP_REMOVED lines=10> */
[----:B------:R-:W4:Y:S04]  /*1cfa0*/  LDL R34, [R1+0x1424] ;  /* 0x0014240001227983 */ /* 0x000f280000100800 */
        /* <DEDUP_REMOVED lines=148> */
[----:B------:R4:W3:Y:S02]  /*1d8f0*/  @P1 LDG.E.U16 R223, desc[UR8][R14.64] ;  /* 0x000000080edf1981 */ /* 0x0008e4000c1e1500 */
[----:B----4-:R-:W-:Y:S02]  /*1d900*/  @P0 IMAD.MOV.U32 R14, RZ, RZ, R32 ;  /* 0x000000ffff0e0224 */ /* 0x010fe400078e0020 */
[----:B------:R-:W4:Y:S01]  /*1d910*/  LDL R32, [R1+0x1348] ;  /* 0x0013480001207983 */ /* 0x000f220000100800 */
[----:B------:R-:W-:Y:S01]  /*1d920*/  ISETP.GT.AND P1, PT, R7, 0x3c, PT ;  /* 0x0000003c0700780c */ /* 0x000fe20003f24270 */
[----:B------:R-:W-:-:S02]  /*1d930*/  @P0 IMAD.MOV.U32 R15, RZ, RZ, R34 ;  /* 0x000000ffff0f0224 */ /* 0x000fc400078e0022 */
[----:B------:R-:W3:Y:S04]  /*1d940*/  LDL R34, [R1+0x133c] ;  /* 0x00133c0001227983 */ /* 0x000ee80000100800 */
[----:B------:R0:W3:Y:S02]  /*1d950*/  @P0 LDG.E.U16 R222, desc[UR8][R14.64] ;  /* 0x000000080ede0981 */ /* 0x0000e4000c1e1500 */
[----:B0-----:R-:W-:Y:S02]  /*1d960*/  @P0 IMAD.MOV.U32 R15, RZ, RZ, R31 ;  /* 0x000000ffff0f0224 */ /* 0x001fe400078e001f */
[----:B------:R-:W-:Y:S02]  /*1d970*/  @P0 IMAD.MOV.U32 R14, RZ, RZ, R24 ;  /* 0x000000ffff0e0224 */ /* 0x000fe400078e0018 */
[----:B------:R-:W3:Y:S04]  /*1d980*/  LDL R24, [R1+0x1340] ;  /* 0x0013400001187983 */ /* 0x000ee80000100800 */
[----:B------:R0:W3:Y:S02]  /*1d990*/  @P0 LDG.E.U16 R221, desc[UR8][R14.64] ;  /* 0x000000080edd0981 */ /* 0x0000e4000c1e1500 */
[----:B0-----:R-:W-:-:S02]  /*1d9a0*/  @P1 IMAD.MOV.U32 R15, RZ, RZ, R27 ;  /* 0x000000ffff0f1224 */ /* 0x001fc400078e001b */
[----:B------:R-:W3:Y:S01]  /*1d9b0*/  LDL R27, [R1+0x1334] ;  /* 0x00133400011b7983 */ /* 0x000ee20000100800 */
[----:B------:R-:W-:Y:S01]  /*1d9c0*/  ISETP.GT.AND P0, PT, R7, 0x3d, PT ;  /* 0x0000003d0700780c */ /* 0x000fe20003f04270 */
[----:B------:R-:W-:Y:S02]  /*1d9d0*/  @P1 IMAD.MOV.U32 R14, RZ, RZ, R4 ;  /* 0x000000ffff0e1224 */ /* 0x000fe400078e0004 */
[----:B------:R-:W3:Y:S04]  /*1d9e0*/  LDL R4, [R1+0x1338] ;  /* 0x0013380001047983 */ /* 0x000ee80000100800 */
[----:B------:R0:W3:Y:S04]  /*1d9f0*/  @P1 LDG.E.U16 R220, desc[UR8][R14.64] ;  /* 0x000000080edc1981 */ /* 0x0000e8000c1e1500 */
[----:B------:R-:W3:Y:S04]  /*1da00*/  LDL.LU R31, [R1+0x1330] ;  /* 0x00133000011f7983 */ /* 0x000ee80000300800 */
[----:B------:R-:W3:Y:S01]  /*1da10*/  LDL R48, [R1+0x1324] ;  /* 0x0013240001307983 */ /* 0x000ee20000100800 */
[----:B0-----:R-:W-:-:S03]  /*1da20*/  @P1 IMAD.MOV.U32 R15, RZ, RZ, R45 ;  /* 0x000000ffff0f1224 */ /* 0x001fc600078e002d */
[----:B------:R-:W3:Y:S01]  /*1da30*/  LDL R45, [R1+0x131c] ;  /* 0x00131c00012d7983 */ /* 0x000ee20000100800 */
[----:B--2---:R-:W-:-:S03]  /*1da40*/  @P1 IMAD.MOV.U32 R14, RZ, RZ, R41 ;  /* 0x000000ffff0e1224 */ /* 0x004fc600078e0029 */
[----:B------:R-:W2:Y:S04]  /*1da50*/  LDL R41, [R1+0x1714] ;  /* 0x0017140001297983 */ /* 0x000ea80000100800 */
[----:B------:R4:W2:Y:S02]  /*1da60*/  @P1 LDG.E.U16 R219, desc[UR8][R14.64] ;  /* 0x000000080edb1981 */ /* 0x0008a4000c1e1500 */
[----:B----4-:R-:W-:Y:S02]  /*1da70*/  @P0 IMAD.MOV.U32 R14, RZ, RZ, R32 ;  /* 0x000000ffff0e0224 */ /* 0x010fe400078e0020 */
[----:B------:R-:W4:Y:S01]  /*1da80*/  LDL R32, [R1+0x132c] ;  /* 0x00132c0001207983 */ /* 0x000f220000100800 */
[----:B------:R-:W-:Y:S01]  /*1da90*/  ISETP.GT.AND P1, PT, R7, 0x3e, PT ;  /* 0x0000003e0700780c */ /* 0x000fe20003f24270 */
[----:B---3--:R-:W-:-:S02]  /*1daa0*/  @P0 IMAD.MOV.U32 R15, RZ, RZ, R38 ;  /* 0x000000ffff0f0224 */ /* 0x008fc400078e0026 */
[----:B------:R-:W3:Y:S04]  /*1dab0*/  LDL R38, [R1+0x1b38] ;  /* 0x001b380001267983 */ /* 0x000ee80000100800 */
[----:B------:R0:W2:Y:S02]  /*1dac0*/  @P0 LDG.E.U16 R218, desc[UR8][R14.64] ;  /* 0x000000080eda0981 */ /* 0x0000a4000c1e1500 */
[----:B0-----:R-:W-:Y:S02]  /*1dad0*/  @P0 IMAD.MOV.U32 R15, RZ, RZ, R34 ;  /* 0x000000ffff0f0224 */ /* 0x001fe400078e0022 */
[----:B------:R-:W2:Y:S01]  /*1dae0*/  LDL R34, [R1+0x1b2c] ;  /* 0x001b2c0001227983 */ /* 0x000ea20000100800 */
[----:B------:R-:W-:-:S03]  /*1daf0*/  @P0 IMAD.MOV.U32 R14, RZ, RZ, R24 ;  /* 0x000000ffff0e0224 */ /* 0x000fc600078e0018 */
[----:B------:R-:W3:Y:S04]  /*1db00*/  LDL R24, [R1+0x1328] ;  /* 0x0013280001187983 */ /* 0x000ee80000100800 */
[----:B------:R0:W2:Y:S02]  /*1db10*/  @P0 LDG.E.U16 R217, desc[UR8][R14.64] ;  /* 0x000000080ed90981 */ /* 0x0000a4000c1e1500 */
[----:B0-----:R-:W-:Y:S02]  /*1db20*/  @P1 IMAD.MOV.U32 R15, RZ, RZ, R27 ;  /* 0x000000ffff0f1224 */ /* 0x001fe400078e001b */
[----:B------:R-:W2:Y:S01]  /*1db30*/  LDL R27, [R1+0x1320] ;  /* 0x00132000011b7983 */ /* 0x000ea20000100800 */
[----:B------:R-:W-:-:S05]  /*1db40*/  @P1 IMAD.MOV.U32 R14, RZ, RZ, R4 ;  /* 0x000000ffff0e1224 */ /* 0x000fca00078e0004 */
[----:B------:R4:W2:Y:S02]  /*1db50*/  @P1 LDG.E.U16 R216, desc[UR8][R14.64] ;  /* 0x000000080ed81981 */ /* 0x0008a4000c1e1500 */
[----:B----4-:R-:W-:Y:S02]  /*1db60*/  @P1 IMAD.MOV.U32 R15, RZ, RZ, R32 ;  /* 0x000000ffff0f1224 */ /* 0x010fe400078e0020 */
[----:B------:R-:W4:Y:S01]  /*1db70*/  LDL R32, [R1+0x1b3c] ;  /* 0x001b3c0001207983 */ /* 0x000f220000100800 */
[----:B------:R-:W0:Y:S01]  /*1db80*/  S2R R4, SR_TID.X ;  /* 0x0000000000047919 */ /* 0x000e220000002100 */
[----:B------:R-:W-:Y:S01]  /*1db90*/  ISETP.GT.AND P0, PT, R7, 0x3f, PT ;  /* 0x0000003f0700780c */ /* 0x000fe20003f04270 */
[----:B------:R-:W-:-:S05]  /*1dba0*/  @P1 IMAD.MOV.U32 R14, RZ, RZ, R31 ;  /* 0x000000ffff0e1224 */ /* 0x000fca00078e001f */
[----:B------:R1:W4:Y:S07]  /*1dbb0*/  @P1 LDG.E.U16 R215, desc[UR8][R14.64] ;  /* 0x000000080ed71981 */ /* 0x00032e000c1e1500 */
[----:B-1----:R-:W-:Y:S02]  /*1dbc0*/  @P0 IMAD.MOV.U32 R15, RZ, RZ, R48 ;  /* 0x000000ffff0f0224 */ /* 0x002fe400078e0030 */
[----:B------:R-:W4:Y:S01]  /*1dbd0*/  LDL R48, [R1+0x1b18] ;  /* 0x001b180001307983 */ /* 0x000f220000100800 */
[----:B---3--:R-:W-:Y:S01]  /*1dbe0*/  @P0 IMAD.MOV.U32 R14, RZ, RZ, R24 ;  /* 0x000000ffff0e0224 */ /* 0x008fe200078e0018 */
[----:B0-----:R-:W-:-:S02]  /*1dbf0*/  LOP3.LUT R4, R4, 0x3f, RZ, 0xc0, !PT ;  /* 0x0000003f04047812 */ /* 0x001fc400078ec0ff */
[----:B------:R-:W3:Y:S04]  /*1dc00*/  LDL R24, [R1+0x1b1c] ;  /* 0x001b1c0001187983 */ /* 0x000ee80000100800 */
[----:B------:R2:W3:Y:S02]  /*1dc10*/  @P0 LDG.E.U16 R214, desc[UR8][R14.64] ;  /* 0x000000080ed60981 */ /* 0x0004e4000c1e1500 */
[----:B--2---:R-:W-:Y:S02]  /*1dc20*/  @P0 IMAD.MOV.U32 R14, RZ, RZ, R27 ;  /* 0x000000ffff0e0224 */ /* 0x004fe400078e001b */
[----:B------:R-:W-:Y:S01]  /*1dc30*/  @P0 IMAD.MOV.U32 R15, RZ, RZ, R45 ;  /* 0x000000ffff0f0224 */ /* 0x000fe200078e002d */
[----:B------:R-:W-:Y:S01]  /*1dc40*/  ISETP.GE.AND P1, PT, R4, R7, PT ;  /* 0x000000070400720c */ /* 0x000fe20003f26270 */
[----:B------:R-:W2:Y:S04]  /*1dc50*/  LDL R45, [R1+0x1af8] ;  /* 0x001af800012d7983 */ /* 0x000ea80000100800 */
[----:B------:R0:W2:Y:S01]  /*1dc60*/  @P0 LDG.E.U16 R213, desc[UR8][R14.64] ;  /* 0x000000080ed50981 */ /* 0x0000a2000c1e1500 */
[----:B------:R-:W-:Y:S06]  /*1dc70*/  BAR.SYNC.DEFER_BLOCKING 0x0 ;  /* 0x0000000000007b1d */ /* 0x000fec0000010000 */
[----:B------:R-:W2:Y:S01]  /*1dc80*/  LDL R27, [R1+0x1afc] ;  /* 0x001afc00011b7983 */ /* 0x000ea20000100800 */
[----:B0-----:R-:W-:-:S03]  /*1dc90*/  @!P1 IMAD.MOV.U32 R15, RZ, RZ, R38 ;  /* 0x000000ffff0f9224 */ /* 0x001fc600078e0026 */
[----:B------:R-:W2:Y:S01]  /*1dca0*/  LDL R38, [R1+0x1ad8] ;  /* 0x001ad80001267983 */ /* 0x000ea20000100800 */
[----:B----4-:R-:W-:-:S03]  /*1dcb0*/  @!P1 IMAD.MOV.U32 R14, RZ, RZ, R32 ;  /* 0x000000ffff0e9224 */ /* 0x010fc600078e0020 */
[----:B------:R-:W4:Y:S04]  /*1dcc0*/  LDL R32, [R1+0x1adc] ;  /* 0x001adc0001207983 */ /* 0x000f280000100800 */
[----:B------:R0:W4:Y:S02]  /*1dcd0*/  @!P1 LDG.E.U16 R212, desc[UR8][R14.64] ;  /* 0x000000080ed49981 */ /* 0x000124000c1e1500 */
[----:B0-----:R-:W-:Y:S02]  /*1dce0*/  @!P1 IMAD.MOV.U32 R14, RZ, RZ, R34 ;  /* 0x000000ffff0e9224 */ /* 0x001fe400078e0022 */
[----:B------:R-:W-:Y:S01]  /*1dcf0*/  @!P1 IMAD.MOV.U32 R15, RZ, RZ, R41 ;  /* 0x000000ffff0f9224 */ /* 0x000fe200078e0029 */
[----:B------:R-:W4:Y:S04]  /*1dd00*/  LDL R34, [R1+0x1abc] ;  /* 0x001abc0001227983 */ /* 0x000f280000100800 */
[----:B------:R-:W4:Y:S04]  /*1dd10*/  LDL R41, [R1+0x1ab8] ;  /* 0x001ab80001297983 */ /* 0x000f280000100800 */
[----:B------:R0:W4:Y:S02]  /*1dd20*/  @!P1 LDG.E.U16 R211, desc[UR8][R14.64] ;  /* 0x000000080ed39981 */ /* 0x000124000c1e1500 */
[----:B0-----:R-:W-:-:S02]  /*1dd30*/  @!P1 IMAD.MOV.U32 R15, RZ, RZ, R48 ;  /* 0x000000ffff0f9224 */ /* 0x001fc400078e0030 */
[----:B------:R-:W4:Y:S01]  /*1dd40*/  LDL R48, [R1+0x1a98] ;  /* 0x001a980001307983 */ /* 0x000f220000100800 */
[----:B---3--:R-:W-:-:S03]  /*1dd50*/  @!P1 IMAD.MOV.U32 R14, RZ, RZ, R24 ;  /* 0x000000ffff0e9224 */ /* 0x008fc600078e0018 */
[----:B------:R-:W3:Y:S04]  /*1dd60*/  LDL R24, [R1+0x1a9c] ;  /* 0x001a9c0001187983 */ /* 0x000ee80000100800 */
[----:B------:R2:W3:Y:S02]  /*1dd70*/  @!P1 LDG.E.U16 R210, desc[UR8][R14.64] ;  /* 0x000000080ed29981 */ /* 0x0004e4000c1e1500 */
[----:B--2---:R-:W-:Y:S02]  /*1dd80*/  @!P1 IMAD.MOV.U32 R15, RZ, RZ, R45 ;  /* 0x000000ffff0f9224 */ /* 0x004fe400078e002d */
[----:B------:R-:W2:Y:S01]  /*1dd90*/  LDL R45, [R1+0x1a78] ;  /* 0x001a7800012d7983 */ /* 0x000ea20000100800 */
[----:B------:R-:W-:-:S03]  /*1dda0*/  @!P1 IMAD.MOV.U32 R14, RZ, RZ, R27 ;  /* 0x000000ffff0e9224 */ /* 0x000fc600078e001b */
[----:B------:R-:W2:Y:S04]  /*1ddb0*/  LDL R27, [R1+0x1a7c] ;  /* 0x001a7c00011b7983 */ /* 0x000ea80000100800 */
[----:B------:R0:W2:Y:S02]  /*1ddc0*/  @!P1 LDG.E.U16 R209, desc[UR8][R14.64] ;  /* 0x000000080ed19981 */ /* 0x0000a4000c1e1500 */
[----:B0-----:R-:W-:Y:S02]  /*1ddd0*/  @!P1 IMAD.MOV.U32 R15, RZ, RZ, R38 ;  /* 0x000000ffff0f9224 */ /* 0x001fe400078e0026 */
[----:B------:R-:W2:Y:S01]  /*1dde0*/  LDL R38, [R1+0x1a58] ;  /* 0x001a580001267983 */ /* 0x000ea20000100800 */
[----:B----4-:R-:W-:-:S03]  /*1ddf0*/  @!P1 IMAD.MOV.U32 R14, RZ, RZ, R32 ;  /* 0x000000ffff0e9224 */ /* 0x010fc600078e0020 */
[----:B------:R-:W4:Y:S04]  /*1de00*/  LDL R32, [R1+0x1a5c] ;  /* 0x001a5c0001207983 */ /* 0x000f280000100800 */
[----:B------:R0:W4:Y:S02]  /*1de10*/  @!P1 LDG.E.U16 R208, desc[UR8][R14.64] ;  /* 0x000000080ed09981 */ /* 0x000124000c1e1500 */
[----:B0-----:R-:W-:Y:S02]  /*1de20*/  @!P1 IMAD.MOV.U32 R14, RZ, RZ, R34 ;  /* 0x000000ffff0e9224 */ /* 0x001fe400078e0022 */
[----:B------:R-:W4:Y:S01]  /*1de30*/  LDL R34, [R1+0x1a3c] ;  /* 0x001a3c0001227983 */ /* 0x000f220000100800 */
[----:B------:R-:W-:-:S03]  /*1de40*/  @!P1 IMAD.MOV.U32 R15, RZ, RZ, R41 ;  /* 0x000000ffff0f9224 */ /* 0x000fc600078e0029 */
[----:B------:R-:W4:Y:S04]  /*1de50*/  LDL R41, [R1+0x1a38] ;  /* 0x001a380001297983 */ /* 0x000f280000100800 */
[----:B------:R0:W4:Y:S02]  /*1de60*/  @!P1 LDG.E.U16 R207, desc[UR8][R14.64] ;  /* 0x000000080ecf9981 */ /* 0x000124000c1e1500 */
[----:B0-----:R-:W-:Y:S02]  /*1de70*/  @!P1 IMAD.MOV.U32 R15, RZ, RZ, R48 ;  /* 0x000000ffff0f9224 */ /* 0x001fe400078e0030 */
        /* <DEDUP_REMOVED lines=240> */
[----:B---3--:R-:W-:Y:S02]  /*1ed80*/  @!P1 IMAD.MOV.U32 R14, RZ, RZ, R24 ;  /* 0x000000ffff0e9224 */ /* 0x008fe400078e0018 */
[----:B------:R-:W3:Y:S04]  /*1ed90*/  LDL.LU R24, [R1+0xfc8] ;  /* 0x000fc80001187983 */ /* 0x000ee80000300800 */
[----:B------:R2:W3:Y:S04]  /*1eda0*/  @!P1 LDG.E.U16 R158, desc[UR8][R14.64] ;  /* 0x000000080e9e9981 */ /* 0x0004e8000c1e1500 */
[----:B------:R-:W3:Y:S01]  /*1edb0*/  LDL.LU R48, [R1+0xfe8] ;  /* 0x000fe80001307983 */ /* 0x000ee20000300800 */
[----:B--2---:R-:W-:-:S02]  /*1edc0*/  @!P1 IMAD.MOV.U32 R15, RZ, RZ, R45 ;  /* 0x000000ffff0f9224 */ /* 0x004fc400078e002d */
[----:B------:R-:W-:Y:S02]  /*1edd0*/  @!P1 IMAD.MOV.U32 R14, RZ, RZ, R27 ;  /* 0x000000ffff0e9224 */ /* 0x000fe400078e001b */
[----:B------:R-:W2:Y:S04]  /*1ede0*/  LDL.LU R27, [R1+0xfac] ;  /* 0x000fac00011b7983 */ /* 0x000ea80000300800 */
[----:B------:R0:W2:Y:S04]  /*1edf0*/  @!P1 LDG.E.U16 R157, desc[UR8][R14.64] ;  /* 0x000000080e9d9981 */ /* 0x0000a8000c1e1500 */
[----:B------:R-:W2:Y:S01]  /*1ee00*/  LDL.LU R45, [R1+0xfcc] ;  /* 0x000fcc00012d7983 */ /* 0x000ea20000300800 */
[----:B0-----:R-:W-:-:S03]  /*1ee10*/  @!P1 IMAD.MOV.U32 R15, RZ, RZ, R38 ;  /* 0x000000ffff0f9224 */ /* 0x001fc600078e0026 */
[----:B------:R-:W2:Y:S01]  /*1ee20*/  LDL.LU R38, [R1+0xfa8] ;  /* 0x000fa80001267983 */ /* 0x000ea20000300800 */
[----:B----4-:R-:W-:-:S03]  /*1ee30*/  @!P1 IMAD.MOV.U32 R14, RZ, RZ, R32 ;  /* 0x000000ffff0e9224 */ /* 0x010fc600078e0020 */
[----:B------:R-:W4:Y:S04]  /*1ee40*/  LDL.LU R32, [R1+0xf88] ;  /* 0x000f880001207983 */ /* 0x000f280000300800 */
[----:B------:R0:W4:Y:S02]  /*1ee50*/  @!P1 LDG.E.U16 R156, desc[UR8][R14.64] ;  /* 0x000000080e9c9981 */ /* 0x000124000c1e1500 */
[----:B0-----:R-:W-:Y:S02]  /*1ee60*/  @!P1 IMAD.MOV.U32 R14, RZ, RZ, R34 ;  /* 0x000000ffff0e9224 */ /* 0x001fe400078e0022 */
[----:B------:R-:W-:Y:S02]  /*1ee70*/  @!P1 IMAD.MOV.U32 R15, RZ, RZ, R41 ;  /* 0x000000ffff0f9224 */ /* 0x000fe400078e0029 */
[----:B------:R-:W4:Y:S04]  /*1ee80*/  LDL.LU R41, [R1+0xf8c] ;  /* 0x000f8c0001297983 */ /* 0x000f280000300800 */
[----:B------:R-:W4:Y:S04]  /*1ee90*/  LDL.LU R34, [R1+0xf6c] ;  /* 0x000f6c0001227983 */ /* 0x000f280000300800 */
[----:B------:R0:W4:Y:S04]  /*1eea0*/  @!P1 LDG.E.U16 R155, desc[UR8][R14.64] ;  /* 0x000000080e9b9981 */ /* 0x000128000c1e1500 */
[----:B------:R-:W0:Y:S04]  /*1eeb0*/  LDL R14, [R1+0x1008] ;  /* 0x00100800010e7983 */ /* 0x000e280000100800 */
[----:B------:R-:W0:Y:S02]  /*1eec0*/  LDL R15, [R1+0x100c] ;  /* 0x00100c00010f7983 */ /* 0x000e240000100800 */
[----:B0-----:R-:W-:-:S04]  /*1eed0*/  @!P1 LOP3.LUT R15, R15, R14, RZ, 0x3c, !PT ;  /* 0x0000000e0f0f9212 */ /* 0x001fc800078e3cff */
[----:B------:R-:W-:-:S04]  /*1eee0*/  @!P1 LOP3.LUT R14, R15, R14, RZ, 0x3c, !PT ;  /* 0x0000000e0f0e9212 */ /* 0x000fc800078e3cff */
[----:B------:R-:W-:-:S05]  /*1eef0*/  @!P1 LOP3.LUT R15, R15, R14, RZ, 0x3c, !PT ;  /* 0x0000000e0f0f9212 */ /* 0x000fca00078e3cff */
[----:B------:R0:W4:Y:S04]  /*1ef00*/  @!P1 LDG.E.U16 R154, desc[UR8][R14.64] ;  /* 0x000000080e9a9981 */ /* 0x000128000c1e1500 */
[----:B------:R-:W0:Y:S02]  /*1ef10*/  LDL R15, [R1+0xfec] ;  /* 0x000fec00010f7983 */ /* 0x000e240000100800 */
[----:B0-----:R-:W-:Y:S02]  /*1ef20*/  @!P1 IMAD.MOV.U32 R14, RZ, RZ, R15 ;  /* 0x000000ffff0e9224 */ /* 0x001fe400078e000f */
[----:B---3--:R-:W-:-:S05]  /*1ef30*/  @!P1 IMAD.MOV.U32 R15, RZ, RZ, R48 ;  /* 0x000000ffff0f9224 */ /* 0x008fca00078e0030 */
[----:B------:R2:W3:Y:S02]  /*1ef40*/  @!P1 LDG.E.U16 R153, desc[UR8][R14.64] ;  /* 0x000000080e999981 */ /* 0x0004e4000c1e1500 */
[----:B--2---:R-:W-:Y:S02]  /*1ef50*/  @!P1 IMAD.MOV.U32 R14, RZ, RZ, R45 ;  /* 0x000000ffff0e9224 */ /* 0x004fe400078e002d */
[----:B------:R-:W-:-:S05]  /*1ef60*/  @!P1 IMAD.MOV.U32 R15, RZ, RZ, R24 ;  /* 0x000000ffff0f9224 */ /* 0x000fca00078e0018 */
[----:B------:R0:W2:Y:S02]  /*1ef70*/  @!P1 LDG.E.U16 R152, desc[UR8][R14.64] ;  /* 0x000000080e989981 */ /* 0x0000a4000c1e1500 */
[----:B0-----:R-:W-:Y:S02]  /*1ef80*/  @!P1 IMAD.MOV.U32 R14, RZ, RZ, R27 ;  /* 0x000000ffff0e9224 */ /* 0x001fe400078e001b */
[----:B------:R-:W-:-:S05]  /*1ef90*/  @!P1 IMAD.MOV.U32 R15, RZ, RZ, R38 ;  /* 0x000000ffff0f9224 */ /* 0x000fca00078e0026 */
[----:B------:R4:W2:Y:S02]  /*1efa0*/  @!P1 LDG.E.U16 R23, desc[UR8][R14.64] ;  /* 0x000000080e179981 */ /* 0x0008a4000c1e1500 */
[----:B----4-:R-:W-:Y:S02]  /*1efb0*/  @!P1 IMAD.MOV.U32 R14, RZ, RZ, R41 ;  /* 0x000000ffff0e9224 */ /* 0x010fe400078e0029 */
[----:B------:R-:W-:-:S05]  /*1efc0*/  @!P1 IMAD.MOV.U32 R15, RZ, RZ, R32 ;  /* 0x000000ffff0f9224 */ /* 0x000fca00078e0020 */
[----:B------:R0:W4:Y:S04]  /*1efd0*/  @!P1 LDG.E.U16 R22, desc[UR8][R14.64] ;  /* 0x000000080e169981 */ /* 0x000128000c1e1500 */
[----:B------:R-:W3:Y:S01]  /*1efe0*/  LDL R15, [R1+0xf68] ;  /* 0x000f6800010f7983 */ /* 0x000ee20000100800 */
[----:B0-----:R-:W-:-:S05]  /*1eff0*/  @!P1 IMAD.MOV.U32 R14, RZ, RZ, R34 ;  /* 0x000000ffff0e9224 */ /* 0x001fca00078e0022 */
[----:B---3--:R0:W3:Y:S04]  /*1f000*/  @!P1 LDG.E.U16 R21, desc[UR8][R14.64] ;  /* 0x000000080e159981 */ /* 0x0080e8000c1e1500 */
[----:B------:R-:W0:Y:S04]  /*1f010*/  LDL R14, [R1+0x1318] ;  /* 0x00131800010e7983 */ /* 0x000e280000100800 */
[----:B------:R-:W0:Y:S02]  /*1f020*/  LDL R15, [R1+0x1720] ;  /* 0x00172000010f7983 */ /* 0x000e240000100800 */
[----:B0-----:R-:W-:-:S04]  /*1f030*/  @!P1 LOP3.LUT R15, R15, R14, RZ, 0x3c, !PT ;  /* 0x0000000e0f0f9212 */ /* 0x001fc800078e3cff */
[----:B------:R-:W-:-:S04]  /*1f040*/  @!P1 LOP3.LUT R14, R15, R14, RZ, 0x3c, !PT ;  /* 0x0000000e0f0e9212 */ /* 0x000fc800078e3cff */
[----:B------:R-:W-:-:S05]  /*1f050*/  @!P1 LOP3.LUT R15, R15, R14, RZ, 0x3c, !PT ;  /* 0x0000000e0f0f9212 */ /* 0x000fca00078e3cff */
[----:B------:R0:W3:Y:S04]  /*1f060*/  @!P1 LDG.E.U16 R20, desc[UR8][R14.64] ;  /* 0x000000080e149981 */ /* 0x0000e8000c1e1500 */
[----:B------:R-:W0:Y:S04]  /*1f070*/  LDL R14, [R1+0x1710] ;  /* 0x00171000010e7983 */ /* 0x000e280000100800 */
[----:B------:R-:W0:Y:S04]  /*1f080*/  LDL R15, [R1+0x1b28] ;  /* 0x001b2800010f7983 */ /* 0x000e280000100800 */
[----:B------:R1:W-:Y:S02]  /*1f090*/  STS.U16 [R3+UR4+0x14000], R19 ;  /* 0x0140001303007988 */ /* 0x0003e40008000404 */
[----:B-1----:R-:W-:-:S02]  /*1f0a0*/  PRMT R19, RZ, 0x7610, R19 ;  /* 0x00007610ff137816 */ /* 0x002fc40000000013 */
        /* <DEDUP_REMOVED lines=30> */
[----:B------:R1:W-:Y:S04]  /*1f290*/  STS.U16 [R3+UR4+0x10800], R13 ;  /* 0x0108000d03007988 */ /* 0x0003e80008000404 */
[----:B------:R2:W-:Y:S01]  /*1f2a0*/  STS.U16 [R3+UR4+0x14800], R88 ;  /* 0x0148005803007988 */ /* 0x0005e20008000404 */
[----:B-1----:R-:W-:-:S03]  /*1f2b0*/  PRMT R13, RZ, 0x7610, R13 ;  /* 0x00007610ff0d7816 */ /* 0x002fc6000000000d */
[----:B------:R1:W-:Y:S04]  /*1f2c0*/  STS.U16 [R3+UR4+0x10c00], R89 ;  /* 0x010c005903007988 */ /* 0x0003e80008000404 */
[----:B--2---:R-:W2:Y:S04]  /*1f2d0*/  LDL.LU R88, [R1+0x2318] ;  /* 0x0023180001587983 */ /* 0x004ea80000300800 */
[----:B------:R4:W-:Y:S04]  /*1f2e0*/  STS.U16 [R3+UR4+0x14c00], R90 ;  /* 0x014c005a03007988 */ /* 0x0009e80008000404 */
[----:B------:R4:W-:Y:S04]  /*1f2f0*/  STS.U16 [R3+UR4+0x11000], R91 ;  /* 0x0110005b03007988 */ /* 0x0009e80008000404 */
[----:B------:R4:W-:Y:S04]  /*1f300*/  STS.U16 [R3+UR4+0x15000], R92 ;  /* 0x0150005c03007988 */ /* 0x0009e80008000404 */
[----:B------:R4:W-:Y:S04]  /*1f310*/  STS.U16 [R3+UR4+0x11400], R93 ;  /* 0x0114005d03007988 */ /* 0x0009e80008000404 */
[----:B------:R4:W-:Y:S04]  /*1f320*/  STS.U16 [R3+UR4+0x15400], R94 ;  /* 0x0154005e03007988 */ /* 0x0009e80008000404 */
[----:B------:R-:W-:Y:S04]  /*1f330*/  STS.U16 [R3+UR4+0x11800], R244 ;  /* 0x011800f403007988 */ /* 0x000fe80008000404 */
[----:B------:R-:W-:Y:S04]  /*1f340*/  STS.U16 [R3+UR4+0x15800], R243 ;  /* 0x015800f303007988 */ /* 0x000fe80008000404 */
[----:B------:R-:W-:Y:S04]  /*1f350*/  STS.U16 [R3+UR4+0x11c00], R228 ;  /* 0x011c00e403007988 */ /* 0x000fe80008000404 */
[----:B------:R-:W-:Y:S01]  /*1f360*/  STS.U16 [R3+UR4+0x15c00], R227 ;  /* 0x015c00e303007988 */ /* 0x000fe20008000404 */
[----:B0-----:R-:W-:-:S04]  /*1f370*/  @!P1 LOP3.LUT R15, R15, R14, RZ, 0x3c, !PT ;  /* 0x0000000e0f0f9212 */ /* 0x001fc800078e3cff */
[----:B------:R-:W-:-:S04]  /*1f380*/  @!P1 LOP3.LUT R14, R15, R14, RZ, 0x3c, !PT ;  /* 0x0000000e0f0e9212 */ /* 0x000fc800078e3cff */
[----:B------:R-:W-:-:S05]  /*1f390*/  @!P1 LOP3.LUT R15, R15, R14, RZ, 0x3c, !PT ;  /* 0x0000000e0f0f9212 */ /* 0x000fca00078e3cff */
[----:B------:R0:W3:Y:S04]  /*1f3a0*/  @!P1 LDG.E.U16 R13, desc[UR8][R14.64] ;  /* 0x000000080e0d9981 */ /* 0x0000e8000c1e1500 */
[----:B------:R-:W0:Y:S04]  /*1f3b0*/  LDL R14, [R1+0x1a90] ;  /* 0x001a9000010e7983 */ /* 0x000e280000100800 */
[----:B------:R-:W0:Y:S04]  /*1f3c0*/  LDL R15, [R1+0x1a94] ;  /* 0x001a9400010f7983 */ /* 0x000e280000100800 */
[----:B-1----:R-:W2:Y:S04]  /*1f3d0*/  LDL.LU R89, [R1+0x2314] ;  /* 0x0023140001597983 */ /* 0x002ea80000300800 */
[----:B----4-:R-:W4:Y:S04]  /*1f3e0*/  LDL.LU R90, [R1+0x2310] ;  /* 0x00231000015a7983 */ /* 0x010f280000300800 */
[----:B------:R-:W3:Y:S04]  /*1f3f0*/  LDL.LU R91, [R1+0x230c] ;  /* 0x00230c00015b7983 */ /* 0x000ee80000300800 */
[----:B------:R-:W2:Y:S04]  /*1f400*/  LDL.LU R92, [R1+0x2308] ;  /* 0x00230800015c7983 */ /* 0x000ea80000300800 */
[----:B------:R-:W4:Y:S04]  /*1f410*/  LDL.LU R93, [R1+0x2304] ;  /* 0x00230400015d7983 */ /* 0x000f280000300800 */
[----:B------:R-:W3:Y:S04]  /*1f420*/  LDL.LU R94, [R1+0x2300] ;  /* 0x00230000015e7983 */ /* 0x000ee80000300800 */
[----:B------:R1:W-:Y:S04]  /*1f430*/  STL [R1+0x1b88], R3 ;  /* 0x001b880301007387 */ /* 0x0003e80000100800 */
[----:B-1----:R-:W2:Y:S01]  /*1f440*/  LDL R3, [R1+0x1b78] ;  /* 0x001b780001037983 */ /* 0x002ea20000100800 */
[----:B------:R-:W-:-:S02]  /*1f450*/  PRMT R7, RZ, 0x7610, R7 ;  /* 0x00007610ff077816 */ /* 0x000fc40000000007 */
[----:B0-----:R-:W-:-:S04]  /*1f460*/  @!P1 LOP3.LUT R15, R15, R14, RZ, 0x3c, !PT ;  /* 0x0000000e0f0f9212 */ /* 0x001fc800078e3cff */
[----:B------:R-:W-:-:S04]  /*1f470*/  @!P1 LOP3.LUT R14, R15, R14, RZ, 0x3c, !PT ;  /* 0x0000000e0f0e9212 */ /* 0x000fc800078e3cff */
[----:B------:R-:W-:-:S05]  /*1f480*/  @!P1 LOP3.LUT R15, R15, R14, RZ, 0x3c, !PT ;  /* 0x0000000e0f0f9212 */ /* 0x000fca00078e3cff */
[----:B------:R0:W4:Y:S02]  /*1f490*/  @!P1 LDG.E.U16 R7, desc[UR8][R14.64] ;  /* 0x000000080e079981 */ /* 0x000124000c1e1500 */
[----:B0-----:R-:W0:Y:S02]  /*1f4a0*/  S2R R14, SR_TID.X ;  /* 0x00000000000e7919 */ /* 0x001e240000002100 */
[----:B--2---:R1:W-:Y:S04]  /*1f4b0*/  STS.U16 [R3+UR4+0x10080], R95 ;  /* 0x0100805f03007988 */ /* 0x0043e80008000404 */
[----:B------:R-:W-:Y:S04]  /*1f4c0*/  STS.U16 [R3+UR4+0x14080], R96 ;  /* 0x0140806003007988 */ /* 0x000fe80008000404 */
[----:B------:R-:W-:Y:S04]  /*1f4d0*/  STS.U16 [R3+UR4+0x10480], R97 ;  /* 0x0104806103007988 */ /* 0x000fe80008000404 */
[----:B------:R-:W-:Y:S04]  /*1f4e0*/  STS.U16 [R3+UR4+0x14480], R98 ;  /* 0x0144806203007988 */ /* 0x000fe80008000404 */
[----:B------:R-:W-:Y:S04]  /*1f4f0*/  STS.U16 [R3+UR4+0x10880], R99 ;  /* 0x0108806303007988 */ /* 0x000fe80008000404 */
[----:B------:R-:W-:Y:S04]  /*1f500*/  STS.U16 [R3+UR4+0x14880], R100 ;  /* 0x0148806403007988 */ /* 0x000fe80008000404 */
[----:B------:R-:W-:Y:S04]  /*1f510*/  STS.U16 [R3+UR4+0x10c80], R101 ;  /* 0x010c806503007988 */ /* 0x000fe80008000404 */
[----:B------:R-:W-:Y:S04]  /*1f520*/  STS.U16 [R3+UR4+0x14c80], R102 ;  /* 0x014c806603007988 */ /* 0x000fe80008000404 */
[----:B------:R-:W-:Y:S04]  /*1f530*/  STS.U16 [R3+UR4+0x11080], R103 ;  /* 0x0110806703007988 */ /* 0x000fe80008000404 */
[----:B------:R2:W-:Y:S01]  /*1f540*/  STS.U16 [R3+UR4+0x15080], R145 ;  /* 0x0150809103007988 */ /* 0x0005e20008000404 */
[----:B0-----:R-:W-:-:S03]  /*1f550*/  LOP3.LUT R14, R14, 0x40, RZ, 0xc0, !PT ;  /* 0x000000400e0e7812 */ /* 0x001fc600078ec0ff */
[----:B-1----:R-:W3:Y:S01]  /*1f560*/  LDL.LU R95, [R1+0x22fc] ;  /* 0x0022fc00015f7983 */ /* 0x002ee20000300800 */
[----:B--2---:R-:W0:Y:S03]  /*1f570*/  S2R R145, SR_TID.X ;  /* 0x0000000000917919 */ /* 0x004e260000002100 */
[----:B------:R-:W-:Y:S04]  /*1f580*/  STS.U16 [R3+UR4+0x11480], R104 ;  /* 0x0114806803007988 */ /* 0x000fe80008000404 */
[----:B------:R-:W-:Y:S04]  /*1f590*/  STS.U16 [R3+UR4+0x15480], R106 ;  /* 0x0154806a03007988 */ /* 0x000fe80008000404 */
[----:B------:R-:W-:Y:S04]  /*1f5a0*/  STS.U16 [R3+UR4+0x11880], R242 ;  /* 0x011880f203007988 */ /* 0x000fe80008000404 */
[----:B------:R-:W-:Y:S04]  /*1f5b0*/  STS.U16 [R3+UR4+0x15880], R241 ;  /* 0x015880f103007988 */ /* 0x000fe80008000404 */
[----:B------:R-:W-:Y:S04]  /*1f5c0*/  STS.U16 [R3+UR4+0x11c80], R226 ;  /* 0x011c80e203007988 */ /* 0x000fe80008000404 */
[----:B------:R1:W-:Y:S04]  /*1f5d0*/  STS.U16 [R3+UR4+0x15c80], R225 ;  /* 0x015c80e103007988 */ /* 0x0003e80008000404 */
[----:B------:R-:W2:Y:S01]  /*1f5e0*/  LDL.LU R96, [R1+0x22f8] ;  /* 0x0022f80001607983 */ /* 0x000ea20000300800 */
[----:B0-----:R-:W-:-:S03]  /*1f5f0*/  LOP3.LUT R145, R145, 0x3f, RZ, 0xc0, !PT ;  /* 0x0000003f91917812 */ /* 0x001fc600078ec0ff */
[----:B------:R-:W4:Y:S01]  /*1f600*/  LDL.LU R97, [R1+0x22f4] ;  /* 0x0022f40001617983 */ /* 0x000f220000300800 */
[----:B-1----:R-:W0:Y:S01]  /*1f610*/  S2R R3, SR_TID.X ;  /* 0x0000000000037919 */ /* 0x002e220000002100 */
[C---:B------:R-:W-:Y:S02]  /*1f620*/  IMAD.SHL.U32 R15, R145.reuse, 0x2, RZ ;  /* 0x00000002910f7824 */ /* 0x040fe400078e00ff */
[----:B------:R-:W3:Y:S02]  /*1f630*/  LDL.LU R98, [R1+0x22f0] ;  /* 0x0022f00001627983 */ /* 0x000ee40000300800 */
[----:B------:R-:W-:Y:S02]  /*1f640*/  IMAD R14, R14, 0x80, R15 ;  /* 0x000000800e0e7824 */ /* 0x000fe400078e020f */
[----:B------:R-:W-:Y:S01]  /*1f650*/  IMAD.SHL.U32 R145, R145, 0x2, RZ ;  /* 0x0000000291917824 */ /* 0x000fe200078e00ff */
[----:B------:R-:W2:Y:S02]  /*1f660*/  LDL.LU R99, [R1+0x22ec] ;  /* 0x0022ec0001637983 */ /* 0x000ea40000300800 */
[----:B------:R-:W-:-:S02]  /*1f670*/  LOP3.LUT R14, R14, 0x20, RZ, 0x3c, !PT ;  /* 0x000000200e0e7812 */ /* 0x000fc400078e3cff */
[----:B------:R-:W4:Y:S04]  /*1f680*/  LDL.LU R100, [R1+0x22e8] ;  /* 0x0022e80001647983 */ /* 0x000f280000300800 */
[----:B------:R-:W-:Y:S04]  /*1f690*/  STS.U16 [R14+UR4+0x10100], R107 ;  /* 0x0101006b0e007988 */ /* 0x000fe80008000404 */
[----:B------:R-:W-:Y:S04]  /*1f6a0*/  STS.U16 [R14+UR4+0x14100], R108 ;  /* 0x0141006c0e007988 */ /* 0x000fe80008000404 */
[----:B------:R-:W-:Y:S04]  /*1f6b0*/  STS.U16 [R14+UR4+0x10500], R109 ;  /* 0x0105006d0e007988 */ /* 0x000fe80008000404 */
[----:B------:R-:W-:Y:S01]  /*1f6c0*/  STS.U16 [R14+UR4+0x14500], R110 ;  /* 0x0145006e0e007988 */ /* 0x000fe20008000404 */
[----:B0-----:R-:W-:-:S03]  /*1f6d0*/  LOP3.LUT R3, R3, 0x40, RZ, 0xc0, !PT ;  /* 0x0000004003037812 */ /* 0x001fc600078ec0ff */
[----:B------:R-:W-:Y:S04]  /*1f6e0*/  STS.U16 [R14+UR4+0x10900], R111 ;  /* 0x0109006f0e007988 */ /* 0x000fe80008000404 */
[----:B------:R-:W-:Y:S01]  /*1f6f0*/  STS.U16 [R14+UR4+0x14900], R112 ;  /* 0x014900700e007988 */ /* 0x000fe20008000404 */
[----:B------:R-:W-:-:S03]  /*1f700*/  IMAD R3, R3, 0x80, R145 ;  /* 0x0000008003037824 */ /* 0x000fc600078e0291 */
[----:B------:R-:W-:Y:S04]  /*1f710*/  STS.U16 [R14+UR4+0x10d00], R113 ;  /* 0x010d00710e007988 */ /* 0x000fe80008000404 */
[----:B------:R-:W-:Y:S01]  /*1f720*/  STS.U16 [R14+UR4+0x14d00], R114 ;  /* 0x014d00720e007988 */ /* 0x000fe20008000404 */
[----:B------:R-:W-:-:S03]  /*1f730*/  LOP3.LUT R3, R3, 0x30, RZ, 0x3c, !PT ;  /* 0x0000003003037812 */ /* 0x000fc600078e3cff */
[----:B------:R-:W-:Y:S04]  /*1f740*/  STS.U16 [R14+UR4+0x11100], R115 ;  /* 0x011100730e007988 */ /* 0x000fe80008000404 */
[----:B------:R-:W-:Y:S04]  /*1f750*/  STS.U16 [R14+UR4+0x15100], R116 ;  /* 0x015100740e007988 */ /* 0x000fe80008000404 */
[----:B------:R-:W-:Y:S04]  /*1f760*/  STS.U16 [R14+UR4+0x11500], R117 ;  /* 0x011500750e007988 */ /* 0x000fe80008000404 */
[----:B------:R-:W-:Y:S04]  /*1f770*/  STS.U16 [R14+UR4+0x15500], R118 ;  /* 0x015500760e007988 */ /* 0x000fe80008000404 */
[----:B------:R-:W-:Y:S04]  /*1f780*/  STS.U16 [R14+UR4+0x11900], R240 ;  /* 0x011900f00e007988 */ /* 0x000fe80008000404 */
[----:B------:R-:W-:Y:S04]  /*1f790*/  STS.U16 [R14+UR4+0x15900], R239 ;  /* 0x015900ef0e007988 */ /* 0x000fe80008000404 */
[----:B------:R-:W-:Y:S04]  /*1f7a0*/  STS.U16 [R14+UR4+0x11d00], R224 ;  /* 0x011d00e00e007988 */ /* 0x000fe80008000404 */
[----:B------:R0:W-:Y:S04]  /*1f7b0*/  STS.U16 [R14+UR4+0x15d00], R223 ;  /* 0x015d00df0e007988 */ /* 0x0001e80008000404 */
        /* <DEDUP_REMOVED lines=10> */
[----:B0-----:R-:W0:Y:S03]  /*1f860*/  S2R R14, SR_TID.X ;  /* 0x00000000000e7919 */ /* 0x001e260000002100 */
[----:B------:R-:W3:Y:S01]  /*1f870*/  LDL.LU R101, [R1+0x22e4] ;  /* 0x0022e40001657983 */ /* 0x000ee20000300800 */
[----:B-1----:R-:W1:Y:S03]  /*1f880*/  S2R R147, SR_TID.X ;  /* 0x0000000000937919 */ /* 0x002e660000002100 */
[----:B------:R-:W-:Y:S04]  /*1f890*/  STS.U16 [R3+UR4+0x11580], R12 ;  /* 0x0115800c03007988 */ /* 0x000fe80008000404 */
[----:B------:R-:W-:Y:S04]  /*1f8a0*/  STS.U16 [R3+UR4+0x15580], R146 ;  /* 0x0155809203007988 */ /* 0x000fe80008000404 */
[----:B------:R-:W-:Y:S01]  /*1f8b0*/  STS.U16 [R3+UR4+0x11980], R238 ;  /* 0x011980ee03007988 */ /* 0x000fe20008000404 */
[----:B------:R-:W-:-:S02]  /*1f8c0*/  PRMT R77, RZ, 0x7610, R77 ;  /* 0x00007610ff4d7816 */ /* 0x000fc4000000004d */
[----:B------:R-:W-:Y:S01]  /*1f8d0*/  PRMT R76, RZ, 0x7610, R76 ;  /* 0x00007610ff4c7816 */ /* 0x000fe2000000004c */
[----:B------:R-:W-:Y:S01]  /*1f8e0*/  STS.U16 [R3+UR4+0x15980], R237 ;  /* 0x015980ed03007988 */ /* 0x000fe20008000404 */
[----:B------:R-:W-:Y:S02]  /*1f8f0*/  PRMT R75, RZ, 0x7610, R75 ;  /* 0x00007610ff4b7816 */ /* 0x000fe4000000004b */
[----:B------:R-:W-:Y:S01]  /*1f900*/  PRMT R74, RZ, 0x7610, R74 ;  /* 0x00007610ff4a7816 */ /* 0x000fe2000000004a */
[----:B------:R-:W-:Y:S01]  /*1f910*/  STS.U16 [R3+UR4+0x11d80], R222 ;  /* 0x011d80de03007988 */ /* 0x000fe20008000404 */
[----:B----4-:R-:W-:-:S03]  /*1f920*/  PRMT R100, RZ, 0x7610, R100 ;  /* 0x00007610ff647816 */ /* 0x010fc60000000064 */
[----:B------:R4:W-:Y:S01]  /*1f930*/  STS.U16 [R3+UR4+0x15d80], R221 ;  /* 0x015d80dd03007988 */ /* 0x0009e20008000404 */
[----:B-1----:R-:W-:Y:S02]  /*1f940*/  LOP3.LUT R147, R147, 0x3f, RZ, 0xc0, !PT ;  /* 0x0000003f93937812 */ /* 0x002fe400078ec0ff */
[----:B------:R-:W-:Y:S01]  /*1f950*/  PRMT R73, RZ, 0x7610, R73 ;  /* 0x00007610ff497816 */ /* 0x000fe20000000049 */
[----:B------:R-:W3:Y:S01]  /*1f960*/  LDL.LU R102, [R1+0x22e0] ;  /* 0x0022e00001667983 */ /* 0x000ee20000300800 */
[----:B0-----:R-:W-:Y:S02]  /*1f970*/  LOP3.LUT R14, R14, 0x40, RZ, 0xc0, !PT ;  /* 0x000000400e0e7812 */ /* 0x001fe400078ec0ff */
[----:B------:R-:W-:Y:S02]  /*1f980*/  PRMT R72, RZ, 0x7610, R72 ;  /* 0x00007610ff487816 */ /* 0x000fe40000000048 */
[----:B------:R-:W-:Y:S01]  /*1f990*/  PRMT R71, RZ, 0x7610, R71 ;  /* 0x00007610ff477816 */ /* 0x000fe20000000047 */
[----:B----4-:R-:W0:Y:S01]  /*1f9a0*/  S2R R3, SR_TID.X ;  /* 0x0000000000037919 */ /* 0x010e220000002100 */
[----:B------:R-:W-:Y:S01]  /*1f9b0*/  IMAD.SHL.U32 R15, R147, 0x2, RZ ;  /* 0x00000002930f7824 */ /* 0x000fe200078e00ff */
[----:B--2---:R-:W-:-:S02]  /*1f9c0*/  PRMT R99, RZ, 0x7610, R99 ;  /* 0x00007610ff637816 */ /* 0x004fc40000000063 */
[----:B------:R-:W-:Y:S01]  /*1f9d0*/  PRMT R70, RZ, 0x7610, R70 ;  /* 0x00007610ff467816 */ /* 0x000fe20000000046 */
[----:B------:R-:W-:Y:S01]  /*1f9e0*/  IMAD R14, R14, 0x80, R15 ;  /* 0x000000800e0e7824 */ /* 0x000fe200078e020f */
[----:B------:R-:W2:Y:S01]  /*1f9f0*/  LDL.LU R103, [R1+0x22dc] ;  /* 0x0022dc0001677983 */ /* 0x000ea20000300800 */
[----:B---3--:R-:W-:Y:S02]  /*1fa00*/  PRMT R98, RZ, 0x7610, R98 ;  /* 0x00007610ff627816 */ /* 0x008fe40000000062 */
        /* <DEDUP_REMOVED lines=28> */
[----:B------:R-:W-:Y:S01]  /*1fbd0*/  PRMT R51, RZ, 0x7610, R51 ;  /* 0x00007610ff337816 */ /* 0x000fe20000000033 */
[----:B------:R-:W-:Y:S01]  /*1fbe0*/  UMOV UR48, UR44 ;  /* 0x0000002c00307c82 */ /* 0x000fe20008000000 */
[----:B------:R-:W-:Y:S01]  /*1fbf0*/  LOP3.LUT R14, R14, 0x40, RZ, 0x3c, !PT ;  /* 0x000000400e0e7812 */ /* 0x000fe200078e3cff */
[----:B------:R-:W-:Y:S01]  /*1fc00*/  UMOV UR49, UR45 ;  /* 0x0000002d00317c82 */ /* 0x000fe20008000000 */
[----:B0-----:R-:W-:Y:S01]  /*1fc10*/  LOP3.LUT R3, R3, 0x40, RZ, 0xc0, !PT ;  /* 0x0000004003037812 */ /* 0x001fe200078ec0ff */
[----:B------:R-:W-:Y:S01]  /*1fc20*/  IMAD.SHL.U32 R15, R4, 0x2, RZ ;  /* 0x00000002040f7824 */ /* 0x000fe200078e00ff */
[----:B------:R-:W3:Y:S01]  /*1fc30*/  LDL.LU R104, [R1+0x22d8] ;  /* 0x0022d80001687983 */ /* 0x000ee20000300800 */
[----:B------:R-:W-:Y:S01]  /*1fc40*/  PRMT R97, RZ, 0x7610, R97 ;  /* 0x00007610ff617816 */ /* 0x000fe20000000061 */
[----:B------:R-:W-:Y:S01]  /*1fc50*/  UMOV UR12, UR24 ;  /* 0x00000018000c7c82 */ /* 0x000fe20008000000 */
[----:B------:R-:W-:Y:S01]  /*1fc60*/  PRMT R96, RZ, 0x7610, R96 ;  /* 0x00007610ff607816 */ /* 0x000fe20000000060 */
[----:B------:R-:W-:Y:S01]  /*1fc70*/  STS.U16 [R14+UR4+0x10200], R144 ;  /* 0x010200900e007988 */ /* 0x000fe20008000404 */
        /* <DEDUP_REMOVED lines=21> */
[----:B------:R-:W-:Y:S01]  /*1fdd0*/  UIADD3.64 UR40, UR24, 0x180, URZ ;  /* 0x0000018018287897 */ /* 0x000fe2000fffe03f */
        /* <DEDUP_REMOVED lines=13> */
[----:B------:R0:W-:Y:S01]  /*1feb0*/  STS.U16 [R14+UR4+0x15200], R105 ;  /* 0x015200690e007988 */ /* 0x0001e20008000404 */
[----:B------:R-:W-:Y:S01]  /*1fec0*/  PRMT R225, RZ, 0x7610, R225 ;  /* 0x00007610ffe17816 */ /* 0x000fe200000000e1 */
[----:B------:R-:W-:Y:S01]  /*1fed0*/  UMOV UR38, UR26 ;  /* 0x0000001a00267c82 */ /* 0x000fe20008000000 */
[----:B------:R-:W-:Y:S01]  /*1fee0*/  PRMT R224, RZ, 0x7610, R224 ;  /* 0x00007610ffe07816 */ /* 0x000fe200000000e0 */
[----:B------:R-:W4:Y:S01]  /*1fef0*/  LDL.LU R106, [R1+0x22d4] ;  /* 0x0022d400016a7983 */ /* 0x000f220000300800 */
[----:B------:R-:W-:Y:S01]  /*1ff00*/  PRMT R223, RZ, 0x7610, R223 ;  /* 0x00007610ffdf7816 */ /* 0x000fe200000000df */
[----:B------:R-:W-:Y:S01]  /*1ff10*/  UMOV UR39, UR27 ;  /* 0x0000001b00277c82 */ /* 0x000fe20008000000 */
[----:B------:R-:W1:Y:S01]  /*1ff20*/  LDC R12, c[0x0][0x238] ;  /* 0x00008e00ff0c7b82 */ /* 0x000e620000000800 */
[----:B0-----:R-:W-:Y:S01]  /*1ff30*/  IMAD.SHL.U32 R105, R147, 0x2, RZ ;  /* 0x0000000293697824 */ /* 0x001fe200078e00ff */
[----:B------:R-:W-:Y:S03]  /*1ff40*/  STS.U16 [R14+UR4+0x11600], R252 ;  /* 0x011600fc0e007988 */ /* 0x000fe60008000404 */
[----:B------:R-:W-:Y:S01]  /*1ff50*/  IMAD R3, R3, 0x80, R105 ;  /* 0x0000008003037824 */ /* 0x000fe200078e0269 */
[----:B------:R-:W-:Y:S04]  /*1ff60*/  STS.U16 [R14+UR4+0x15600], R251 ;  /* 0x015600fb0e007988 */ /* 0x000fe80008000404 */
[----:B------:R-:W-:Y:S01]  /*1ff70*/  LOP3.LUT R3, R3, 0x50, RZ, 0x3c, !PT ;  /* 0x0000005003037812 */ /* 0x000fe200078e3cff */
[----:B------:R-:W-:Y:S04]  /*1ff80*/  STS.U16 [R14+UR4+0x11a00], R236 ;  /* 0x011a00ec0e007988 */ /* 0x000fe80008000404 */
[----:B------:R-:W-:Y:S04]  /*1ff90*/  STS.U16 [R14+UR4+0x15a00], R235 ;  /* 0x015a00eb0e007988 */ /* 0x000fe80008000404 */
[----:B------:R-:W-:Y:S04]  /*1ffa0*/  STS.U16 [R14+UR4+0x11e00], R220 ;  /* 0x011e00dc0e007988 */ /* 0x000fe80008000404 */
[----:B------:R0:W-:Y:S04]  /*1ffb0*/  STS.U16 [R14+UR4+0x15e00], R219 ;  /* 0x015e00db0e007988 */ /* 0x0001e80008000404 */
[----:B------:R-:W-:Y:S04]  /*1ffc0*/  STS.U16 [R3+UR4+0x10280], R135 ;  /* 0x0102808703007988 */ /* 0x000fe80008000404 */
[----:B------:R-:W-:Y:S01]  /*1ffd0*/  STS.U16 [R3+UR4+0x14280], R134 ;  /* 0x0142808603007988 */ /* 0x000fe20008000404 */
[----:B0-----:R-:W0:Y:S03]  /*1ffe0*/  S2R R14, SR_TID.X ;  /* 0x00000000000e7919 */ /* 0x001e260000002100 */
        /* <DEDUP_REMOVED lines=14> */
[----:B------:R-:W4:Y:S01]  /*200d0*/  LDL.LU R107, [R1+0x22d0] ;  /* 0x0022d000016b7983 */ /* 0x000f220000300800 */
[----:B0-----:R-:W-:-:S03]  /*200e0*/  LOP3.LUT R14, R14, 0x40, RZ, 0xc0, !PT ;  /* 0x000000400e0e7812 */ /* 0x001fc600078ec0ff */
[----:B------:R-:W4:Y:S01]  /*200f0*/  LDL.LU R108, [R1+0x22cc] ;  /* 0x0022cc00016c7983 */ /* 0x000f220000300800 */
[----:B-1----:R-:W0:Y:S01]  /*20100*/  S2R R3, SR_TID.X ;  /* 0x0000000000037919 */ /* 0x002e220000002100 */
[----:B------:R-:W-:Y:S02]  /*20110*/  IMAD R14, R14, 0x80, R15 ;  /* 0x000000800e0e7824 */ /* 0x000fe400078e020f */
[----:B------:R-:W4:Y:S03]  /*20120*/  LDL.LU R109, [R1+0x22c8] ;  /* 0x0022c800016d7983 */ /* 0x000f260000300800 */
[----:B------:R-:W-:Y:S01]  /*20130*/  LOP3.LUT R14, R14, 0x60, RZ, 0x3c, !PT ;  /* 0x000000600e0e7812 */ /* 0x000fe200078e3cff */
[----:B------:R-:W4:Y:S01]  /*20140*/  LDL.LU R110, [R1+0x22c4] ;  /* 0x0022c400016e7983 */ /* 0x000f220000300800 */
[----:B------:R-:W-:-:S03]  /*20150*/  IMAD.SHL.U32 R4, R4, 0x2, RZ ;  /* 0x0000000204047824 */ /* 0x000fc600078e00ff */
[----:B------:R-:W4:Y:S04]  /*20160*/  LDL.LU R111, [R1+0x22c0] ;  /* 0x0022c000016f7983 */ /* 0x000f280000300800 */
[----:B------:R-:W4:Y:S04]  /*20170*/  LDL.LU R112, [R1+0x22bc] ;  /* 0x0022bc0001707983 */ /* 0x000f280000300800 */
[----:B------:R-:W-:Y:S04]  /*20180*/  STS.U16 [R14+UR4+0x10300], R50 ;  /* 0x010300320e007988 */ /* 0x000fe80008000404 */
[----:B------:R-:W4:Y:S04]  /*20190*/  LDL.LU R113, [R1+0x22b8] ;  /* 0x0022b80001717983 */ /* 0x000f280000300800 */
[----:B------:R-:W-:Y:S01]  /*201a0*/  STS.U16 [R14+UR4+0x14300], R49 ;  /* 0x014300310e007988 */ /* 0x000fe20008000404 */
[----:B0-----:R-:W-:-:S03]  /*201b0*/  LOP3.LUT R3, R3, 0x40, RZ, 0xc0, !PT ;  /* 0x0000004003037812 */ /* 0x001fc600078ec0ff */
[----:B------:R-:W4:Y:S04]  /*201c0*/  LDL.LU R114, [R1+0x22b4] ;  /* 0x0022b40001727983 */ /* 0x000f280000300800 */
[----:B------:R-:W-:Y:S01]  /*201d0*/  STS.U16 [R14+UR4+0x10700], R47 ;  /* 0x0107002f0e007988 */ /* 0x000fe20008000404 */
[----:B------:R-:W-:-:S03]  /*201e0*/  IMAD R3, R3, 0x80, R4 ;  /* 0x0000008003037824 */ /* 0x000fc600078e0204 */
[----:B------:R-:W4:Y:S04]  /*201f0*/  LDL.LU R115, [R1+0x22b0] ;  /* 0x0022b00001737983 */ /* 0x000f280000300800 */
[----:B------:R-:W-:Y:S04]  /*20200*/  STS.U16 [R14+UR4+0x14700], R46 ;  /* 0x0147002e0e007988 */ /* 0x000fe80008000404 */
[----:B------:R-:W4:Y:S04]  /*20210*/  LDL.LU R116, [R1+0x22ac] ;  /* 0x0022ac0001747983 */ /* 0x000f280000300800 */
[----:B------:R-:W-:Y:S04]  /*20220*/  STS.U16 [R14+UR4+0x10b00], R44 ;  /* 0x010b002c0e007988 */ /* 0x000fe80008000404 */
[----:B------:R-:W4:Y:S04]  /*20230*/  LDL.LU R117, [R1+0x22a8] ;  /* 0x0022a80001757983 */ /* 0x000f280000300800 */
[----:B------:R-:W-:Y:S04]  /*20240*/  STS.U16 [R14+UR4+0x14b00], R43 ;  /* 0x014b002b0e007988 */ /* 0x000fe80008000404 */
[----:B------:R-:W4:Y:S04]  /*20250*/  LDL.LU R118, [R1+0x22a4] ;  /* 0x0022a40001767983 */ /* 0x000f280000300800 */
[----:B------:R-:W-:Y:S04]  /*20260*/  STS.U16 [R14+UR4+0x10f00], R42 ;  /* 0x010f002a0e007988 */ /* 0x000fe80008000404 */
[----:B------:R-:W4:Y:S04]  /*20270*/  LDL.LU R119, [R1+0x22a0] ;  /* 0x0022a00001777983 */ /* 0x000f280000300800 */
[----:B------:R-:W-:Y:S01]  /*20280*/  STS.U16 [R14+UR4+0x14f00], R40 ;  /* 0x014f00280e007988 */ /* 0x000fe20008000404 */
[----:B------:R-:W-:-:S03]  /*20290*/  LOP3.LUT R3, R3, 0x70, RZ, 0x3c, !PT ;  /* 0x0000007003037812 */ /* 0x000fc600078e3cff */
        /* <DEDUP_REMOVED lines=12> */
[----:B------:R-:W2:Y:S04]  /*20360*/  LDL.LU R2, [R1+0x2284] ;  /* 0x0022840001027983 */ /* 0x000ea80000300800 */
[----:B------:R-:W-:Y:S04]  /*20370*/  STS.U16 [R14+UR4+0x11f00], R216 ;  /* 0x011f00d80e007988 */ /* 0x000fe80008000404 */
[----:B------:R0:W-:Y:S04]  /*20380*/  STS.U16 [R14+UR4+0x15f00], R215 ;  /* 0x015f00d70e007988 */ /* 0x0001e80008000404 */
[----:B------:R-:W-:Y:S04]  /*20390*/  STS.U16 [R3+UR4+0x10380], R36 ;  /* 0x0103802403007988 */ /* 0x000fe80008000404 */
[----:B------:R-:W-:Y:S04]  /*203a0*/  STS.U16 [R3+UR4+0x14380], R35 ;  /* 0x0143802303007988 */ /* 0x000fe80008000404 */
[----:B------:R-:W-:Y:S04]  /*203b0*/  STS.U16 [R3+UR4+0x10780], R33 ;  /* 0x0107802103007988 */ /* 0x000fe80008000404 */
[----:B------:R-:W4:Y:S04]  /*203c0*/  LDL.LU R0, [R1+0x2280] ;  /* 0x0022800001007983 */ /* 0x000f280000300800 */
[----:B------:R-:W-:Y:S04]  /*203d0*/  STS.U16 [R3+UR4+0x14780], R30 ;  /* 0x0147801e03007988 */ /* 0x000fe80008000404 */
[----:B------:R1:W-:Y:S04]  /*203e0*/  STS.U16 [R3+UR4+0x10b80], R29 ;  /* 0x010b801d03007988 */ /* 0x0003e80008000404 */
[----:B------:R-:W4:Y:S04]  /*203f0*/  LDL R15, [R1+0x171c] ;  /* 0x00171c00010f7983 */ /* 0x000f280000100800 */
[----:B0-----:R-:W4:Y:S04]  /*20400*/  LDL R14, [R1+0x1b34] ;  /* 0x001b3400010e7983 */ /* 0x001f280000100800 */
[----:B-1----:R-:W4:Y:S04]  /*20410*/  LDL R29, [R1+0x1b30] ;  /* 0x001b3000011d7983 */ /* 0x002f280000100800 */
[----:B------:R-:W4:Y:S04]  /*20420*/  LDL R35, [R1+0x1718] ;  /* 0x0017180001237983 */ /* 0x000f280000100800 */
[----:B------:R0:W-:Y:S04]  /*20430*/  STS.U16 [R3+UR4+0x14b80], R28 ;  /* 0x014b801c03007988 */ /* 0x0001e80008000404 */
[----:B------:R-:W4:Y:S04]  /*20440*/  LDL R33, [R1+0x170c] ;  /* 0x00170c0001217983 */ /* 0x000f280000100800 */
[----:B------:R-:W4:Y:S04]  /*20450*/  LDL R40, [R1+0x1314] ;  /* 0x0013140001287983 */ /* 0x000f280000100800 */
[----:B0-----:R-:W4:Y:S04]  /*20460*/  LDL R28, [R1+0x1b24] ;  /* 0x001b2400011c7983 */ /* 0x001f280000100800 */
[----:B------:R-:W4:Y:S04]  /*20470*/  LDL R39, [R1+0x1b20] ;  /* 0x001b200001277983 */ /* 0x000f280000100800 */
[----:B------:R-:W4:Y:S04]  /*20480*/  LDL R44, [R1+0x1b08] ;  /* 0x001b0800012c7983 */ /* 0x000f280000100800 */
[----:B------:R-:W4:Y:S04]  /*20490*/  LDL R37, [R1+0x1b0c] ;  /* 0x001b0c0001257983 */ /* 0x000f280000100800 */
[----:B------:R0:W-:Y:S04]  /*204a0*/  STS.U16 [R3+UR4+0x10f80], R26 ;  /* 0x010f801a03007988 */ /* 0x0001e80008000404 */
[----:B------:R-:W4:Y:S04]  /*204b0*/  LDL R30, [R1+0x1b00] ;  /* 0x001b0000011e7983 */ /* 0x000f280000100800 */
[----:B------:R-:W4:Y:S04]  /*204c0*/  LDL R43, [R1+0x1ae8] ;  /* 0x001ae800012b7983 */ /* 0x000f280000100800 */
[----:B0-----:R-:W4:Y:S04]  /*204d0*/  LDL R26, [R1+0x1b04] ;  /* 0x001b0400011a7983 */ /* 0x001f280000100800 */
        /* <DEDUP_REMOVED lines=9> */
[----:B------:R-:W4:Y:S01]  /*20570*/  LDL R42, [R1+0x1aec] ;  /* 0x001aec00012a7983 */ /* 0x000f220000100800 */
[----:B---3--:R-:W-:-:S03]  /*20580*/  PRMT R104, RZ, 0x7610, R104 ;  /* 0x00007610ff687816 */ /* 0x008fc60000000068 */
[----:B0-----:R-:W3:Y:S04]  /*20590*/  LDL.LU R3, [R1+0xf70] ;  /* 0x000f700001037983 */ /* 0x001ee80000300800 */
[----:B------:R-:W3:Y:S04]  /*205a0*/  LDL.LU R6, [R1+0xf60] ;  /* 0x000f600001067983 */ /* 0x000ee80000300800 */
[----:B------:R-:W3:Y:S04]  /*205b0*/  LDL.LU R5, [R1+0xf58] ;  /* 0x000f580001057983 */ /* 0x000ee80000300800 */
[----:B------:R-:W3:Y:S04]  /*205c0*/  LDL.LU R4, [R1+0xf50] ;  /* 0x000f500001047983 */ /* 0x000ee80000300800 */
[----:B--2---:R-:W-:Y:S01]  /*205d0*/  STS.U16 [R2+UR4], R212 ;  /* 0x000000d402007988 */ /* 0x004fe20008000404 */
        /* <DEDUP_REMOVED lines=64> */
[----:B------:R0:W-:Y:S04]  /*209e0*/  STL [R1+0x1b8c], R2 ;  /* 0x001b8c0201007387 */ /* 0x0001e80000100800 */
[----:B----4-:R1:W2:Y:S04]  /*209f0*/  @!P1 LDG.E.U16 R104, desc[UR8][R14.64] ;  /* 0x000000080e689981 */ /* 0x0102a8000c1e1500 */
[----:B0-----:R-:W4:Y:S04]  /*20a00*/  LDL.LU R2, [R1+0xf78] ;  /* 0x000f780001027983 */ /* 0x001f280000300800 */
[----:B------:R-:W3:Y:S04]  /*20a10*/  LDL R36, [R1+0x1ae0] ;  /* 0x001ae00001247983 */ /* 0x000ee80000100800 */
[----:B------:R-:W2:Y:S01]  /*20a20*/  LDL R25, [R1+0x1ae4] ;  /* 0x001ae40001197983 */ /* 0x000ea20000100800 */
[----:B-1----:R-:W-:-:S03]  /*20a30*/  @!P1 IMAD.MOV.U32 R14, RZ, RZ, R29 ;  /* 0x000000ffff0e9224 */ /* 0x002fc600078e001d */
[----:B------:R-:W4:Y:S01]  /*20a40*/  LDL R29, [R1+0x1acc] ;  /* 0x001acc00011d7983 */ /* 0x000f220000100800 */
[----:B------:R-:W-:-:S03]  /*20a50*/  @!P1 IMAD.MOV.U32 R15, RZ, RZ, R35 ;  /* 0x000000ffff0f9224 */ /* 0x000fc600078e0023 */
[----:B------:R-:W4:Y:S04]  /*20a60*/  LDL R35, [R1+0x1ac8] ;  /* 0x001ac80001237983 */ /* 0x000f280000100800 */
[----:B------:R0:W4:Y:S02]  /*20a70*/  @!P1 LDG.E.U16 R77, desc[UR8][R14.64] ;  /* 0x000000080e4d9981 */ /* 0x000124000c1e1500 */
[----:B0-----:R-:W-:Y:S02]  /*20a80*/  @!P1 IMAD.MOV.U32 R14, RZ, RZ, R28 ;  /* 0x000000ffff0e9224 */ /* 0x001fe400078e001c */
[----:B------:R-:W4:Y:S01]  /*20a90*/  LDL R28, [R1+0x1ac4] ;  /* 0x001ac400011c7983 */ /* 0x000f220000100800 */
[----:B------:R-:W-:-:S03]  /*20aa0*/  @!P1 IMAD.MOV.U32 R15, RZ, RZ, R33 ;  /* 0x000000ffff0f9224 */ /* 0x000fc600078e0021 */
[----:B------:R-:W4:Y:S01]  /*20ab0*/  LDL R33, [R1+0x1ac0] ;  /* 0x001ac00001217983 */ /* 0x000f220000100800 */
[----:B------:R-:W-:-:S06]  /*20ac0*/  PRMT R103, RZ, 0x7610, R103 ;  /* 0x00007610ff677816 */ /* 0x000fcc0000000067 */
[----:B------:R0:W4:Y:S01]  /*20ad0*/  @!P1 LDG.E.U16 R103, desc[UR8][R14.64] ;  /* 0x000000080e679981 */ /* 0x000122000c1e1500 */
[----:B------:R-:W-:Y:S01]  /*20ae0*/  PRMT R102, RZ, 0x7610, R102 ;  /* 0x00007610ff667816 */ /* 0x000fe20000000066 */
[----:B0-----:R-:W-:Y:S02]  /*20af0*/  @!P1 IMAD.MOV.U32 R14, RZ, RZ, R39 ;  /* 0x000000ffff0e9224 */ /* 0x001fe400078e0027 */
[----:B------:R-:W-:Y:S01]  /*20b00*/  @!P1 IMAD.MOV.U32 R15, RZ, RZ, R40 ;  /* 0x000000ffff0f9224 */ /* 0x000fe200078e0028 */
[----:B------:R-:W4:Y:S04]  /*20b10*/  LDL R39, [R1+0x1aac] ;  /* 0x001aac0001277983 */ /* 0x000f280000100800 */
[----:B------:R-:W4:Y:S04]  /*20b20*/  LDL R40, [R1+0x1aa8] ;  /* 0x001aa80001287983 */ /* 0x000f280000100800 */
[----:B------:R0:W4:Y:S02]  /*20b30*/  @!P1 LDG.E.U16 R76, desc[UR8][R14.64] ;  /* 0x000000080e4c9981 */ /* 0x000124000c1e1500 */
[----:B0-----:R-:W-:-:S02]  /*20b40*/  @!P1 IMAD.MOV.U32 R14, RZ, RZ, R37 ;  /* 0x000000ffff0e9224 */ /* 0x001fc400078e0025 */
        /* <DEDUP_REMOVED lines=14> */
[----:B---3--:R-:W-:-:S02]  /*20c30*/  @!P1 IMAD.MOV.U32 R15, RZ, RZ, R36 ;  /* 0x000000ffff0f9224 */ /* 0x008fc400078e0024 */
[----:B------:R-:W3:Y:S01]  /*20c40*/  LDL R36, [R1+0x1a70] ;  /* 0x001a700001247983 */ /* 0x000ee20000100800 */
[----:B--2---:R-:W-:-:S03]  /*20c50*/  @!P1 IMAD.MOV.U32 R14, RZ, RZ, R25 ;  /* 0x000000ffff0e9224 */ /* 0x004fc600078e0019 */
[----:B------:R-:W2:Y:S04]  /*20c60*/  LDL R25, [R1+0x1a74] ;  /* 0x001a740001197983 */ /* 0x000ea80000100800 */
[----:B------:R4:W2:Y:S02]  /*20c70*/  @!P1 LDG.E.U16 R74, desc[UR8][R14.64] ;  /* 0x000000080e4a9981 */ /* 0x0008a4000c1e1500 */
[----:B----4-:R-:W-:Y:S02]  /*20c80*/  @!P1 IMAD.MOV.U32 R14, RZ, RZ, R29 ;  /* 0x000000ffff0e9224 */ /* 0x010fe400078e001d */
[----:B------:R-:W4:Y:S01]  /*20c90*/  LDL R29, [R1+0x1a6c] ;  /* 0x001a6c00011d7983 */ /* 0x000f220000100800 */
[----:B------:R-:W-:-:S03]  /*20ca0*/  @!P1 IMAD.MOV.U32 R15, RZ, RZ, R35 ;  /* 0x000000ffff0f9224 */ /* 0x000fc600078e0023 */
        /* <DEDUP_REMOVED lines=21> */
[----:B------:R0:W4:Y:S01]  /*20e00*/  @!P1 LDG.E.U16 R98, desc[UR8][R14.64] ;  /* 0x000000080e629981 */ /* 0x000122000c1e1500 */
[----:B------:R-:W-:Y:S01]  /*20e10*/  PRMT R125, RZ, 0x7610, R125 ;  /* 0x00007610ff7d7816 */ /* 0x000fe2000000007d */
        /* <DEDUP_REMOVED lines=19> */
[----:B------:R-:W-:-:S03]  /*20f50*/  PRMT R124, RZ, 0x7610, R124 ;  /* 0x00007610ff7c7816 */ /* 0x000fc6000000007c */
        /* <DEDUP_REMOVED lines=22> */
[----:B---3--:R-:W-:Y:S02]  /*210c0*/  @!P1 IMAD.MOV.U32 R15, RZ, RZ, R36 ;  /* 0x000000ffff0f9224 */ /* 0x008fe400078e0024 */
        /* <DEDUP_REMOVED lines=51> */
[----:B------:R0:W4:Y:S01]  /*21400*/  @!P1 LDG.E.U16 R92, desc[UR8][R14.64] ;  /* 0x000000080e5c9981 */ /* 0x000122000c1e1500 */
[----:B------:R-:W-:Y:S01]  /*21410*/  PRMT R119, RZ, 0x7610, R119 ;  /* 0x00007610ff777816 */ /* 0x000fe20000000077 */
        /* <DEDUP_REMOVED lines=238> */
[----:B------:R-:W4:Y:S01]  /*22300*/  LDL R30, [R1+0x17a0] ;  /* 0x0017a000011e7983 */ /* 0x000f220000100800 */
[----:B------:R-:W-:-:S03]  /*22310*/  PRMT R250, RZ, 0x7610, R250 ;  /* 0x00007610fffa7816 */ /* 0x000fc600000000fa */
[----:B------:R0:W4:Y:S01]  /*22320*/  @!P1 LDG.E.U16 R251, desc[UR8][R14.64] ;  /* 0x000000080efb9981 */ /* 0x000122000c1e1500 */
[----:B------:R-:W-:Y:S01]  /*22330*/  PRMT R249, RZ, 0x7610, R249 ;  /* 0x00007610fff97816 */ /* 0x000fe200000000f9 */
        /* <DEDUP_REMOVED lines=20> */
[----:B------:R-:W-:Y:S02]  /*22480*/  PRMT R247, RZ, 0x7610, R247 ;  /* 0x00007610fff77816 */ /* 0x000fe400000000f7 */
[----:B------:R-:W-:-:S04]  /*22490*/  PRMT R246, RZ, 0x7610, R246 ;  /* 0x00007610fff67816 */ /* 0x000fc800000000f6 */
        /* <DEDUP_REMOVED lines=207> */
[----:B------:R-:W-:-:S05]  /*23190*/  @!P1 IMAD.MOV.U32 R15, RZ, RZ, R44 ;  /* 0x000000ffff0f9224 */ /* 0x000fca00078e002c */
[----:B------:R0:W4:Y:S01]  /*231a0*/  @!P1 LDG.E.U16 R210, desc[UR8][R14.64] ;  /* 0x000000080ed29981 */ /* 0x000122000c1e1500 */
[----:B------:R-:W-:Y:S01]  /*231b0*/  PRMT R209, RZ, 0x7610, R209 ;  /* 0x00007610ffd17816 */ /* 0x000fe200000000d1 */
[----:B0-----:R-:W-:Y:S02]  /*231c0*/  @!P1 IMAD.MOV.U32 R14, RZ, RZ, R26 ;  /* 0x000000ffff0e9224 */ /* 0x001fe400078e001a */
[----:B------:R-:W4:Y:S01]  /*231d0*/  LDL R26, [R1+0x11d4] ;  /* 0x0011d400011a7983 */ /* 0x000f220000100800 */
[----:B------:R-:W-:-:S03]  /*231e0*/  @!P1 IMAD.MOV.U32 R15, RZ, RZ, R30 ;  /* 0x000000ffff0f9224 */ /* 0x000fc600078e001e */
[----:B------:R-:W4:Y:S04]  /*231f0*/  LDL R30, [R1+0x11d0] ;  /* 0x0011d000011e7983 */ /* 0x000f280000100800 */
[----:B------:R-:W4:Y:S01]  /*23200*/  LDL.LU R46, [R1+0x11dc] ;  /* 0x0011dc00012e7983 */ /* 0x000f220000300800 */
[----:B------:R-:W-:-:S03]  /*23210*/  PRMT R208, RZ, 0x7610, R208 ;  /* 0x00007610ffd07816 */ /* 0x000fc600000000d0 */
[----:B------:R0:W4:Y:S04]  /*23220*/  @!P1 LDG.E.U16 R209, desc[UR8][R14.64] ;  /* 0x000000080ed19981 */ /* 0x000128000c1e1500 */
[----:B------:R-:W4:Y:S01]  /*23230*/  LDL R44, [R1+0x11c0] ;  /* 0x0011c000012c7983 */ /* 0x000f220000100800 */
[----:B------:R-:W-:Y:S02]  /*23240*/  PRMT R207, RZ, 0x7610, R207 ;  /* 0x00007610ffcf7816 */ /* 0x000fe400000000cf */
[----:B------:R-:W-:Y:S01]  /*23250*/  PRMT R206, RZ, 0x7610, R206 ;  /* 0x00007610ffce7816 */ /* 0x000fe200000000ce */
[----:B------:R-:W4:Y:S01]  /*23260*/  LDL R49, [R1+0x10c0] ;  /* 0x0010c00001317983 */ /* 0x000f220000100800 */
[----:B0-----:R-:W-:Y:S02]  /*23270*/  @!P1 IMAD.MOV.U32 R14, RZ, RZ, R42 ;  /* 0x000000ffff0e9224 */ /* 0x001fe400078e002a */
[----:B------:R-:W-:Y:S01]  /*23280*/  @!P1 IMAD.MOV.U32 R15, RZ, RZ, R43 ;  /* 0x000000ffff0f9224 */ /* 0x000fe200078e002b */
[----:B------:R-:W-:Y:S01]  /*23290*/  PRMT R205, RZ, 0x7610, R205 ;  /* 0x00007610ffcd7816 */ /* 0x000fe200000000cd */
[----:B------:R-:W4:Y:S04]  /*232a0*/  LDL R43, [R1+0x11c4] ;  /* 0x0011c400012b7983 */ /* 0x000f280000100800 */
[----:B------:R3:W4:Y:S01]  /*232b0*/  @!P1 LDG.E.U16 R208, desc[UR8][R14.64] ;  /* 0x000000080ed09981 */ /* 0x000722000c1e1500 */
[----:B------:R-:W-:-:S03]  /*232c0*/  PRMT R204, RZ, 0x7610, R204 ;  /* 0x00007610ffcc7816 */ /* 0x000fc600000000cc */
[----:B------:R-:W4:Y:S01]  /*232d0*/  LDL R42, [R1+0x1198] ;  /* 0x00119800012a7983 */ /* 0x000f220000100800 */
[----:B------:R-:W-:Y:S02]  /*232e0*/  PRMT R203, RZ, 0x7610, R203 ;  /* 0x00007610ffcb7816 */ /* 0x000fe400000000cb */
[----:B------:R-:W-:Y:S01]  /*232f0*/  PRMT R202, RZ, 0x7610, R202 ;  /* 0x00007610ffca7816 */ /* 0x000fe200000000ca */
[----:B------:R-:W4:Y:S01]  /*23300*/  LDL R47, [R1+0x10c4] ;  /* 0x0010c400012f7983 */ /* 0x000f220000100800 */
[----:B---3--:R-:W-:-:S03]  /*23310*/  @!P1 IMAD.MOV.U32 R15, RZ, RZ, R36 ;  /* 0x000000ffff0f9224 */ /* 0x008fc600078e0024 */
        /* <DEDUP_REMOVED lines=21> */
[----:B------:R-:W-:Y:S02]  /*23470*/  PRMT R201, RZ, 0x7610, R201 ;  /* 0x00007610ffc97816 */ /* 0x000fe400000000c9 */
[----:B------:R-:W-:Y:S01]  /*23480*/  PRMT R200, RZ, 0x7610, R200 ;  /* 0x00007610ffc87816 */ /* 0x000fe200000000c8 */
[----:B------:R-:W-:-:S05]  /*23490*/  @!P1 IMAD.MOV.U32 R14, RZ, RZ, R46 ;  /* 0x000000ffff0e9224 */ /* 0x000fca00078e002e */
        /* <DEDUP_REMOVED lines=36> */
[----:B0-----:R-:W-:Y:S02]  /*236e0*/  @!P1 IMAD.MOV.U32 R15, RZ, RZ, R39 ;  /* 0x000000ffff0f9224 */ /* 0x001fe400078e0027 */
[----:B------:R-:W-:Y:S01]  /*236f0*/  @!P1 IMAD.MOV.U32 R14, RZ, RZ, R37 ;  /* 0x000000ffff0e9224 */ /* 0x000fe200078e0025 */
[----:B------:R-:W4:Y:S04]  /*23700*/  LDL R39, [R1+0x1140] ;  /* 0x0011400001277983 */ /* 0x000f280000100800 */
[----:B------:R-:W4:Y:S04]  /*23710*/  LDL R37, [R1+0x1144] ;  /* 0x0011440001257983 */ /* 0x000f280000100800 */
[----:B------:R0:W4:Y:S01]  /*23720*/  @!P1 LDG.E.U16 R196, desc[UR8][R14.64] ;  /* 0x000000080ec49981 */ /* 0x000122000c1e1500 */
[----:B------:R-:W-:-:S02]  /*23730*/  PRMT R194, RZ, 0x7610, R194 ;  /* 0x00007610ffc27816 */ /* 0x000fc400000000c2 */
[----:B------:R-:W-:Y:S02]  /*23740*/  PRMT R193, RZ, 0x7610, R193 ;  /* 0x00007610ffc17816 */ /* 0x000fe400000000c1 */
        /* <DEDUP_REMOVED lines=39> */
[----:B------:R0:W4:Y:S01]  /*239c0*/  @!P1 LDG.E.U16 R189, desc[UR8][R14.64] ;  /* 0x000000080ebd9981 */ /* 0x000122000c1e1500 */
[----:B------:R-:W-:Y:S02]  /*239d0*/  PRMT R187, RZ, 0x7610, R187 ;  /* 0x00007610ffbb7816 */ /* 0x000fe400000000bb */
[----:B------:R-:W-:Y:S02]  /*239e0*/  PRMT R186, RZ, 0x7610, R186 ;  /* 0x00007610ffba7816 */ /* 0x000fe400000000ba */
[----:B------:R-:W-:Y:S01]  /*239f0*/  PRMT R185, RZ, 0x7610, R185 ;  /* 0x00007610ffb97816 */ /* 0x000fe200000000b9 */
[----:B0-----:R-:W-:-:S02]  /*23a00*/  @!P1 IMAD.MOV.U32 R14, RZ, RZ, R26 ;  /* 0x000000ffff0e9224 */ /* 0x001fc400078e001a */
[----:B------:R-:W4:Y:S01]  /*23a10*/  LDL R26, [R1+0x10f4] ;  /* 0x0010f400011a7983 */ /* 0x000f220000100800 */
[----:B------:R-:W-:-:S03]  /*23a20*/  @!P1 IMAD.MOV.U32 R15, RZ, RZ, R30 ;  /* 0x000000ffff0f9224 */ /* 0x000fc600078e001e */
[----:B------:R-:W4:Y:S04]  /*23a30*/  LDL R30, [R1+0x10f0] ;  /* 0x0010f000011e7983 */ /* 0x000f280000100800 */
[----:B------:R0:W4:Y:S02]  /*23a40*/  @!P1 LDG.E.U16 R188, desc[UR8][R14.64] ;  /* 0x000000080ebc9981 */ /* 0x000124000c1e1500 */
[----:B0-----:R-:W-:Y:S01]  /*23a50*/  @!P1 IMAD.MOV.U32 R14, RZ, RZ, R43 ;  /* 0x000000ffff0e9224 */ /* 0x001fe200078e002b */
[----:B------:R-:W-:Y:S01]  /*23a60*/  PRMT R184, RZ, 0x7610, R184 ;  /* 0x00007610ffb87816 */ /* 0x000fe200000000b8 */
[----:B------:R-:W4:Y:S01]  /*23a70*/  LDL R43, [R1+0x10b4] ;  /* 0x0010b400012b7983 */ /* 0x000f220000100800 */
[----:B------:R-:W-:Y:S01]  /*23a80*/  @!P1 IMAD.MOV.U32 R15, RZ, RZ, R44 ;  /* 0x000000ffff0f9224 */ /* 0x000fe200078e002c */
[----:B------:R-:W-:-:S02]  /*23a90*/  PRMT R183, RZ, 0x7610, R183 ;  /* 0x00007610ffb77816 */ /* 0x000fc400000000b7 */
        /* <DEDUP_REMOVED lines=55> */
[----:B------:R-:W-:-:S05]  /*23e10*/  @!P1 IMAD.MOV.U32 R15, RZ, RZ, R49 ;  /* 0x000000ffff0f9224 */ /* 0x000fca00078e0031 */
[----:B------:R0:W4:Y:S01]  /*23e20*/  @!P1 LDG.E.U16 R177, desc[UR8][R14.64] ;  /* 0x000000080eb19981 */ /* 0x000122000c1e1500 */
[----:B------:R-:W-:Y:S01]  /*23e30*/  PRMT R175, RZ, 0x7610, R175 ;  /* 0x00007610ffaf7816 */ /* 0x000fe200000000af */
[----:B0-----:R-:W-:Y:S02]  /*23e40*/  @!P1 IMAD.MOV.U32 R14, RZ, RZ, R40 ;  /* 0x000000ffff0e9224 */ /* 0x001fe400078e0028 */
[----:B------:R-:W-:Y:S01]  /*23e50*/  @!P1 IMAD.MOV.U32 R15, RZ, RZ, R42 ;  /* 0x000000ffff0f9224 */ /* 0x000fe200078e002a */
[----:B------:R-:W4:Y:S04]  /*23e60*/  LDL R40, [R1+0x1004] ;  /* 0x0010040001287983 */ /* 0x000f280000100800 */
[----:B------:R-:W4:Y:S04]  /*23e70*/  LDL R42, [R1+0x1000] ;  /* 0x00100000012a7983 */ /* 0x000f280000100800 */
[----:B------:R0:W4:Y:S01]  /*23e80*/  @!P1 LDG.E.U16 R176, desc[UR8][R14.64] ;  /* 0x000000080eb09981 */ /* 0x000122000c1e1500 */
[----:B------:R-:W-:Y:S01]  /*23e90*/  PRMT R174, RZ, 0x7610, R174 ;  /* 0x00007610ffae7816 */ /* 0x000fe200000000ae */
[----:B0-----:R-:W-:-:S02]  /*23ea0*/  @!P1 IMAD.MOV.U32 R14, RZ, RZ, R43 ;  /* 0x000000ffff0e9224 */ /* 0x001fc400078e002b */
[----:B------:R-:W-:-:S05]  /*23eb0*/  @!P1 IMAD.MOV.U32 R15, RZ, RZ, R44 ;  /* 0x000000ffff0f9224 */ /* 0x000fca00078e002c */
[----:B------:R0:W4:Y:S01]  /*23ec0*/  @!P1 LDG.E.U16 R175, desc[UR8][R14.64] ;  /* 0x000000080eaf9981 */ /* 0x000122000c1e1500 */
[----:B------:R-:W-:Y:S01]  /*23ed0*/  PRMT R173, RZ, 0x7610, R173 ;  /* 0x00007610ffad7816 */ /* 0x000fe200000000ad */
[----:B0-----:R-:W-:Y:S02]  /*23ee0*/  @!P1 IMAD.MOV.U32 R14, RZ, RZ, R37 ;  /* 0x000000ffff0e9224 */ /* 0x001fe400078e0025 */
[----:B------:R-:W-:Y:S01]  /*23ef0*/  @!P1 IMAD.MOV.U32 R15, RZ, RZ, R39 ;  /* 0x000000ffff0f9224 */ /* 0x000fe200078e0027 */
[----:B------:R-:W4:Y:S04]  /*23f00*/  LDL R37, [R1+0xfe4] ;  /* 0x000fe40001257983 */ /* 0x000f280000100800 */
[----:B------:R0:W4:Y:S01]  /*23f10*/  @!P1 LDG.E.U16 R174, desc[UR8][R14.64] ;  /* 0x000000080eae9981 */ /* 0x000122000c1e1500 */
[----:B------:R-:W-:Y:S01]  /*23f20*/  PRMT R172, RZ, 0x7610, R172 ;  /* 0x00007610ffac7816 */ /* 0x000fe200000000ac */
[----:B0-----:R-:W-:-:S02]  /*23f30*/  @!P1 IMAD.MOV.U32 R14, RZ, RZ, R26 ;  /* 0x000000ffff0e9224 */ /* 0x001fc400078e001a */
[----:B------:R-:W-:Y:S01]  /*23f40*/  @!P1 IMAD.MOV.U32 R15, RZ, RZ, R30 ;  /* 0x000000ffff0f9224 */ /* 0x000fe200078e001e */
[----:B------:R-:W4:Y:S04]  /*23f50*/  LDL R26, [R1+0xfc4] ;  /* 0x000fc400011a7983 */ /* 0x000f280000100800 */
[----:B------:R-:W4:Y:S04]  /*23f60*/  LDL.LU R30, [R1+0xfe0] ;  /* 0x000fe000011e7983 */ /* 0x000f280000300800 */
[----:B------:R3:W4:Y:S04]  /*23f70*/  @!P1 LDG.E.U16 R173, desc[UR8][R14.64] ;  /* 0x000000080ead9981 */ /* 0x000728000c1e1500 */
[----:B------:R-:W4:Y:S01]  /*23f80*/  LDL.LU R44, [R1+0xfc0] ;  /* 0x000fc000012c7983 */ /* 0x000f220000300800 */
[----:B------:R-:W-:Y:S01]  /*23f90*/  PRMT R171, RZ, 0x7610, R171 ;  /* 0x00007610ffab7816 */ /* 0x000fe200000000ab */
[----:B---3--:R-:W-:-:S02]  /*23fa0*/  @!P1 IMAD.MOV.U32 R15, RZ, RZ, R36 ;  /* 0x000000ffff0f9224 */ /* 0x008fc400078e0024 */
[----:B--2---:R-:W-:Y:S02]  /*23fb0*/  @!P1 IMAD.MOV.U32 R14, RZ, RZ, R25 ;  /* 0x000000ffff0e9224 */ /* 0x004fe400078e0019 */
[----:B------:R-:W2:Y:S04]  /*23fc0*/  LDL.LU R25, [R1+0xfa4] ;  /* 0x000fa40001197983 */ /* 0x000ea80000300800 */
[----:B------:R4:W3:Y:S02]  /*23fd0*/  @!P1 LDG.E.U16 R172, desc[UR8][R14.64] ;  /* 0x000000080eac9981 */ /* 0x0008e4000c1e1500 */
[----:B----4-:R-:W-:Y:S02]  /*23fe0*/  @!P1 IMAD.MOV.U32 R14, RZ, RZ, R29 ;  /* 0x000000ffff0e9224 */ /* 0x010fe400078e001d */
[----:B------:R-:W4:Y:S01]  /*23ff0*/  LDL R29, [R1+0xf80] ;  /* 0x000f8000011d7983 */ /* 0x000f220000100800 */
[----:B------:R-:W-:-:S03]  /*24000*/  @!P1 IMAD.MOV.U32 R15, RZ, RZ, R35 ;  /* 0x000000ffff0f9224 */ /* 0x000fc600078e0023 */
[----:B------:R-:W3:Y:S04]  /*24010*/  LDL.LU R36, [R1+0xfa0] ;  /* 0x000fa00001247983 */ /* 0x000ee80000300800 */
[----:B------:R0:W4:Y:S04]  /*24020*/  @!P1 LDG.E.U16 R171, desc[UR8][R14.64] ;  /* 0x000000080eab9981 */ /* 0x000128000c1e1500 */
[----:B------:R-:W4:Y:S01]  /*24030*/  LDL R35, [R1+0x1098] ;  /* 0x0010980001237983 */ /* 0x000f220000100800 */
[----:B0-----:R-:W-:-:S03]  /*24040*/  @!P1 IMAD.MOV.U32 R14, RZ, RZ, R28 ;  /* 0x000000ffff0e9224 */ /* 0x001fc600078e001c */
[----:B------:R-:W4:Y:S04]  /*24050*/  LDL R28, [R1+0x109c] ;  /* 0x00109c00011c7983 */ /* 0x000f280000100800 */
[----:B------:R-:W4:Y:S01]  /*24060*/  LDL.LU R39, [R1+0xf84] ;  /* 0x000f840001277983 */ /* 0x000f220000300800 */
[----:B------:R-:W-:-:S03]  /*24070*/  @!P1 IMAD.MOV.U32 R15, RZ, RZ, R33 ;  /* 0x000000ffff0f9224 */ /* 0x000fc600078e0021 */
[----:B------:R-:W4:Y:S01]  /*24080*/  LDL.LU R33, [R1+0xf64] ;  /* 0x000f640001217983 */ /* 0x000f220000300800 */
[----:B------:R-:W-:-:S03]  /*24090*/  PRMT R170, RZ, 0x7610, R170 ;  /* 0x00007610ffaa7816 */ /* 0x000fc600000000aa */
[----:B------:R-:W4:Y:S04]  /*240a0*/  LDL R126, [R1+0x1078] ;  /* 0x00107800017e7983 */ /* 0x000f280000100800 */
[----:B------:R-:W4:Y:S04]  /*240b0*/  LDL R50, [R1+0x107c] ;  /* 0x00107c0001327983 */ /* 0x000f280000100800 */
[----:B------:R0:W4:Y:S04]  /*240c0*/  @!P1 LDG.E.U16 R170, desc[UR8][R14.64] ;  /* 0x000000080eaa9981 */ /* 0x000128000c1e1500 */
[----:B------:R-:W4:Y:S01]  /*240d0*/  LDL R49, [R1+0x1058] ;  /* 0x0010580001317983 */ /* 0x000f220000100800 */
[----:B------:R-:W-:-:S02]  /*240e0*/  PRMT R169, RZ, 0x7610, R169 ;  /* 0x00007610ffa97816 */ /* 0x000fc400000000a9 */
[----:B------:R-:W-:Y:S01]  /*240f0*/  PRMT R168, RZ, 0x7610, R168 ;  /* 0x00007610ffa87816 */ /* 0x000fe200000000a8 */
[----:B------:R-:W4:Y:S01]  /*24100*/  LDL R47, [R1+0x1038] ;  /* 0x00103800012f7983 */ /* 0x000f220000100800 */
[----:B------:R-:W-:Y:S02]  /*24110*/  PRMT R167, RZ, 0x7610, R167 ;  /* 0x00007610ffa77816 */ /* 0x000fe400000000a7 */
[----:B------:R-:W-:Y:S01]  /*24120*/  PRMT R166, RZ, 0x7610, R166 ;  /* 0x00007610ffa67816 */ /* 0x000fe200000000a6 */
[----:B------:R-:W4:Y:S01]  /*24130*/  LDL R43, [R1+0x1018] ;  /* 0x00101800012b7983 */ /* 0x000f220000100800 */
[----:B0-----:R-:W-:-:S03]  /*24140*/  @!P1 IMAD.MOV.U32 R15, RZ, RZ, R42 ;  /* 0x000000ffff0f9224 */ /* 0x001fc600078e002a */
[----:B------:R-:W4:Y:S01]  /*24150*/  LDL R42, [R1+0x105c] ;  /* 0x00105c00012a7983 */ /* 0x000f220000100800 */
[----:B------:R-:W-:Y:S01]  /*24160*/  @!P1 IMAD.MOV.U32 R14, RZ, RZ, R40 ;  /* 0x000000ffff0e9224 */ /* 0x000fe200078e0028 */
[----:B------:R-:W-:Y:S02]  /*24170*/  PRMT R165, RZ, 0x7610, R165 ;  /* 0x00007610ffa57816 */ /* 0x000fe400000000a5 */
[----:B------:R-:W4:Y:S04]  /*24180*/  LDL R40, [R1+0xff8] ;  /* 0x000ff80001287983 */ /* 0x000f280000100800 */
[----:B------:R0:W4:Y:S02]  /*24190*/  @!P1 LDG.E.U16 R169, desc[UR8][R14.64] ;  /* 0x000000080ea99981 */ /* 0x000124000c1e1500 */
[----:B0-----:R-:W-:-:S02]  /*241a0*/  @!P1 IMAD.MOV.U32 R14, RZ, RZ, R37 ;  /* 0x000000ffff0e9224 */ /* 0x001fc400078e0025 */
[----:B------:R-:W4:Y:S01]  /*241b0*/  LDL R37, [R1+0x103c] ;  /* 0x00103c0001257983 */ /* 0x000f220000100800 */
[----:B------:R-:W-:-:S05]  /*241c0*/  @!P1 IMAD.MOV.U32 R15, RZ, RZ, R30 ;  /* 0x000000ffff0f9224 */ /* 0x000fca00078e001e */
[----:B------:R0:W4:Y:S02]  /*241d0*/  @!P1 LDG.E.U16 R168, desc[UR8][R14.64] ;  /* 0x000000080ea89981 */ /* 0x000124000c1e1500 */
[----:B0-----:R-:W-:Y:S02]  /*241e0*/  @!P1 IMAD.MOV.U32 R14, RZ, RZ, R26 ;  /* 0x000000ffff0e9224 */ /* 0x001fe400078e001a */
[----:B------:R-:W-:Y:S01]  /*241f0*/  @!P1 IMAD.MOV.U32 R15, RZ, RZ, R44 ;  /* 0x000000ffff0f9224 */ /* 0x000fe200078e002c */
[----:B------:R-:W4:Y:S04]  /*24200*/  LDL R26, [R1+0x101c] ;  /* 0x00101c00011a7983 */ /* 0x000f280000100800 */
[----:B------:R2:W4:Y:S01]  /*24210*/  @!P1 LDG.E.U16 R167, desc[UR8][R14.64] ;  /* 0x000000080ea79981 */ /* 0x000522000c1e1500 */
[----:B------:R-:W-:Y:S01]  /*24220*/  PRMT R164, RZ, 0x7610, R164 ;  /* 0x00007610ffa47816 */ /* 0x000fe200000000a4 */
[----:B--2---:R-:W-:-:S02]  /*24230*/  @!P1 IMAD.MOV.U32 R14, RZ, RZ, R25 ;  /* 0x000000ffff0e9224 */ /* 0x004fc400078e0019 */
[----:B---3--:R-:W-:-:S05]  /*24240*/  @!P1 IMAD.MOV.U32 R15, RZ, RZ, R36 ;  /* 0x000000ffff0f9224 */ /* 0x008fca00078e0024 */
[----:B------:R4:W2:Y:S02]  /*24250*/  @!P1 LDG.E.U16 R166, desc[UR8][R14.64] ;  /* 0x000000080ea69981 */ /* 0x0008a4000c1e1500 */
[----:B----4-:R-:W-:Y:S02]  /*24260*/  @!P1 IMAD.MOV.U32 R15, RZ, RZ, R29 ;  /* 0x000000ffff0f9224 */ /* 0x010fe400078e001d */
[----:B------:R-:W3:Y:S01]  /*24270*/  LDL R29, [R1+0xffc] ;  /* 0x000ffc00011d7983 */ /* 0x000ee20000100800 */
[----:B------:R-:W-:-:S05]  /*24280*/  @!P1 IMAD.MOV.U32 R14, RZ, RZ, R39 ;  /* 0x000000ffff0e9224 */ /* 0x000fca00078e0027 */
[----:B------:R0:W4:Y:S04]  /*24290*/  @!P1 LDG.E.U16 R165, desc[UR8][R14.64] ;  /* 0x000000080ea59981 */ /* 0x000128000c1e1500 */
[----:B------:R1:W-:Y:S01]  /*242a0*/  STL [R1+0x1b94], R6 ;  /* 0x001b940601007387 */ /* 0x0003e20000100800 */
[----:B0-----:R-:W-:Y:S02]  /*242b0*/  @!P1 IMAD.MOV.U32 R14, RZ, RZ, R33 ;  /* 0x000000ffff0e9224 */ /* 0x001fe400078e0021 */
[----:B------:R-:W-:-:S05]  /*242c0*/  @!P1 IMAD.MOV.U32 R15, RZ, RZ, R6 ;  /* 0x000000ffff0f9224 */ /* 0x000fca00078e0006 */
[----:B------:R0:W4:Y:S02]  /*242d0*/  @!P1 LDG.E.U16 R164, desc[UR8][R14.64] ;  /* 0x000000080ea49981 */ /* 0x000124000c1e1500 */
[----:B0-----:R-:W-:Y:S02]  /*242e0*/  @!P1 IMAD.MOV.U32 R15, RZ, RZ, R35 ;  /* 0x000000ffff0f9224 */ /* 0x001fe400078e0023 */
[----:B------:R-:W2:Y:S01]  /*242f0*/  LDL R35, [R1+0xfdc] ;  /* 0x000fdc0001237983 */ /* 0x000ea20000100800 */
[----:B------:R-:W-:Y:S01]  /*24300*/  PRMT R163, RZ, 0x7610, R163 ;  /* 0x00007610ffa37816 */ /* 0x000fe200000000a3 */
[----:B------:R-:W-:Y:S01]  /*24310*/  @!P1 IMAD.MOV.U32 R14, RZ, RZ, R28 ;  /* 0x000000ffff0e9224 */ /* 0x000fe200078e001c */
[----:B------:R-:W-:Y:S01]  /*24320*/  PRMT R162, RZ, 0x7610, R162 ;  /* 0x00007610ffa27816 */ /* 0x000fe200000000a2 */
[----:B------:R-:W4:Y:S04]  /*24330*/  LDL.LU R28, [R1+0xfd8] ;  /* 0x000fd800011c7983 */ /* 0x000f280000300800 */
[----:B------:R0:W4:Y:S02]  /*24340*/  @!P1 LDG.E.U16 R163, desc[UR8][R14.64] ;  /* 0x000000080ea39981 */ /* 0x000124000c1e1500 */
[----:B0-----:R-:W-:-:S02]  /*24350*/  @!P1 IMAD.MOV.U32 R14, RZ, RZ, R50 ;  /* 0x000000ffff0e9224 */ /* 0x001fc400078e0032 */
[----:B------:R-:W-:-:S05]  /*24360*/  @!P1 IMAD.MOV.U32 R15, RZ, RZ, R126 ;  /* 0x000000ffff0f9224 */ /* 0x000fca00078e007e */
[----:B------:R0:W4:Y:S01]  /*24370*/  @!P1 LDG.E.U16 R162, desc[UR8][R14.64] ;  /* 0x000000080ea29981 */ /* 0x000122000c1e1500 */
[----:B------:R-:W-:Y:S01]  /*24380*/  PRMT R161, RZ, 0x7610, R161 ;  /* 0x00007610ffa17816 */ /* 0x000fe200000000a1 */
[----:B0-----:R-:W-:Y:S02]  /*24390*/  @!P1 IMAD.MOV.U32 R15, RZ, RZ, R49 ;  /* 0x000000ffff0f9224 */ /* 0x001fe400078e0031 */
[----:B------:R-:W-:Y:S01]  /*243a0*/  @!P1 IMAD.MOV.U32 R14, RZ, RZ, R42 ;  /* 0x000000ffff0e9224 */ /* 0x000fe200078e002a */
[----:B------:R-:W4:Y:S04]  /*243b0*/  LDL.LU R49, [R1+0xfbc] ;  /* 0x000fbc0001317983 */ /* 0x000f280000300800 */
[----:B------:R-:W4:Y:S04]  /*243c0*/  LDL.LU R42, [R1+0xfb8] ;  /* 0x000fb800012a7983 */ /* 0x000f280000300800 */
[----:B-1----:R-:W4:Y:S04]  /*243d0*/  LDL.LU R6, [R1+0xf98] ;  /* 0x000f980001067983 */ /* 0x002f280000300800 */
[----:B------:R-:W4:Y:S04]  /*243e0*/  LDL R131, [R1+0xf5c] ;  /* 0x000f5c0001837983 */ /* 0x000f280000100800 */
[----:B------:R-:W4:Y:S04]  /*243f0*/  LDL.LU R50, [R1+0xf9c] ;  /* 0x000f9c0001327983 */ /* 0x000f280000300800 */
[----:B------:R0:W4:Y:S01]  /*24400*/  @!P1 LDG.E.U16 R161, desc[UR8][R14.64] ;  /* 0x000000080ea19981 */ /* 0x000122000c1e1500 */
[----:B------:R-:W-:Y:S01]  /*24410*/  PRMT R160, RZ, 0x7610, R160 ;  /* 0x00007610ffa07816 */ /* 0x000fe200000000a0 */
[----:B0-----:R-:W-:-:S02]  /*24420*/  @!P1 IMAD.MOV.U32 R14, RZ, RZ, R37 ;  /* 0x000000ffff0e9224 */ /* 0x001fc400078e0025 */
[----:B------:R-:W4:Y:S01]  /*24430*/  LDL.LU R37, [R1+0xf7c] ;  /* 0x000f7c0001257983 */ /* 0x000f220000300800 */
[----:B------:R-:W-:Y:S01]  /*24440*/  @!P1 IMAD.MOV.U32 R15, RZ, RZ, R47 ;  /* 0x000000ffff0f9224 */ /* 0x000fe200078e002f */
[----:B------:R-:W-:Y:S02]  /*24450*/  PRMT R159, RZ, 0x7610, R159 ;  /* 0x00007610ff9f7816 */ /* 0x000fe4000000009f */
[----:B------:R-:W4:Y:S04]  /*24460*/  LDL R126, [R1+0x1090] ;  /* 0x00109000017e7983 */ /* 0x000f280000100800 */
[----:B------:R0:W4:Y:S04]  /*24470*/  @!P1 LDG.E.U16 R160, desc[UR8][R14.64] ;  /* 0x000000080ea09981 */ /* 0x000128000c1e1500 */
[----:B------:R-:W4:Y:S01]  /*24480*/  LDL R47, [R1+0x1070] ;  /* 0x00107000012f7983 */ /* 0x000f220000100800 */
[----:B------:R-:W-:-:S03]  /*24490*/  PRMT R158, RZ, 0x7610, R158 ;  /* 0x00007610ff9e7816 */ /* 0x000fc6000000009e */
[----:B------:R-:W4:Y:S01]  /*244a0*/  LDL R130, [R1+0x1050] ;  /* 0x0010500001827983 */ /* 0x000f220000100800 */
[----:B0-----:R-:W-:-:S03]  /*244b0*/  @!P1 IMAD.MOV.U32 R14, RZ, RZ, R26 ;  /* 0x000000ffff0e9224 */ /* 0x001fc600078e001a */
[----:B------:R-:W4:Y:S01]  /*244c0*/  LDL R26, [R1+0x1094] ;  /* 0x00109400011a7983 */ /* 0x000f220000100800 */
[----:B------:R-:W-:-:S03]  /*244d0*/  @!P1 IMAD.MOV.U32 R15, RZ, RZ, R43 ;  /* 0x000000ffff0f9224 */ /* 0x000fc600078e002b */
[----:B------:R-:W4:Y:S04]  /*244e0*/  LDL R43, [R1+0x1030] ;  /* 0x00103000012b7983 */ /* 0x000f280000100800 */
[----:B------:R0:W4:Y:S01]  /*244f0*/  @!P1 LDG.E.U16 R159, desc[UR8][R14.64] ;  /* 0x000000080e9f9981 */ /* 0x000122000c1e1500 */
[----:B------:R-:W-:Y:S02]  /*24500*/  PRMT R157, RZ, 0x7610, R157 ;  /* 0x00007610ff9d7816 */ /* 0x000fe4000000009d */
[----:B------:R-:W-:Y:S01]  /*24510*/  PRMT R156, RZ, 0x7610, R156 ;  /* 0x00007610ff9c7816 */ /* 0x000fe2000000009c */
[----:B------:R-:W4:Y:S01]  /*24520*/  LDL R129, [R1+0x1010] ;  /* 0x0010100001817983 */ /* 0x000f220000100800 */
[----:B------:R-:W-:Y:S02]  /*24530*/  PRMT R155, RZ, 0x7610, R155 ;  /* 0x00007610ff9b7816 */ /* 0x000fe4000000009b */
[----:B------:R-:W-:Y:S01]  /*24540*/  PRMT R154, RZ, 0x7610, R154 ;  /* 0x00007610ff9a7816 */ /* 0x000fe2000000009a */
[----:B------:R-:W4:Y:S01]  /*24550*/  LDL R128, [R1+0x1014] ;  /* 0x0010140001807983 */ /* 0x000f220000100800 */
[----:B0-----:R-:W-:-:S03]  /*24560*/  @!P1 IMAD.MOV.U32 R15, RZ, RZ, R40 ;  /* 0x000000ffff0f9224 */ /* 0x001fc600078e0028 */
[----:B------:R-:W4:Y:S01]  /*24570*/  LDL R40, [R1+0x1054] ;  /* 0x0010540001287983 */ /* 0x000f220000100800 */
[----:B------:R-:W-:Y:S02]  /*24580*/  PRMT R153, RZ, 0x7610, R153 ;  /* 0x00007610ff997816 */ /* 0x000fe40000000099 */
[----:B------:R-:W-:Y:S01]  /*24590*/  PRMT R152, RZ, 0x7610, R152 ;  /* 0x00007610ff987816 */ /* 0x000fe20000000098 */
[----:B------:R-:W4:Y:S01]  /*245a0*/  LDL R127, [R1+0xff4] ;  /* 0x000ff400017f7983 */ /* 0x000f220000100800 */
[----:B---3--:R-:W-:-:S03]  /*245b0*/  @!P1 IMAD.MOV.U32 R14, RZ, RZ, R29 ;  /* 0x000000ffff0e9224 */ /* 0x008fc600078e001d */
[----:B------:R-:W3:Y:S04]  /*245c0*/  LDL R29, [R1+0x1074] ;  /* 0x00107400011d7983 */ /* 0x000ee80000100800 */
[----:B------:R2:W3:Y:S02]  /*245d0*/  @!P1 LDG.E.U16 R158, desc[UR8][R14.64] ;  /* 0x000000080e9e9981 */ /* 0x0004e4000c1e1500 */
[----:B--2---:R-:W-:Y:S02]  /*245e0*/  @!P1 IMAD.MOV.U32 R14, RZ, RZ, R35 ;  /* 0x000000ffff0e9224 */ /* 0x004fe400078e0023 */
[----:B------:R-:W2:Y:S01]  /*245f0*/  LDL R35, [R1+0x1034] ;  /* 0x0010340001237983 */ /* 0x000ea20000100800 */
[----:B----4-:R-:W-:-:S05]  /*24600*/  @!P1 IMAD.MOV.U32 R15, RZ, RZ, R28 ;  /* 0x000000ffff0f9224 */ /* 0x010fca00078e001c */
[----:B------:R0:W4:Y:S02]  /*24610*/  @!P1 LDG.E.U16 R157, desc[UR8][R14.64] ;  /* 0x000000080e9d9981 */ /* 0x000124000c1e1500 */
[----:B0-----:R-:W-:Y:S02]  /*24620*/  @!P1 IMAD.MOV.U32 R14, RZ, RZ, R49 ;  /* 0x000000ffff0e9224 */ /* 0x001fe400078e0031 */
[----:B------:R-:W-:-:S05]  /*24630*/  @!P1 IMAD.MOV.U32 R15, RZ, RZ, R42 ;  /* 0x000000ffff0f9224 */ /* 0x000fca00078e002a */
        /* <DEDUP_REMOVED lines=8> */
[----:B------:R-:W-:Y:S01]  /*246c0*/  @!P1 IMAD.MOV.U32 R15, RZ, RZ, R5 ;  /* 0x000000ffff0f9224 */ /* 0x000fe200078e0005 */
[----:B------:R-:W-:Y:S04]  /*246d0*/  STL [R1+0x1b98], R2 ;  /* 0x001b980201007387 */ /* 0x000fe80000100800 */
[----:B------:R0:W4:Y:S04]  /*246e0*/  @!P1 LDG.E.U16 R153, desc[UR8][R14.64] ;  /* 0x000000080e999981 */ /* 0x000128000c1e1500 */
[----:B------:R1:W-:Y:S01]  /*246f0*/  STL [R1+0x1b90], R5 ;  /* 0x001b900501007387 */ /* 0x0003e20000100800 */
[----:B0-----:R-:W-:-:S02]  /*24700*/  @!P1 IMAD.MOV.U32 R14, RZ, RZ, R26 ;  /* 0x000000ffff0e9224 */ /* 0x001fc400078e001a */
[----:B------:R-:W-:Y:S01]  /*24710*/  @!P1 IMAD.MOV.U32 R15, RZ, RZ, R126 ;  /* 0x000000ffff0f9224 */ /* 0x000fe200078e007e */
[----:B-1----:R-:W4:Y:S04]  /*24720*/  LDL.LU R5, [R1+0xf54] ;  /* 0x000f540001057983 */ /* 0x002f280000300800 */
[----:B------:R-:W4:Y:S04]  /*24730*/  LDL R126, [R1+0xfd4] ;  /* 0x000fd400017e7983 */ /* 0x000f280000100800 */
[----:B------:R0:W4:Y:S01]  /*24740*/  @!P1 LDG.E.U16 R152, desc[UR8][R14.64] ;  /* 0x000000080e989981 */ /* 0x000122000c1e1500 */
[----:B------:R-:W-:-:S03]  /*24750*/  PRMT R23, RZ, 0x7610, R23 ;  /* 0x00007610ff177816 */ /* 0x000fc60000000017 */
[----:B------:R-:W4:Y:S01]  /*24760*/  LDL.LU R26, [R1+0xfd0] ;  /* 0x000fd000011a7983 */ /* 0x000f220000300800 */
[----:B0-----:R-:W-:-:S03]  /*24770*/  @!P1 IMAD.MOV.U32 R15, RZ, RZ, R47 ;  /* 0x000000ffff0f9224 */ /* 0x001fc600078e002f */
[----:B------:R-:W4:Y:S01]  /*24780*/  LDL.LU R47, [R1+0xff0] ;  /* 0x000ff000012f7983 */ /* 0x000f220000300800 */
[----:B------:R-:W-:Y:S01]  /*24790*/  PRMT R22, RZ, 0x7610, R22 ;  /* 0x00007610ff167816 */ /* 0x000fe20000000016 */
[----:B---3--:R-:W-:Y:S02]  /*247a0*/  @!P1 IMAD.MOV.U32 R14, RZ, RZ, R29 ;  /* 0x000000ffff0e9224 */ /* 0x008fe400078e001d */
[----:B------:R-:W3:Y:S04]  /*247b0*/  LDL.LU R29, [R1+0xfb4] ;  /* 0x000fb400011d7983 */ /* 0x000ee80000300800 */
[----:B------:R0:W3:Y:S02]  /*247c0*/  @!P1 LDG.E.U16 R23, desc[UR8][R14.64] ;  /* 0x000000080e179981 */ /* 0x0000e4000c1e1500 */
[----:B0-----:R-:W-:-:S02]  /*247d0*/  @!P1 IMAD.MOV.U32 R14, RZ, RZ, R40 ;  /* 0x000000ffff0e9224 */ /* 0x001fc400078e0028 */
[----:B------:R-:W-:Y:S01]  /*247e0*/  @!P1 IMAD.MOV.U32 R15, RZ, RZ, R130 ;  /* 0x000000ffff0f9224 */ /* 0x000fe200078e0082 */
[----:B------:R-:W3:Y:S04]  /*247f0*/  LDL.LU R40, [R1+0xfb0] ;  /* 0x000fb00001287983 */ /* 0x000ee80000300800 */
[----:B------:R0:W3:Y:S04]  /*24800*/  @!P1 LDG.E.U16 R22, desc[UR8][R14.64] ;  /* 0x000000080e169981 */ /* 0x0000e8000c1e1500 */
[----:B------:R-:W3:Y:S01]  /*24810*/  LDL.LU R2, [R1+0xf90] ;  /* 0x000f900001027983 */ /* 0x000ee20000300800 */
[----:B0-----:R-:W-:-:S03]  /*24820*/  @!P1 IMAD.MOV.U32 R15, RZ, RZ, R43 ;  /* 0x000000ffff0f9224 */ /* 0x001fc600078e002b */
[----:B------:R-:W3:Y:S01]  /*24830*/  LDL.LU R43, [R1+0xf94] ;  /* 0x000f9400012b7983 */ /* 0x000ee20000300800 */
[----:B--2---:R-:W-:-:S03]  /*24840*/  @!P1 IMAD.MOV.U32 R14, RZ, RZ, R35 ;  /* 0x000000ffff0e9224 */ /* 0x004fc600078e0023 */
[----:B------:R-:W2:Y:S01]  /*24850*/  LDL.LU R35, [R1+0xf74] ;  /* 0x000f740001237983 */ /* 0x000ea20000300800 */
[----:B------:R-:W-:-:S03]  /*24860*/  PRMT R21, RZ, 0x7610, R21 ;  /* 0x00007610ff157816 */ /* 0x000fc60000000015 */
[----:B------:R0:W-:Y:S04]  /*24870*/  STS.U16 [R105+UR4+0x100], R20 ;  /* 0x0001001469007988 */ /* 0x0001e80008000404 */
[----:B------:R1:W2:Y:S01]  /*24880*/  @!P1 LDG.E.U16 R21, desc[UR8][R14.64] ;  /* 0x000000080e159981 */ /* 0x0002a2000c1e1500 */
[----:B0-----:R-:W-:Y:S01]  /*24890*/  PRMT R20, RZ, 0x7610, R20 ;  /* 0x00007610ff147816 */ /* 0x001fe20000000014 */
[----:B-1----:R-:W-:Y:S02]  /*248a0*/  @!P1 IMAD.MOV.U32 R14, RZ, RZ, R128 ;  /* 0x000000ffff0e9224 */ /* 0x002fe400078e0080 */
[----:B------:R-:W-:Y:S01]  /*248b0*/  @!P1 IMAD.MOV.U32 R15, RZ, RZ, R129 ;  /* 0x000000ffff0f9224 */ /* 0x000fe200078e0081 */
[----:B------:R0:W-:Y:S04]  /*248c0*/  STS.U16 [R105+UR4+0x500], R19 ;  /* 0x0005001369007988 */ /* 0x0001e80008000404 */
[----:B------:R1:W2:Y:S01]  /*248d0*/  @!P1 LDG.E.U16 R20, desc[UR8][R14.64] ;  /* 0x000000080e149981 */ /* 0x0002a2000c1e1500 */
[----:B0-----:R-:W-:Y:S01]  /*248e0*/  PRMT R19, RZ, 0x7610, R19 ;  /* 0x00007610ff137816 */ /* 0x001fe20000000013 */
[----:B-1----:R-:W-:-:S02]  /*248f0*/  @!P1 IMAD.MOV.U32 R14, RZ, RZ, R127 ;  /* 0x000000ffff0e9224 */ /* 0x002fc400078e007f */
[----:B------:R0:W-:Y:S04]  /*24900*/  STS.U16 [R105+UR4+0x900], R18 ;  /* 0x0009001269007988 */ /* 0x0001e80008000404 */
[----:B------:R1:W-:Y:S01]  /*24910*/  STS.U16 [R105+UR4+0xd00], R17 ;  /* 0x000d001169007988 */ /* 0x0003e20008000404 */
[----:B0-----:R-:W-:-:S03]  /*24920*/  PRMT R18, RZ, 0x7610, R18 ;  /* 0x00007610ff127816 */ /* 0x001fc60000000012 */
[----:B------:R-:W-:Y:S01]  /*24930*/  STL [R1+0x1e70], R50 ;  /* 0x001e703201007387 */ /* 0x000fe20000100800 */
[----:B-1----:R-:W-:-:S03]  /*24940*/  PRMT R17, RZ, 0x7610, R17 ;  /* 0x00007610ff117816 */ /* 0x002fc60000000011 */
[----:B------:R-:W-:Y:S04]  /*24950*/  STL.64 [R1+0x1e68], R48 ;  /* 0x001e683001007387 */ /* 0x000fe80000100a00 */
[----:B------:R0:W-:Y:S04]  /*24960*/  STS.U16 [R105+UR4+0x1100], R16 ;  /* 0x0011001069007988 */ /* 0x0001e80008000404 */
[----:B------:R1:W-:Y:S01]  /*24970*/  STS.U16 [R105+UR4+0x1500], R13 ;  /* 0x0015000d69007988 */ /* 0x0003e20008000404 */
[----:B0-----:R-:W-:Y:S02]  /*24980*/  PRMT R16, RZ, 0x7610, R16 ;  /* 0x00007610ff107816 */ /* 0x001fe40000000010 */
[----:B-1----:R-:W-:Y:S01]  /*24990*/  PRMT R13, RZ, 0x7610, R13 ;  /* 0x00007610ff0d7816 */ /* 0x002fe2000000000d */
[----:B----4-:R-:W-:-:S05]  /*249a0*/  @!P1 IMAD.MOV.U32 R15, RZ, RZ, R47 ;  /* 0x000000ffff0f9224 */ /* 0x010fca00078e002f */
[----:B------:R0:W4:Y:S02]  /*249b0*/  @!P1 LDG.E.U16 R19, desc[UR8][R14.64] ;  /* 0x000000080e139981 */ /* 0x000124000c1e1500 */
[----:B0-----:R-:W-:Y:S02]  /*249c0*/  @!P1 IMAD.MOV.U32 R14, RZ, RZ, R126 ;  /* 0x000000ffff0e9224 */ /* 0x001fe400078e007e */
[----:B------:R-:W-:Y:S01]  /*249d0*/  @!P1 IMAD.MOV.U32 R15, RZ, RZ, R26 ;  /* 0x000000ffff0f9224 */ /* 0x000fe200078e001a */
[----:B------:R-:W-:Y:S04]  /*249e0*/  STL.64 [R1+0x1e60], R46 ;  /* 0x001e602e01007387 */ /* 0x000fe80000100a00 */
[----:B------:R3:W4:Y:S04]  /*249f0*/  @!P1 LDG.E.U16 R18, desc[UR8][R14.64] ;  /* 0x000000080e129981 */ /* 0x000728000c1e1500 */
[----:B------:R-:W-:Y:S01]  /*24a00*/  STL.64 [R1+0x1e58], R44 ;  /* 0x001e582c01007387 */ /* 0x000fe20000100a00 */
[----:B---3--:R-:W-:-:S02]  /*24a10*/  @!P1 IMAD.MOV.U32 R14, RZ, RZ, R29 ;  /* 0x000000ffff0e9224 */ /* 0x008fc400078e001d */
[----:B------:R-:W-:-:S05]  /*24a20*/  @!P1 IMAD.MOV.U32 R15, RZ, RZ, R40 ;  /* 0x000000ffff0f9224 */ /* 0x000fca00078e0028 */
[----:B------:R0:W3:Y:S04]  /*24a30*/  @!P1 LDG.E.U16 R17, desc[UR8][R14.64] ;  /* 0x000000080e119981 */ /* 0x0000e8000c1e1500 */
[----:B------:R-:W-:Y:S01]  /*24a40*/  STL.64 [R1+0x1e50], R42 ;  /* 0x001e502a01007387 */ /* 0x000fe20000100a00 */
[----:B0-----:R-:W-:Y:S02]  /*24a50*/  @!P1 IMAD.MOV.U32 R14, RZ, RZ, R43 ;  /* 0x000000ffff0e9224 */ /* 0x001fe400078e002b */
[----:B------:R-:W-:Y:S01]  /*24a60*/  @!P1 IMAD.MOV.U32 R15, RZ, RZ, R2 ;  /* 0x000000ffff0f9224 */ /* 0x000fe200078e0002 */
[----:B------:R-:W-:Y:S04]  /*24a70*/  STL.64 [R1+0x1e48], R40 ;  /* 0x001e482801007387 */ /* 0x000fe80000100a00 */
[----:B------:R-:W-:Y:S04]  /*24a80*/  STL.64 [R1+0x1e40], R38 ;  /* 0x001e402601007387 */ /* 0x000fe80000100a00 */
[----:B------:R-:W-:Y:S04]  /*24a90*/  STL.64 [R1+0x1e38], R36 ;  /* 0x001e382401007387 */ /* 0x000fe80000100a00 */
[----:B--2---:R-:W-:Y:S04]  /*24aa0*/  STL.64 [R1+0x1e30], R34 ;  /* 0x001e302201007387 */ /* 0x004fe80000100a00 */
[----:B------:R-:W-:Y:S04]  /*24ab0*/  STL.64 [R1+0x1e28], R32 ;  /* 0x001e282001007387 */ /* 0x000fe80000100a00 */
[----:B------:R-:W-:Y:S04]  /*24ac0*/  STL.64 [R1+0x1e20], R30 ;  /* 0x001e201e01007387 */ /* 0x000fe80000100a00 */
[----:B------:R0:W2:Y:S04]  /*24ad0*/  @!P1 LDG.E.U16 R16, desc[UR8][R14.64] ;  /* 0x000000080e109981 */ /* 0x0000a8000c1e1500 */
[----:B------:R-:W-:Y:S04]  /*24ae0*/  STL.64 [R1+0x1e18], R28 ;  /* 0x001e181c01007387 */ /* 0x000fe80000100a00 */
[----:B------:R-:W-:Y:S01]  /*24af0*/  STL.64 [R1+0x1e10], R26 ;  /* 0x001e101a01007387 */ /* 0x000fe20000100a00 */
[----:B0-----:R-:W-:-:S02]  /*24b00*/  @!P1 IMAD.MOV.U32 R14, RZ, RZ, R35 ;  /* 0x000000ffff0e9224 */ /* 0x001fc400078e0023 */
[----:B------:R-:W-:Y:S01]  /*24b10*/  @!P1 IMAD.MOV.U32 R15, RZ, RZ, R3 ;  /* 0x000000ffff0f9224 */ /* 0x000fe200078e0003 */
[----:B------:R-:W-:Y:S04]  /*24b20*/  STL.64 [R1+0x1e08], R24 ;  /* 0x001e081801007387 */ /* 0x000fe80000100a00 */
[----:B------:R-:W-:Y:S04]  /*24b30*/  STL.64 [R1+0x2078], R150 ;  /* 0x0020789601007387 */ /* 0x000fe80000100a00 */
[----:B------:R-:W-:Y:S04]  /*24b40*/  STL.64 [R1+0x2070], R148 ;  /* 0x0020709401007387 */ /* 0x000fe80000100a00 */
[----:B------:R0:W-:Y:S04]  /*24b50*/  STL [R1+0x1b9c], R3 ;  /* 0x001b9c0301007387 */ /* 0x0001e80000100800 */
[----:B------:R1:W2:Y:S04]  /*24b60*/  @!P1 LDG.E.U16 R13, desc[UR8][R14.64] ;  /* 0x000000080e0d9981 */ /* 0x0002a8000c1e1500 */
[----:B------:R-:W-:Y:S04]  /*24b70*/  STL [R1+0x1ba4], R5 ;  /* 0x001ba40501007387 */ /* 0x000fe80000100800 */
[----:B------:R0:W-:Y:S01]  /*24b80*/  STL [R1+0x1ba0], R4 ;  /* 0x001ba00401007387 */ /* 0x0001e20000100800 */
[----:B-1----:R-:W-:-:S03]  /*24b90*/  @!P1 IMAD.MOV.U32 R15, RZ, RZ, R4 ;  /* 0x000000ffff0f9224 */ /* 0x002fc600078e0004 */
[----:B0-----:R-:W4:Y:S04]  /*24ba0*/  LDL R3, [R1+0x1b40] ;  /* 0x001b400001037983 */ /* 0x001f280000100800 */
[----:B------:R-:W3:Y:S04]  /*24bb0*/  LDL R4, [R1+0x1b44] ;  /* 0x001b440001047983 */ /* 0x000ee80000100800 */
        /* <DEDUP_REMOVED lines=58> */
[----:B------:R-:W2:Y:S04]  /*24f60*/  LDL.LU.64 R24, [R1+0xc00] ;  /* 0x000c000001187983 */ /* 0x000ea80000300a00 */
[----:B------:R-:W2:Y:S04]  /*24f70*/  LDL.LU.64 R26, [R1+0xc08] ;  /* 0x000c0800011a7983 */ /* 0x000ea80000300a00 */
[----:B------:R-:W2:Y:S04]  /*24f80*/  LDL.LU.64 R28, [R1+0xc10] ;  /* 0x000c1000011c7983 */ /* 0x000ea80000300a00 */
[----:B------:R-:W2:Y:S04]  /*24f90*/  LDL.LU.64 R30, [R1+0xc18] ;  /* 0x000c1800011e7983 */ /* 0x000ea80000300a00 */
[----:B------:R-:W2:Y:S01]  /*24fa0*/  LDL.LU.64 R32, [R1+0xc20] ;  /* 0x000c200001207983 */ /* 0x000ea20000300a00 */
[----:B0-----:R-:W-:-:S03]  /*24fb0*/  PRMT R7, RZ, 0x7610, R7 ;  /* 0x00007610ff077816 */ /* 0x001fc60000000007 */
[----:B------:R-:W2:Y:S01]  /*24fc0*/  LDL.LU.64 R34, [R1+0xc28] ;  /* 0x000c280001227983 */ /* 0x000ea20000300a00 */
[----:B------:R-:W-:-:S03]  /*24fd0*/  @!P1 IMAD.MOV.U32 R14, RZ, RZ, R5 ;  /* 0x000000ffff0e9224 */ /* 0x000fc600078e0005 */
[----:B------:R-:W2:Y:S04]  /*24fe0*/  LDL.LU.64 R36, [R1+0xc30] ;  /* 0x000c300001247983 */ /* 0x000ea80000300a00 */
[----:B------:R-:W2:Y:S04]  /*24ff0*/  LDL.LU.64 R38, [R1+0xc38] ;  /* 0x000c380001267983 */ /* 0x000ea80000300a00 */
[----:B------:R-:W2:Y:S04]  /*25000*/  LDL.LU.64 R40, [R1+0xc40] ;  /* 0x000c400001287983 */ /* 0x000ea80000300a00 */
[----:B------:R-:W2:Y:S04]  /*25010*/  LDL.LU.64 R42, [R1+0xc48] ;  /* 0x000c4800012a7983 */ /* 0x000ea80000300a00 */
[----:B------:R-:W2:Y:S04]  /*25020*/  LDL.LU.64 R44, [R1+0xc50] ;  /* 0x000c5000012c7983 */ /* 0x000ea80000300a00 */
[----:B------:R-:W2:Y:S04]  /*25030*/  LDL.LU.64 R46, [R1+0xc58] ;  /* 0x000c5800012e7983 */ /* 0x000ea80000300a00 */
[----:B------:R-:W2:Y:S04]  /*25040*/  LDL.LU.64 R48, [R1+0xc60] ;  /* 0x000c600001307983 */ /* 0x000ea80000300a00 */
[----:B------:R-:W2:Y:S04]  /*25050*/  @!P1 LDG.E.U16 R7, desc[UR8][R14.64] ;  /* 0x000000080e079981 */ /* 0x000ea8000c1e1500 */
[----:B---3--:R-:W-:Y:S04]  /*25060*/  STS.U16 [R4+UR4+0x200], R104 ;  /* 0x0002006804007988 */ /* 0x008fe80008000404 */
        /* <DEDUP_REMOVED lines=63> */
[----:B----4-:R-:W-:Y:S04]  /*25460*/  STS.U16 [R3+UR4+0x300], R77 ;  /* 0x0003004d03007988 */ /* 0x010fe80008000404 */
        /* <DEDUP_REMOVED lines=26> */
[----:B0-----:R-:W3:Y:S04]  /*25610*/  LDL.LU.64 R50, [R1+0xc68] ;  /* 0x000c680001327983 */ /* 0x001ee80000300a00 */
[----:B------:R-:W3:Y:S04]  /*25620*/  LDL.LU.64 R52, [R1+0xc70] ;  /* 0x000c700001347983 */ /* 0x000ee80000300a00 */
        /* <DEDUP_REMOVED lines=83> */
[----:B--2---:R-:W-:Y:S04]  /*25b60*/  STS.U16 [R3+UR4+0xf700], R16 ;  /* 0x00f7001003007988 */ /* 0x004fe80008000404 */
[----:B------:R-:W-:Y:S04]  /*25b70*/  STS.U16 [R3+UR4+0xfb00], R13 ;  /* 0x00fb000d03007988 */ /* 0x000fe80008000404 */
[----:B------:R-:W-:Y:S01]  /*25b80*/  STS.U16 [R3+UR4+0xff00], R7 ;  /* 0x00ff000703007988 */ /* 0x000fe20008000404 */
[----:B------:R0:W-:Y:S06]  /*25b90*/  MEMBAR.ALL.CTA ;  /* 0x0000000000007992 */ /* 0x0001ec0000008000 */
[----:B0-----:R-:W0:Y:S02]  /*25ba0*/  FENCE.VIEW.ASYNC.S ;  /* 0x00000000000073c6 */ /* 0x001e240000000000 */
[----:B0-----:R-:W-:Y:S06]  /*25bb0*/  BAR.SYNC.DEFER_BLOCKING 0x0 ;  /* 0x0000000000007b1d */ /* 0x001fec0000010000 */
[----:B---3--:R-:W-:-:S06]  /*25bc0*/  WARPGROUP.ARRIVE ;  /* 0x00000000000079c5 */ /* 0x008fcc0000000000 */
[----:B------:R-:W-:Y:S03]  /*25bd0*/  HGMMA.64x256x16.F32.BF16 R24, gdesc[UR44].tnspA, R24, gsb0 ;  /* 0x23e000002c1879f0 */ /* 0x000fe60008001818 */
[----:B------:R-:W-:Y:S02]  /*25be0*/  WARPGROUP.DEPBAR.LE gsb0, 0x0 ;  /* 0x00008000000079c5 */ /* 0x000fe40000010000 */
[----:B------:R-:W-:-:S15]  /*25bf0*/  WARPGROUP.ARRIVE ;  /* 0x00000000000079c5 */ /* 0x000fde0000000000 */
[----:B------:R-:W-:-:S08]  /*25c00*/  NOP ;  /* 0x0000000000007918 */ /* 0x000fd00000000000 */
        /* <DEDUP_REMOVED lines=10> */
[----:B------:R0:W-:Y:S04]  /*25cb0*/  STL.64 [R1+0xc00], R24 ;  /* 0x000c001801007387 */ /* 0x0001e80000100a00 */
        /* <DEDUP_REMOVED lines=58> */
[----:B------:R4:W-:Y:S01]  /*26060*/  STL.64 [R1+0xdd8], R142 ;  /* 0x000dd88e01007387 */ /* 0x0009e20000100a00 */
[----:B------:R-:W-:-:S03]  /*26070*/  IMAD.MOV.U32 R192, RZ, RZ, R25 ;  /* 0x000000ffffc07224 */ /* 0x000fc600078e0019 */
[----:B------:R4:W-:Y:S01]  /*26080*/  STL.64 [R1+0xde0], R144 ;  /* 0x000de09001007387 */ /* 0x0009e20000100a00 */
[----:B------:R-:W-:-:S03]  /*26090*/  IMAD.MOV.U32 R156, RZ, RZ, R24 ;  /* 0x000000ffff9c7224 */ /* 0x000fc600078e0018 */
[----:B------:R4:W-:Y:S01]  /*260a0*/  STL.64 [R1+0xde8], R146 ;  /* 0x000de89201007387 */ /* 0x0009e20000100a00 */
[----:B------:R-:W-:-:S03]  /*260b0*/  IMAD.MOV.U32 R194, RZ, RZ, R27 ;  /* 0x000000ffffc27224 */ /* 0x000fc600078e001b */
[----:B------:R4:W-:Y:S01]  /*260c0*/  STL.64 [R1+0xdf0], R148 ;  /* 0x000df09401007387 */ /* 0x0009e20000100a00 */
[----:B------:R-:W-:-:S03]  /*260d0*/  IMAD.MOV.U32 R157, RZ, RZ, R26 ;  /* 0x000000ffff9d7224 */ /* 0x000fc600078e001a */
[----:B------:R4:W-:Y:S04]  /*260e0*/  STL.64 [R1+0xdf8], R150 ;  /* 0x000df89601007387 */ /* 0x0009e80000100a00 */
[----:B0-----:R-:W4:Y:S04]  /*260f0*/  LDL.LU.64 R24, [R1+0xa00] ;  /* 0x000a000001187983 */ /* 0x001f280000300a00 */
[----:B-1----:R-:W4:Y:S04]  /*26100*/  LDL.LU.64 R26, [R1+0xa08] ;  /* 0x000a0800011a7983 */ /* 0x002f280000300a00 */
[----:B--2---:R-:W2:Y:S04]  /*26110*/  LDL.LU.64 R28, [R1+0xa10] ;  /* 0x000a1000011c7983 */ /* 0x004ea80000300a00 */
[----:B---3--:R-:W2:Y:S04]  /*26120*/  LDL.LU.64 R30, [R1+0xa18] ;  /* 0x000a1800011e7983 */ /* 0x008ea80000300a00 */
[----:B----4-:R-:W2:Y:S04]  /*26130*/  LDL.LU.64 R32, [R1+0xa20] ;  /* 0x000a200001207983 */ /* 0x010ea80000300a00 */
[----:B------:R-:W2:Y:S04]  /*26140*/  LDL.LU.64 R34, [R1+0xa28] ;  /* 0x000a280001227983 */ /* 0x000ea80000300a00 */
        /* <DEDUP_REMOVED lines=9> */
[----:B------:R-:W2:Y:S01]  /*261e0*/  LDL.LU.64 R54, [R1+0xa78] ;  /* 0x000a780001367983 */ /* 0x000ea20000300a00 */
[----:B------:R-:W-:-:S03]  /*261f0*/  IMAD.MOV.U32 R20, RZ, RZ, R65 ;  /* 0x000000ffff147224 */ /* 0x000fc600078e0041 */
[----:B------:R-:W2:Y:S01]  /*26200*/  LDL.LU.64 R56, [R1+0xa80] ;  /* 0x000a800001387983 */ /* 0x000ea20000300a00 */
[----:B------:R-:W-:-:S03]  /*26210*/  IMAD.MOV.U32 R21, RZ, RZ, R67 ;  /* 0x000000ffff157224 */ /* 0x000fc600078e0043 */
[----:B------:R-:W2:Y:S01]  /*26220*/  LDL.LU.64 R58, [R1+0xa88] ;  /* 0x000a8800013a7983 */ /* 0x000ea20000300a00 */
[----:B------:R-:W-:-:S03]  /*26230*/  IMAD.MOV.U32 R16, RZ, RZ, R68 ;  /* 0x000000ffff107224 */ /* 0x000fc600078e0044 */
[----:B------:R-:W2:Y:S01]  /*26240*/  LDL.LU.64 R60, [R1+0xa90] ;  /* 0x000a9000013c7983 */ /* 0x000ea20000300a00 */
[----:B------:R-:W-:-:S03]  /*26250*/  IMAD.MOV.U32 R17, RZ, RZ, R70 ;  /* 0x000000ffff117224 */ /* 0x000fc600078e0046 */
        /* <DEDUP_REMOVED lines=21> */
[----:B------:R-:W-:Y:S02]  /*263b0*/  IMAD.MOV.U32 R172, RZ, RZ, R97 ;  /* 0x000000ffffac7224 */ /* 0x000fe400078e0061 */
[----:B------:R-:W-:Y:S01]  /*263c0*/  IMAD.MOV.U32 R168, RZ, RZ, R96 ;  /* 0x000000ffffa87224 */ /* 0x000fe200078e0060 */
[----:B------:R-:W2:Y:S01]  /*263d0*/  LDL.LU.64 R92, [R1+0xb10] ;  /* 0x000b1000015c7983 */ /* 0x000ea20000300a00 */
[----:B------:R-:W-:Y:S02]  /*263e0*/  IMAD.MOV.U32 R173, RZ, RZ, R99 ;  /* 0x000000ffffad7224 */ /* 0x000fe400078e0063 */
[----:B------:R-:W-:Y:S01]  /*263f0*/  IMAD.MOV.U32 R169, RZ, RZ, R98 ;  /* 0x000000ffffa97224 */ /* 0x000fe200078e0062 */
[----:B------:R-:W2:Y:S01]  /*26400*/  LDL.LU.64 R94, [R1+0xb18] ;  /* 0x000b1800015e7983 */ /* 0x000ea20000300a00 */
[----:B------:R-:W-:Y:S02]  /*26410*/  IMAD.MOV.U32 R180, RZ, RZ, R101 ;  /* 0x000000ffffb47224 */ /* 0x000fe400078e0065 */
[----:B------:R-:W-:Y:S01]  /*26420*/  IMAD.MOV.U32 R176, RZ, RZ, R100 ;  /* 0x000000ffffb07224 */ /* 0x000fe200078e0064 */
[----:B------:R-:W2:Y:S01]  /*26430*/  LDL.LU.64 R96, [R1+0xb20] ;  /* 0x000b200001607983 */ /* 0x000ea20000300a00 */
[----:B------:R-:W-:-:S02]  /*26440*/  IMAD.MOV.U32 R181, RZ, RZ, R103 ;  /* 0x000000ffffb57224 */ /* 0x000fc400078e0067 */
        /* <DEDUP_REMOVED lines=57> */
[----:B------:R-:W2:Y:S02]  /*267e0*/  LDL.LU.64 R150, [R1+0xbf8] ;  /* 0x000bf80001967983 */ /* 0x000ea40000300a00 */
[----:B--2---:R-:W-:-:S06]  /*267f0*/  WARPGROUP.ARRIVE ;  /* 0x00000000000079c5 */ /* 0x004fcc0000000000 */
        /* <DEDUP_REMOVED lines=8> */
[----:B------:R-:W-:Y:S01]  /*26880*/  HGMMA.64x256x16.F32.BF16 R24, gdesc[UR16].tnspA, R24, gsb0 ;  /* 0x23e00000101879f0 */ /* 0x000fe20008001818 */
[----:B------:R-:W-:Y:S04]  /*26890*/  STL [R1+0x1c04], R204 ;  /* 0x001c04cc01007387 */ /* 0x000fe80000100800 */
        /* <DEDUP_REMOVED lines=20> */
[----:B------:R-:W-:Y:S01]  /*269e0*/  STL [R1+0x1bb0], R245 ;  /* 0x001bb0f501007387 */ /* 0x000fe20000100800 */
[----:B------:R-:W-:-:S02]  /*269f0*/  WARPGROUP.DEPBAR.LE gsb0, 0x0 ;  /* 0x00008000000079c5 */ /* 0x000fc40000010000 */
[----:B------:R-:W-:-:S06]  /*26a00*/  WARPGROUP.ARRIVE ;  /* 0x00000000000079c5 */ /* 0x000fcc0000000000 */
[----:B------:R-:W-:Y:S01]  /*26a10*/  HGMMA.64x256x16.F32.BF16 R24, gdesc[UR20].tnspA, R24, gsb0 ;  /* 0x23e00000141879f0 */ /* 0x000fe20008001818 */
[----:B------:R-:W-:Y:S04]  /*26a20*/  STL [R1+0x1bac], R248 ;  /* 0x001bacf801007387 */ /* 0x000fe80000100800 */
[----:B------:R-:W-:Y:S01]  /*26a30*/  STL [R1+0x1ba8], R249 ;  /* 0x001ba8f901007387 */ /* 0x000fe20000100800 */
[----:B------:R-:W-:-:S03]  /*26a40*/  WARPGROUP.DEPBAR.LE gsb0, 0x0 ;  /* 0x00008000000079c5 */ /* 0x000fc60000010000 */
        /* <DEDUP_REMOVED lines=64> */
[----:B0-----:R-:W4:Y:S04]  /*26e50*/  LDL.LU.64 R24, [R1+0x600] ;  /* 0x0006000001187983 */ /* 0x001f280000300a00 */
[----:B-1----:R-:W4:Y:S04]  /*26e60*/  LDL.LU.64 R26, [R1+0x608] ;  /* 0x00060800011a7983 */ /* 0x002f280000300a00 */
[----:B--2---:R-:W2:Y:S04]  /*26e70*/  LDL.LU.64 R28, [R1+0x610] ;  /* 0x00061000011c7983 */ /* 0x004ea80000300a00 */
[----:B---3--:R-:W3:Y:S04]  /*26e80*/  LDL.LU.64 R30, [R1+0x618] ;  /* 0x00061800011e7983 */ /* 0x008ee80000300a00 */
[----:B----4-:R-:W4:Y:S04]  /*26e90*/  LDL.LU.64 R32, [R1+0x620] ;  /* 0x0006200001207983 */ /* 0x010f280000300a00 */
[----:B------:R-:W2:Y:S04]  /*26ea0*/  LDL.LU.64 R34, [R1+0x628] ;  /* 0x0006280001227983 */ /* 0x000ea80000300a00 */
[----:B------:R-:W3:Y:S04]  /*26eb0*/  LDL.LU.64 R36, [R1+0x630] ;  /* 0x0006300001247983 */ /* 0x000ee80000300a00 */
[----:B------:R-:W4:Y:S04]  /*26ec0*/  LDL.LU.64 R38, [R1+0x638] ;  /* 0x0006380001267983 */ /* 0x000f280000300a00 */
        /* <DEDUP_REMOVED lines=56> */
[----:B---3--:R-:W-:Y:S04]  /*27250*/  STL.64 [R1+0x2278], R150 ;  /* 0x0022789601007387 */ /* 0x008fe80000100a00 */
[----:B--2---:R-:W-:Y:S04]  /*27260*/  STL.64 [R1+0x2270], R148 ;  /* 0x0022709401007387 */ /* 0x004fe80000100a00 */
[----:B----4-:R-:W-:Y:S04]  /*27270*/  STL.64 [R1+0x2268], R146 ;  /* 0x0022689201007387 */ /* 0x010fe80000100a00 */
        /* <DEDUP_REMOVED lines=61> */
[----:B0-----:R-:W2:Y:S04]  /*27650*/  LDL.LU.64 R24, [R1+0x800] ;  /* 0x0008000001187983 */ /* 0x001ea80000300a00 */
        /* <DEDUP_REMOVED lines=64> */
[----:B------:R-:W-:Y:S01]  /*27a60*/  HGMMA.64x256x16.F32.BF16 R24, gdesc[UR40].tnspA, R24, gsb0 ;  /* 0x23e00000281879f0 */ /* 0x000fe20008001818 */
[----:B------:R-:W-:Y:S01]  /*27a70*/  UMOV UR20, UR40 ;  /* 0x0000002800147c82 */ /* 0x000fe20008000000 */
[----:B------:R-:W-:Y:S01]  /*27a80*/  UMOV UR21, UR41 ;  /* 0x0000002900157c82 */ /* 0x000fe20008000000 */
[----:B------:R-:W-:Y:S01]  /*27a90*/  UIADD3.64 UR40, UR24, 0x280, URZ ;  /* 0x0000028018287897 */ /* 0x000fe2000fffe03f */
[----:B------:R-:W-:Y:S01]  /*27aa0*/  UMOV UR42, UR30 ;  /* 0x0000001e002a7c82 */ /* 0x000fe20008000000 */
[----:B------:R-:W-:Y:S01]  /*27ab0*/  UMOV UR43, UR31 ;  /* 0x0000001f002b7c82 */ /* 0x000fe20008000000 */
[----:B------:R-:W-:Y:S02]  /*27ac0*/  WARPGROUP.DEPBAR.LE gsb0, 0x0 ;  /* 0x00008000000079c5 */ /* 0x000fe40000010000 */
[----:B------:R-:W-:-:S15]  /*27ad0*/  WARPGROUP.ARRIVE ;  /* 0x00000000000079c5 */ /* 0x000fde0000000000 */
[----:B------:R-:W-:-:S05]  /*27ae0*/  NOP ;  /* 0x0000000000007918 */ /* 0x000fca0000000000 */
        /* <DEDUP_REMOVED lines=9> */
[----:B------:R-:W-:Y:S03]  /*27b80*/  HGMMA.64x256x16.F32.BF16 R24, gdesc[UR40].tnspA, R24, gsb0 ;  /* 0x23e00000281879f0 */ /* 0x000fe60008001818 */
[----:B------:R-:W-:Y:S02]  /*27b90*/  WARPGROUP.DEPBAR.LE gsb0, 0x0 ;  /* 0x00008000000079c5 */ /* 0x000fe40000010000 */
[----:B------:R-:W-:-:S15]  /*27ba0*/  WARPGROUP.ARRIVE ;  /* 0x00000000000079c5 */ /* 0x000fde0000000000 */
[----:B------:R-:W-:-:S08]  /*27bb0*/  NOP ;  /* 0x0000000000007918 */ /* 0x000fd00000000000 */
[----:B------:R-:W-:Y:S03]  /*27bc0*/  HGMMA.64x256x16.F32.BF16 R24, gdesc[UR36].tnspA, R24, gsb0 ;  /* 0x23e00000241879f0 */ /* 0x000fe60008001818 */
[----:B------:R-:W-:Y:S02]  /*27bd0*/  WARPGROUP.DEPBAR.LE gsb0, 0x0 ;  /* 0x00008000000079c5 */ /* 0x000fe40000010000 */
        /* <DEDUP_REMOVED lines=63> */
[----:B------:R0:W-:Y:S01]  /*27fd0*/  STL.64 [R1+0x9f8], R150 ;  /* 0x0009f89601007387 */ /* 0x0001e20000100a00 */
[----:B------:R-:W-:-:S02]  /*27fe0*/  IMAD.MOV.U32 R251, RZ, RZ, R134 ;  /* 0x000000fffffb7224 */ /* 0x000fc400078e0086 */
[----:B------:R-:W-:Y:S01]  /*27ff0*/  IMAD.MOV.U32 R250, RZ, RZ, R132 ;  /* 0x000000fffffa7224 */ /* 0x000fe200078e0084 */
[----:B0-----:R-:W2:Y:S04]  /*28000*/  LDL.LU.64 R150, [R1+0x2278] ;  /* 0x0022780001967983 */ /* 0x001ea80000300a00 */
        /* <DEDUP_REMOVED lines=113> */
[----:B------:R-:W2:Y:S01]  /*28720*/  LDL.LU.64 R24, [R1+0x2080] ;  /* 0x0020800001187983 */ /* 0x000ea20000300a00 */
[----:B------:R-:W-:Y:S01]  /*28730*/  UMOV UR48, UR20 ;  /* 0x0000001400307c82 */ /* 0x000fe20008000000 */
[----:B------:R-:W-:Y:S01]  /*28740*/  UMOV UR49, UR21 ;  /* 0x0000001500317c82 */ /* 0x000fe20008000000 */
[----:B--2---:R-:W-:-:S06]  /*28750*/  WARPGROUP.ARRIVE ;  /* 0x00000000000079c5 */ /* 0x004fcc0000000000 */
[----:B------:R-:W-:Y:S01]  /*28760*/  HGMMA.64x256x16.F32.BF16 R24, gdesc[UR48].tnspA, R24, gsb0 ;  /* 0x23e00000301879f0 */ /* 0x000fe20008001818 */
[----:B------:R-:W-:Y:S01]  /*28770*/  UMOV UR16, UR40 ;  /* 0x0000002800107c82 */ /* 0x000fe20008000000 */
[----:B------:R-:W-:Y:S01]  /*28780*/  UMOV UR17, UR41 ;  /* 0x0000002900117c82 */ /* 0x000fe20008000000 */
[----:B------:R-:W-:Y:S02]  /*28790*/  WARPGROUP.DEPBAR.LE gsb0, 0x0 ;  /* 0x00008000000079c5 */ /* 0x000fe40000010000 */
[----:B------:R-:W-:-:S15]  /*287a0*/  WARPGROUP.ARRIVE ;  /* 0x00000000000079c5 */ /* 0x000fde0000000000 */
[----:B------:R-:W-:-:S08]  /*287b0*/  NOP ;  /* 0x0000000000007918 */ /* 0x000fd00000000000 */
[----:B------:R-:W-:Y:S01]  /*287c0*/  HGMMA.64x256x16.F32.BF16 R24, gdesc[UR12].tnspA, R24, gsb0 ;  /* 0x23e000000c1879f0 */ /* 0x000fe20008001818 */
[----:B------:R-:W-:Y:S01]  /*287d0*/  UMOV UR10, UR36 ;  /* 0x00000024000a7c82 */ /* 0x000fe20008000000 */
[----:B------:R-:W-:Y:S01]  /*287e0*/  UMOV UR11, UR37 ;  /* 0x00000025000b7c82 */ /* 0x000fe20008000000 */
[----:B------:R-:W-:Y:S01]  /*287f0*/  UMOV UR20, UR10 ;  /* 0x0000000a00147c82 */ /* 0x000fe20008000000 */
[----:B------:R-:W-:Y:S01]  /*28800*/  UMOV UR21, UR11 ;  /* 0x0000000b00157c82 */ /* 0x000fe20008000000 */
[----:B------:R-:W-:Y:S02]  /*28810*/  WARPGROUP.DEPBAR.LE gsb0, 0x0 ;  /* 0x00008000000079c5 */ /* 0x000fe40000010000 */
[----:B------:R-:W-:-:S15]  /*28820*/  WARPGROUP.ARRIVE ;  /* 0x00000000000079c5 */ /* 0x000fde0000000000 */
[----:B------:R-:W-:-:S06]  /*28830*/  NOP ;  /* 0x0000000000007918 */ /* 0x000fcc0000000000 */
        /* <DEDUP_REMOVED lines=71> */
[----:B------:R-:W3:Y:S04]  /*28cb0*/  LDL.LU.64 R148, [R1+0x2070] ;  /* 0x0020700001947983 */ /* 0x000ee80000300a00 */
[----:B------:R-:W4:Y:S04]  /*28cc0*/  LDL.LU.64 R24, [R1+0x200] ;  /* 0x0002000001187983 */ /* 0x000f280000300a00 */
[----:B------:R-:W2:Y:S04]  /*28cd0*/  LDL.LU.64 R26, [R1+0x208] ;  /* 0x00020800011a7983 */ /* 0x000ea80000300a00 */
        /* <DEDUP_REMOVED lines=51> */
[----:B------:R-:W2:Y:S01]  /*29010*/  LDL.LU.64 R130, [R1+0x3a8] ;  /* 0x0003a80001827983 */ /* 0x000ea20000300a00 */
[----:B------:R-:W-:-:S04]  /*29020*/  IMAD.SHL.U32 R12, R12, 0x40, RZ ;  /* 0x000000400c0c7824 */ /* 0x000fc800078e00ff */
[----:B------:R-:W-:Y:S02]  /*29030*/  IMAD.SHL.U32 R12, R12, 0x2, RZ ;  /* 0x000000020c0c7824 */ /* 0x000fe400078e00ff */
[----:B---3--:R-:W-:Y:S01]  /*29040*/  IMAD.MOV.U32 R5, RZ, RZ, R149 ;  /* 0x000000ffff057224 */ /* 0x008fe200078e0095 */
        /* <DEDUP_REMOVED lines=60> */
[----:B------:R-:W-:Y:S04]  /*29410*/  STL.64 [R1+0x1e88], R10 ;  /* 0x001e880a01007387 */ /* 0x000fe80000100a00 */
[----:B------:R-:W-:Y:S04]  /*29420*/  STL.64 [R1+0x1e80], R8 ;  /* 0x001e800801007387 */ /* 0x000fe80000100a00 */
[----:B------:R-:W-:Y:S04]  /*29430*/  STL [R1+0x1e78], R6 ;  /* 0x001e780601007387 */ /* 0x000fe80000100800 */
[----:B------:R0:W-:Y:S04]  /*29440*/  STL [R1+0x1e74], R5 ;  /* 0x001e740501007387 */ /* 0x0001e80000100800 */
        /* <DEDUP_REMOVED lines=64> */
[----:B------:R-:W-:Y:S01]  /*29850*/  UIADD3.64 UR36, UR24, 0x380, URZ ;  /* 0x0000038018247897 */ /* 0x000fe2000fffe03f */
[----:B------:R-:W-:Y:S01]  /*29860*/  UMOV UR38, UR46 ;  /* 0x0000002e00267c82 */ /* 0x000fe20008000000 */
[----:B------:R-:W-:Y:S01]  /*29870*/  UMOV UR39, UR47 ;  /* 0x0000002f00277c82 */ /* 0x000fe20008000000 */
[----:B------:R-:W-:Y:S01]  /*29880*/  UIADD3.64 UR40, UR24, 0x400, URZ ;  /* 0x0000040018287897 */ /* 0x000fe2000fffe03f */
[----:B------:R-:W3:Y:S01]  /*29890*/  LDL.LU.64 R132, [R1+0x3b0] ;  /* 0x0003b00001847983 */ /* 0x000ee20000300a00 */
[----:B------:R-:W-:Y:S01]  /*298a0*/  UMOV UR42, UR26 ;  /* 0x0000001a002a7c82 */ /* 0x000fe20008000000 */
[----:B------:R-:W-:Y:S01]  /*298b0*/  UMOV UR43, UR27 ;  /* 0x0000001b002b7c82 */ /* 0x000fe20008000000 */
[----:B--2---:R-:W-:Y:S01]  /*298c0*/  WARPGROUP.ARRIVE ;  /* 0x00000000000079c5 */ /* 0x004fe20000000000 */
[----:B------:R-:W-:Y:S01]  /*298d0*/  UMOV UR20, UR36 ;  /* 0x0000002400147c82 */ /* 0x000fe20008000000 */
[----:B------:R-:W-:Y:S01]  /*298e0*/  UMOV UR21, UR37 ;  /* 0x0000002500157c82 */ /* 0x000fe20008000000 */
[----:B------:R-:W-:Y:S01]  /*298f0*/  UMOV UR12, UR40 ;  /* 0x00000028000c7c82 */ /* 0x000fe20008000000 */
[----:B------:R-:W-:Y:S01]  /*29900*/  UMOV UR13, UR41 ;  /* 0x00000029000d7c82 */ /* 0x000fe20008000000 */
[----:B------:R-:W3:Y:S01]  /*29910*/  LDL.LU.64 R134, [R1+0x3b8] ;  /* 0x0003b80001867983 */ /* 0x000ee20000300a00 */
[----:B------:R-:W-:Y:S01]  /*29920*/  HGMMA.64x256x16.F32.BF16 R4, gdesc[UR36].tnspA, R4, gsb0 ;  /* 0x23e00000240479f0 */ /* 0x000fe20008001804 */
[----:B------:R-:W-:Y:S01]  /*29930*/  UIADD3.64 UR36, UR24, 0x480, URZ ;  /* 0x0000048018247897 */ /* 0x000fe2000fffe03f */
[----:B------:R-:W-:Y:S01]  /*29940*/  UMOV UR38, UR30 ;  /* 0x0000001e00267c82 */ /* 0x000fe20008000000 */
[----:B------:R-:W-:Y:S01]  /*29950*/  UMOV UR39, UR31 ;  /* 0x0000001f00277c82 */ /* 0x000fe20008000000 */
[----:B------:R-:W3:Y:S04]  /*29960*/  LDL.LU.64 R136, [R1+0x3c0] ;  /* 0x0003c00001887983 */ /* 0x000ee80000300a00 */
[----:B------:R-:W3:Y:S01]  /*29970*/  LDL.LU.64 R138, [R1+0x3c8] ;  /* 0x0003c800018a7983 */ /* 0x000ee20000300a00 */
[----:B------:R-:W-:-:S03]  /*29980*/  IMAD.MOV.U32 R3, RZ, RZ, R148 ;  /* 0x000000ffff037224 */ /* 0x000fc600078e0094 */
[----:B------:R-:W3:Y:S01]  /*29990*/  LDL.LU.64 R140, [R1+0x3d0] ;  /* 0x0003d000018c7983 */ /* 0x000ee20000300a00 */
[----:B------:R-:W-:-:S03]  /*299a0*/  IMAD.MOV.U32 R195, RZ, RZ, R150 ;  /* 0x000000ffffc37224 */ /* 0x000fc600078e0096 */
[----:B------:R-:W3:Y:S01]  /*299b0*/  LDL.LU.64 R142, [R1+0x3d8] ;  /* 0x0003d800018e7983 */ /* 0x000ee20000300a00 */
[----:B------:R-:W-:-:S03]  /*299c0*/  IMAD.MOV.U32 R189, RZ, RZ, R151 ;  /* 0x000000ffffbd7224 */ /* 0x000fc600078e0097 */
[----:B------:R-:W3:Y:S04]  /*299d0*/  LDL.LU.64 R144, [R1+0x3e0] ;  /* 0x0003e00001907983 */ /* 0x000ee80000300a00 */
[----:B------:R-:W3:Y:S04]  /*299e0*/  LDL.LU.64 R146, [R1+0x3e8] ;  /* 0x0003e80001927983 */ /* 0x000ee80000300a00 */
[----:B------:R-:W3:Y:S04]  /*299f0*/  LDL.LU.64 R148, [R1+0x3f0] ;  /* 0x0003f00001947983 */ /* 0x000ee80000300a00 */
[----:B------:R-:W3:Y:S01]  /*29a00*/  LDL.LU.64 R150, [R1+0x3f8] ;  /* 0x0003f80001967983 */ /* 0x000ee20000300a00 */
[----:B------:R-:W-:-:S02]  /*29a10*/  WARPGROUP.DEPBAR.LE gsb0, 0x0 ;  /* 0x00008000000079c5 */ /* 0x000fc40000010000 */
[----:B------:R-:W-:-:S06]  /*29a20*/  WARPGROUP.ARRIVE ;  /* 0x00000000000079c5 */ /* 0x000fcc0000000000 */
[----:B------:R-:W-:Y:S01]  /*29a30*/  HGMMA.64x256x16.F32.BF16 R4, gdesc[UR40].tnspA, R4, gsb0 ;  /* 0x23e00000280479f0 */ /* 0x000fe20008001804 */
[----:B------:R-:W-:Y:S01]  /*29a40*/  UIADD3.64 UR40, UR24, 0x500, URZ ;  /* 0x0000050018287897 */ /* 0x000fe2000fffe03f */
[----:B------:R-:W-:Y:S01]  /*29a50*/  UMOV UR42, UR34 ;  /* 0x00000022002a7c82 */ /* 0x000fe20008000000 */
[----:B------:R-:W-:Y:S01]  /*29a60*/  UMOV UR43, UR35 ;  /* 0x00000023002b7c82 */ /* 0x000fe20008000000 */
[----:B------:R-:W-:Y:S02]  /*29a70*/  WARPGROUP.DEPBAR.LE gsb0, 0x0 ;  /* 0x00008000000079c5 */ /* 0x000fe40000010000 */
[----:B------:R-:W-:-:S15]  /*29a80*/  WARPGROUP.ARRIVE ;  /* 0x00000000000079c5 */ /* 0x000fde0000000000 */
[----:B------:R-:W-:-:S07]  /*29a90*/  NOP ;  /* 0x0000000000007918 */ /* 0x000fce0000000000 */
        /* <DEDUP_REMOVED lines=123> */
[----:B------:R-:W3:Y:S01]  /*2a250*/  LDL.LU.64 R24, [R1+0x1ec0] ;  /* 0x001ec00001187983 */ /* 0x000ee20000300a00 */
[----:B------:R-:W-:Y:S01]  /*2a260*/  UMOV UR48, UR20 ;  /* 0x0000001400307c82 */ /* 0x000fe20008000000 */
[----:B------:R-:W-:Y:S01]  /*2a270*/  UMOV UR49, UR21 ;  /* 0x0000001500317c82 */ /* 0x000fe20008000000 */
[----:B------:R-:W-:Y:S01]  /*2a280*/  UMOV UR16, UR36 ;  /* 0x0000002400107c82 */ /* 0x000fe20008000000 */
[----:B------:R-:W-:Y:S01]  /*2a290*/  UMOV UR17, UR37 ;  /* 0x0000002500117c82 */ /* 0x000fe20008000000 */
[----:B------:R-:W-:Y:S01]  /*2a2a0*/  UMOV UR10, UR40 ;  /* 0x00000028000a7c82 */ /* 0x000fe20008000000 */
[----:B------:R-:W-:Y:S01]  /*2a2b0*/  UMOV UR11, UR41 ;  /* 0x00000029000b7c82 */ /* 0x000fe20008000000 */
[----:B---3--:R-:W-:Y:S01]  /*2a2c0*/  WARPGROUP.ARRIVE ;  /* 0x00000000000079c5 */ /* 0x008fe20000000000 */
[----:B------:R0:W5:Y:S01]  /*2a2d0*/  LDL.LU.64 R22, [R1+0x1eb8] ;  /* 0x001eb80001167983 */ /* 0x0001620000300a00 */
[----:B------:R-:W-:Y:S01]  /*2a2e0*/  UMOV UR20, UR10 ;  /* 0x0000000a00147c82 */ /* 0x000fe20008000000 */
[----:B------:R-:W-:-:S02]  /*2a2f0*/  UMOV UR21, UR11 ;  /* 0x0000000b00157c82 */ /* 0x000fc40008000000 */
[----:B------:R0:W5:Y:S01]  /*2a300*/  LDL.LU.64 R20, [R1+0x1eb0] ;  /* 0x001eb00001147983 */ /* 0x0001620000300a00 */
[----:B------:R-:W-:Y:S03]  /*2a310*/  HGMMA.64x256x16.F32.BF16 R24, gdesc[UR48].tnspA, R24, gsb0 ;  /* 0x23e00000301879f0 */ /* 0x000fe60008001818 */
[----:B------:R0:W5:Y:S01]  /*2a320*/  LDL.LU.64 R18, [R1+0x1ea8] ;  /* 0x001ea80001127983 */ /* 0x0001620000300a00 */
[----:B------:R-:W-:-:S03]  /*2a330*/  R2UR UR37, R189 ;  /* 0x00000000bd2572ca */ /* 0x000fc600000e0000 */
[----:B------:R0:W5:Y:S01]  /*2a340*/  LDL.LU.64 R16, [R1+0x1ea0] ;  /* 0x001ea00001107983 */ /* 0x0001620000300a00 */
[----:B------:R-:W-:Y:S02]  /*2a350*/  WARPGROUP.DEPBAR.LE gsb0, 0x0 ;  /* 0x00008000000079c5 */ /* 0x000fe40000010000 */
[----:B------:R-:W-:Y:S01]  /*2a360*/  WARPGROUP.ARRIVE ;  /* 0x00000000000079c5 */ /* 0x000fe20000000000 */
[----:B------:R0:W5:Y:S01]  /*2a370*/  LDL.LU.64 R14, [R1+0x1e98] ;  /* 0x001e9800010e7983 */ /* 0x0001620000300a00 */
[----:B------:R-:W-:-:S03]  /*2a380*/  IMAD.MOV.U32 R189, RZ, RZ, R6 ;  /* 0x000000ffffbd7224 */ /* 0x000fc600078e0006 */
[----:B------:R-:W2:-:S13]  /*2a390*/  LDL.LU R12, [R1+0x1e90] ;  /* 0x001e9000010c7983 */ /* 0x000e9a0000300800 */
[----:B------:R-:W-:Y:S01]  /*2a3a0*/  HGMMA.64x256x16.F32.BF16 R24, gdesc[UR12].tnspA, R24, gsb0 ;  /* 0x23e000000c1879f0 */ /* 0x000fe20008001818 */
[----:B------:R-:W-:Y:S01]  /*2a3b0*/  IMAD.MOV.U32 R193, RZ, RZ, R5 ;  /* 0x000000ffffc17224 */ /* 0x000fe200078e0005 */
[----:B------:R-:W2:Y:S04]  /*2a3c0*/  LDL.LU.64 R10, [R1+0x1e88] ;  /* 0x001e8800010a7983 */ /* 0x000ea80000300a00 */
[----:B------:R-:W3:Y:S04]  /*2a3d0*/  LDL.LU.64 R8, [R1+0x1e80] ;  /* 0x001e800001087983 */ /* 0x000ee80000300a00 */
[----:B------:R-:W4:Y:S04]  /*2a3e0*/  LDL.LU R6, [R1+0x1e78] ;  /* 0x001e780001067983 */ /* 0x000f280000300800 */
[----:B------:R-:W2:Y:S01]  /*2a3f0*/  LDL.LU R5, [R1+0x1e74] ;  /* 0x001e740001057983 */ /* 0x000ea20000300800 */
[----:B------:R-:W-:-:S02]  /*2a400*/  WARPGROUP.DEPBAR.LE gsb0, 0x0 ;  /* 0x00008000000079c5 */ /* 0x000fc40000010000 */
[----:B------:R-:W-:-:S11]  /*2a410*/  WARPGROUP.ARRIVE ;  /* 0x00000000000079c5 */ /* 0x000fd60000000000 */
        /* <DEDUP_REMOVED lines=70> */
[----:B-1----:R-:W3:Y:S04]  /*2a880*/  LDL.LU R50, [R1+0x1e70] ;  /* 0x001e700001327983 */ /* 0x002ee80000300800 */
        /* <DEDUP_REMOVED lines=13> */
[----:B------:R-:W-:Y:S01]  /*2a960*/  R2UR UR36, R195 ;  /* 0x00000000c32472ca */ /* 0x000fe200000e0000 */
[----:B------:R-:W-:Y:S01]  /*2a970*/  IMAD.MOV.U32 R195, RZ, RZ, R7 ;  /* 0x000000ffffc37224 */ /* 0x000fe200078e0007 */
[----:B--2---:R-:W-:Y:S01]  /*2a980*/  R2UR UR41, R5 ;  /* 0x00000000052972ca */ /* 0x004fe200000e0000 */
[----:B----4-:R-:W-:Y:S01]  /*2a990*/  IMAD.MOV.U32 R5, RZ, RZ, R6 ;  /* 0x000000ffff057224 */ /* 0x010fe200078e0006 */
[----:B------:R-:W-:Y:S01]  /*2a9a0*/  R2UR UR40, R3 ;  /* 0x00000000032872ca */ /* 0x000fe200000e0000 */
[----:B------:R-:W-:-:S02]  /*2a9b0*/  IMAD.MOV.U32 R3, RZ, RZ, R2 ;  /* 0x000000ffff037224 */ /* 0x000fc400078e0002 */
[----:B------:R-:W-:Y:S02]  /*2a9c0*/  IMAD.MOV.U32 R188, RZ, RZ, R4 ;  /* 0x000000ffffbc7224 */ /* 0x000fe400078e0004 */
[----:B---3--:R-:W-:Y:S02]  /*2a9d0*/  IMAD.MOV.U32 R13, RZ, RZ, R50 ;  /* 0x000000ffff0d7224 */ /* 0x008fe400078e0032 */
[----:B------:R-:W-:Y:S02]  /*2a9e0*/  IMAD.MOV.U32 R191, RZ, RZ, R49 ;  /* 0x000000ffffbf7224 */ /* 0x000fe400078e0031 */
[----:B------:R-:W-:Y:S02]  /*2a9f0*/  IMAD.MOV.U32 R190, RZ, RZ, R48 ;  /* 0x000000ffffbe7224 */ /* 0x000fe400078e0030 */
[----:B------:R-:W-:Y:S02]  /*2aa00*/  IMAD.MOV.U32 R209, RZ, RZ, R47 ;  /* 0x000000ffffd17224 */ /* 0x000fe400078e002f */
[----:B------:R-:W-:-:S02]  /*2aa10*/  IMAD.MOV.U32 R205, RZ, RZ, R46 ;  /* 0x000000ffffcd7224 */ /* 0x000fc400078e002e */
[----:B------:R-:W-:Y:S02]  /*2aa20*/  IMAD.MOV.U32 R208, RZ, RZ, R45 ;  /* 0x000000ffffd07224 */ /* 0x000fe400078e002d */
[----:B------:R-:W-:Y:S02]  /*2aa30*/  IMAD.MOV.U32 R212, RZ, RZ, R44 ;  /* 0x000000ffffd47224 */ /* 0x000fe400078e002c */
        /* <DEDUP_REMOVED lines=20> */
[----:B------:R-:W2:Y:S04]  /*2ab80*/  LDL.LU.64 R24, [R1] ;  /* 0x0000000001187983 */ /* 0x000ea80000300a00 */
        /* <DEDUP_REMOVED lines=63> */
[----:B------:R-:W-:Y:S01]  /*2af80*/  UMOV UR58, UR46 ;  /* 0x0000002e003a7c82 */ /* 0x000fe20008000000 */
[----:B------:R-:W-:Y:S01]  /*2af90*/  UMOV UR59, UR47 ;  /* 0x0000002f003b7c82 */ /* 0x000fe20008000000 */
        /* <DEDUP_REMOVED lines=40> */
[----:B------:R-:W-:Y:S01]  /*2b220*/  IMAD.MOV.U32 R228, RZ, RZ, R7 ;  /* 0x000000ffffe47224 */ /* 0x000fe200078e0007 */
[-C--:B------:R-:W-:Y:S01]  /*2b230*/  IADD3 R7, P0, R10, R12.reuse, RZ ;  /* 0x0000000c0a077210 */ /* 0x080fe20007f1e0ff */
[----:B------:R-:W-:Y:S01]  /*2b240*/  IMAD.MOV.U32 R229, RZ, RZ, R13 ;  /* 0x000000ffffe57224 */ /* 0x000fe200078e000d */
[----:B------:R-:W-:Y:S01]  /*2b250*/  IADD3 R13, P1, R8, R12, RZ ;  /* 0x0000000c080d7210 */ /* 0x000fe20007f3e0ff */
[----:B------:R-:W-:Y:S02]  /*2b260*/  IMAD.MOV.U32 R213, RZ, RZ, R191 ;  /* 0x000000ffffd57224 */ /* 0x000fe400078e00bf */
[----:B------:R-:W-:-:S02]  /*2b270*/  IMAD.MOV.U32 R212, RZ, RZ, R190 ;  /* 0x000000ffffd47224 */ /* 0x000fc400078e00be */
[--C-:B------:R-:W-:Y:S02]  /*2b280*/  IMAD.X R10, R11, 0x1, R0.reuse, P0 ;  /* 0x000000010b0a7824 */ /* 0x100fe400000e0600 */
[----:B------:R-:W-:Y:S01]  /*2b290*/  IMAD.X R8, R9, 0x1, R0, P1 ;  /* 0x0000000109087824 */ /* 0x000fe200008e0600 */
[----:B------:R-:W-:Y:S02]  /*2b2a0*/  WARPGROUP.DEPBAR.LE gsb0, 0x0 ;  /* 0x00008000000079c5 */ /* 0x000fe40000010000 */
[----:B------:R-:W-:Y:S04]  /*2b2b0*/  STL.64 [R1], R24 ;  /* 0x0000001801007387 */ /* 0x000fe80000100a00 */
        /* <DEDUP_REMOVED lines=129> */
[----:B------:R-:W3:Y:S04]  /*2bad0*/  LDL R12, [R1+0x1b5c] ;  /* 0x001b5c00010c7983 */ /* 0x000ee80000100800 */
[----:B------:R-:W4:Y:S04]  /*2bae0*/  LDL.LU R11, [R1+0x1708] ;  /* 0x00170800010b7983 */ /* 0x000f280000300800 */
[----:B------:R-:W2:Y:S02]  /*2baf0*/  LDL.LU R9, [R1+0xf10] ;  /* 0x000f100001097983 */ /* 0x000ea40000300800 */
[----:B--2---:R-:W-:-:S05]  /*2bb00*/  VIADD R9, R9, 0x1 ;  /* 0x0000000109097836 */ /* 0x004fca0000000000 */
[----:B---3--:R-:W-:Y:S02]  /*2bb10*/  ISETP.NE.U32.AND P0, PT, R9, R12, PT ;  /* 0x0000000c0900720c */ /* 0x008fe40003f05070 */
[----:B------:R-:W0:Y:S01]  /*2bb20*/  LDC R12, c[0x0][0x238] ;  /* 0x00008e00ff0c7b82 */ /* 0x000e220000000800 */
[----:B------:R1:W-:Y:S01]  /*2bb30*/  STL [R1+0xf10], R9 ;  /* 0x000f100901007387 */ /* 0x0003e20000100800 */
[----:B0-----:R-:W-:-:S04]  /*2bb40*/  IMAD.SHL.U32 R12, R12, 0x40, RZ ;  /* 0x000000400c0c7824 */ /* 0x001fc800078e00ff */
[----:B------:R-:W-:-:S05]  /*2bb50*/  IMAD.SHL.U32 R12, R12, 0x2, RZ ;  /* 0x000000020c0c7824 */ /* 0x000fca00078e00ff */
[----:B----4-:R-:W-:-:S05]  /*2bb60*/  IADD3 R11, P5, R11, R12, RZ ;  /* 0x0000000c0b0b7210 */ /* 0x010fca0007fbe0ff */
[----:B------:R0:W-:Y:S04]  /*2bb70*/  STL [R1+0x1708], R11 ;  /* 0x0017080b01007387 */ /* 0x0001e80000100800 */
[----:B-1----:R-:W2:Y:S04]  /*2bb80*/  LDL.LU R9, [R1+0x1700] ;  /* 0x0017000001097983 */ /* 0x002ea80000300800 */
[----:B0-----:R-:W3:Y:S01]  /*2bb90*/  LDL.LU R11, [R1+0x16f8] ;  /* 0x0016f800010b7983 */ /* 0x001ee20000300800 */
[-C--:B--2---:R-:W-:Y:S02]  /*2bba0*/  IADD3 R9, P6, R9, R12.reuse, RZ ;  /* 0x0000000c09097210 */ /* 0x084fe40007fde0ff */
[----:B---3--:R-:W-:-:S03]  /*2bbb0*/  IADD3 R11, P1, R11, R12, RZ ;  /* 0x0000000c0b0b7210 */ /* 0x008fc60007f3e0ff */
[----:B------:R0:W-:Y:S04]  /*2bbc0*/  STL [R1+0x1700], R9 ;  /* 0x0017000901007387 */ /* 0x0001e80000100800 */
[----:B------:R1:W-:Y:S04]  /*2bbd0*/  STL [R1+0x16f8], R11 ;  /* 0x0016f80b01007387 */ /* 0x0003e80000100800 */
[----:B0-----:R-:W2:Y:S04]  /*2bbe0*/  LDL.LU R9, [R1+0x16f0] ;  /* 0x0016f00001097983 */ /* 0x001ea80000300800 */
[----:B-1----:R-:W3:Y:S01]  /*2bbf0*/  LDL.LU R11, [R1+0x16e8] ;  /* 0x0016e800010b7983 */ /* 0x002ee20000300800 */
[----:B--2---:R-:W-:-:S02]  /*2bc00*/  IADD3 R9, P2, R9, R12, RZ ;  /* 0x0000000c09097210 */ /* 0x004fc40007f5e0ff */
[----:B---3--:R-:W-:-:S03]  /*2bc10*/  IADD3 R11, P3, R11, R12, RZ ;  /* 0x0000000c0b0b7210 */ /* 0x008fc60007f7e0ff */
[----:B------:R0:W-:Y:S04]  /*2bc20*/  STL [R1+0x16f0], R9 ;  /* 0x0016f00901007387 */ /* 0x0001e80000100800 */
[----:B------:R1:W-:Y:S04]  /*2bc30*/  STL [R1+0x16e8], R11 ;  /* 0x0016e80b01007387 */ /* 0x0003e80000100800 */
[----:B0-----:R-:W2:Y:S04]  /*2bc40*/  LDL.LU R9, [R1+0x16e0] ;  /* 0x0016e00001097983 */ /* 0x001ea80000300800 */
[----:B-1----:R-:W3:Y:S01]  /*2bc50*/  LDL.LU R11, [R1+0x1704] ;  /* 0x00170400010b7983 */ /* 0x002ee20000300800 */
[----:B--2---:R-:W-:Y:S01]  /*2bc60*/  IADD3 R9, P4, R9, R12, RZ ;  /* 0x0000000c09097210 */ /* 0x004fe20007f9e0ff */
[----:B---3--:R-:W-:-:S04]  /*2bc70*/  IMAD.X R11, R11, 0x1, R0, P5 ;  /* 0x000000010b0b7824 */ /* 0x008fc800028e0600 */
        /* <DEDUP_REMOVED lines=706> */
[----:B------:R-:W-:-:S05]  /*2e8a0*/  IADD3 R204, P2, R204, R12, RZ ;  /* 0x0000000ccccc7210 */ /* 0x000fca0007f5e0ff */
[----:B------:R0:W-:Y:S04]  /*2e8b0*/  STL [R1+0x1330], R204 ;  /* 0x001330cc01007387 */ /* 0x0001e80000100800 */
[----:B0-----:R0:W5:Y:S01]  /*2e8c0*/  LDL.LU R204, [R1+0x1c04] ;  /* 0x001c040001cc7983 */ /* 0x0011620000300800 */
[----:B--2---:R-:W-:Y:S01]  /*2e8d0*/  IMAD.X R9, R9, 0x1, R0, P3 ;  /* 0x0000000109097824 */ /* 0x004fe200018e0600 */
[----:B---3--:R-:W-:-:S04]  /*2e8e0*/  IADD3 R11, P3, R11, R12, RZ ;  /* 0x0000000c0b0b7210 */ /* 0x008fc80007f7e0ff */
[----:B------:R1:W-:Y:S04]  /*2e8f0*/  STL [R1+0x1354], R9 ;  /* 0x0013540901007387 */ /* 0x0003e80000100800 */
[----:B------:R2:W-:Y:S04]  /*2e900*/  STL [R1+0x1328], R11 ;  /* 0x0013280b01007387 */ /* 0x0005e80000100800 */
[----:B------:R-:W3:Y:S04]  /*2e910*/  LDL.LU R12, [R1+0x134c] ;  /* 0x00134c00010c7983 */ /* 0x000ee80000300800 */
[----:B-1----:R-:W4:Y:S04]  /*2e920*/  LDL.LU R9, [R1+0x1320] ;  /* 0x0013200001097983 */ /* 0x002f280000300800 */
[----:B--2---:R-:W2:Y:S01]  /*2e930*/  LDL.LU R11, [R1+0x1344] ;  /* 0x00134400010b7983 */ /* 0x004ea20000300800 */
[----:B---3--:R-:W-:-:S05]  /*2e940*/  IMAD.X R12, R12, 0x1, R0, P4 ;  /* 0x000000010c0c7824 */ /* 0x008fca00020e0600 */
[----:B------:R1:W-:Y:S02]  /*2e950*/  STL [R1+0x134c], R12 ;  /* 0x00134c0c01007387 */ /* 0x0003e40000100800 */
[----:B-1----:R-:W1:Y:S01]  /*2e960*/  LDC R12, c[0x0][0x238] ;  /* 0x00008e00ff0c7b82 */ /* 0x002e620000000800 */
[----:B--2---:R-:W-:Y:S02]  /*2e970*/  IMAD.X R11, R11, 0x1, R0, P5 ;  /* 0x000000010b0b7824 */ /* 0x004fe400028e0600 */
[----:B-1----:R-:W-:-:S04]  /*2e980*/  IMAD.SHL.U32 R12, R12, 0x40, RZ ;  /* 0x000000400c0c7824 */ /* 0x002fc800078e00ff */
[----:B------:R-:W-:-:S05]  /*2e990*/  IMAD.SHL.U32 R12, R12, 0x2, RZ ;  /* 0x000000020c0c7824 */ /* 0x000fca00078e00ff */
[----:B----4-:R-:W-:-:S05]  /*2e9a0*/  IADD3 R9, P4, R9, R12, RZ ;  /* 0x0000000c09097210 */ /* 0x010fca0007f9e0ff */
[----:B------:R1:W-:Y:S04]  /*2e9b0*/  STL [R1+0x1320], R9 ;  /* 0x0013200901007387 */ /* 0x0003e80000100800 */
[----:B------:R2:W-:Y:S04]  /*2e9c0*/  STL [R1+0x1344], R11 ;  /* 0x0013440b01007387 */ /* 0x0005e80000100800 */
[----:B------:R-:W3:Y:S04]  /*2e9d0*/  LDL.LU R12, [R1+0x1b3c] ;  /* 0x001b3c00010c7983 */ /* 0x000ee80000300800 */
[----:B-1----:R-:W4:Y:S04]  /*2e9e0*/  LDL.LU R9, [R1+0x133c] ;  /* 0x00133c0001097983 */ /* 0x002f280000300800 */
[----:B--2---:R-:W2:Y:S01]  /*2e9f0*/  LDL.LU R11, [R1+0x1720] ;  /* 0x00172000010b7983 */ /* 0x004ea20000300800 */
[----:B---3--:R-:W-:Y:S01]  /*2ea00*/  IADD3 R12, P5, R12, UR5, RZ ;  /* 0x000000050c0c7c10 */ /* 0x008fe2000ffbe0ff */
[----:B----4-:R-:W-:-:S04]  /*2ea10*/  IMAD.X R9, R9, 0x1, R0, P6 ;  /* 0x0000000109097824 */ /* 0x010fc800030e0600 */
[----:B------:R1:W-:Y:S01]  /*2ea20*/  STL [R1+0x1b3c], R12 ;  /* 0x001b3c0c01007387 */ /* 0x0003e20000100800 */
[----:B--2---:R-:W-:-:S03]  /*2ea30*/  IADD3 R11, P6, R11, UR5, RZ ;  /* 0x000000050b0b7c10 */ /* 0x004fc6000ffde0ff */
[----:B------:R2:W-:Y:S04]  /*2ea40*/  STL [R1+0x133c], R9 ;  /* 0x00133c0901007387 */ /* 0x0005e80000100800 */
[----:B------:R3:W-:Y:S04]  /*2ea50*/  STL [R1+0x1720], R11 ;  /* 0x0017200b01007387 */ /* 0x0007e80000100800 */
[----:B-1----:R-:W4:Y:S04]  /*2ea60*/  LDL.LU R12, [R1+0x1334] ;  /* 0x00133400010c7983 */ /* 0x002f280000300800 */
[----:B--2---:R-:W2:Y:S04]  /*2ea70*/  LDL.LU R9, [R1+0x1b34] ;  /* 0x001b340001097983 */ /* 0x004ea80000300800 */
[----:B---3--:R-:W3:Y:S01]  /*2ea80*/  LDL.LU R11, [R1+0x132c] ;  /* 0x00132c00010b7983 */ /* 0x008ee20000300800 */
[----:B----4-:R-:W-:Y:S01]  /*2ea90*/  IMAD.X R12, R12, 0x1, R0, P1 ;  /* 0x000000010c0c7824 */ /* 0x010fe200008e0600 */
[----:B--2---:R-:W-:-:S04]  /*2eaa0*/  IADD3 R9, P1, R9, UR5, RZ ;  /* 0x0000000509097c10 */ /* 0x004fc8000ff3e0ff */
[----:B------:R1:W-:Y:S01]  /*2eab0*/  STL [R1+0x1334], R12 ;  /* 0x0013340c01007387 */ /* 0x0003e20000100800 */
[----:B---3--:R-:W-:-:S03]  /*2eac0*/  IMAD.X R11, R11, 0x1, R0, P2 ;  /* 0x000000010b0b7824 */ /* 0x008fc600010e0600 */
[----:B------:R2:W-:Y:S04]  /*2ead0*/  STL [R1+0x1b34], R9 ;  /* 0x001b340901007387 */ /* 0x0005e80000100800 */
[----:B------:R3:W-:Y:S04]  /*2eae0*/  STL [R1+0x132c], R11 ;  /* 0x00132c0b01007387 */ /* 0x0007e80000100800 */
[----:B-1----:R-:W4:Y:S04]  /*2eaf0*/  LDL.LU R12, [R1+0x1b30] ;  /* 0x001b3000010c7983 */ /* 0x002f280000300800 */
[----:B--2---:R-:W2:Y:S04]  /*2eb00*/  LDL.LU R9, [R1+0x1324] ;  /* 0x0013240001097983 */ /* 0x004ea80000300800 */
[----:B---3--:R-:W3:Y:S01]  /*2eb10*/  LDL.LU R11, [R1+0x1b2c] ;  /* 0x001b2c00010b7983 */ /* 0x008ee20000300800 */
[----:B----4-:R-:W-:Y:S01]  /*2eb20*/  IADD3 R12, P2, R12, UR5, RZ ;  /* 0x000000050c0c7c10 */ /* 0x010fe2000ff5e0ff */
[----:B--2---:R-:W-:-:S04]  /*2eb30*/  IMAD.X R9, R9, 0x1, R0, P3 ;  /* 0x0000000109097824 */ /* 0x004fc800018e0600 */
[----:B------:R1:W-:Y:S01]  /*2eb40*/  STL [R1+0x1b30], R12 ;  /* 0x001b300c01007387 */ /* 0x0003e20000100800 */
[----:B---3--:R-:W-:-:S03]  /*2eb50*/  IADD3 R11, P3, R11, UR5, RZ ;  /* 0x000000050b0b7c10 */ /* 0x008fc6000ff7e0ff */
        /* <DEDUP_REMOVED lines=8> */
[----:B---3--:R-:W-:-:S03]  /*2ebe0*/  IADD3.X R11, R11, UR6, RZ, P5, !PT ;  /* 0x000000060b0b7c10 */ /* 0x008fc6000affe4ff */
[----:B------:R2:W-:Y:S04]  /*2ebf0*/  STL [R1+0x1b28], R9 ;  /* 0x001b280901007387 */ /* 0x0005e80000100800 */
[----:B------:R3:W-:Y:S04]  /*2ec00*/  STL [R1+0x1b38], R11 ;  /* 0x001b380b01007387 */ /* 0x0007e80000100800 */
[----:B-1----:R-:W4:Y:S04]  /*2ec10*/  LDL.LU R12, [R1+0x1b24] ;  /* 0x001b2400010c7983 */ /* 0x002f280000300800 */
[----:B--2---:R-:W2:Y:S04]  /*2ec20*/  LDL.LU R9, [R1+0x1318] ;  /* 0x0013180001097983 */ /* 0x004ea80000300800 */
[----:B---3--:R-:W3:Y:S01]  /*2ec30*/  LDL.LU R11, [R1+0x1b20] ;  /* 0x001b2000010b7983 */ /* 0x008ee20000300800 */
[----:B----4-:R-:W-:-:S02]  /*2ec40*/  IADD3 R12, P5, R12, UR5, RZ ;  /* 0x000000050c0c7c10 */ /* 0x010fc4000ffbe0ff */
[----:B--2---:R-:W-:-:S03]  /*2ec50*/  IADD3.X R9, R9, UR6, RZ, P6, !PT ;  /* 0x0000000609097c10 */ /* 0x004fc6000b7fe4ff */
[----:B------:R1:W-:Y:S01]  /*2ec60*/  STL [R1+0x1b24], R12 ;  /* 0x001b240c01007387 */ /* 0x0003e20000100800 */
[----:B---3--:R-:W-:-:S03]  /*2ec70*/  IADD3 R11, P6, R11, UR5, RZ ;  /* 0x000000050b0b7c10 */ /* 0x008fc6000ffde0ff */
[----:B------:R2:W-:Y:S04]  /*2ec80*/  STL [R1+0x1318], R9 ;  /* 0x0013180901007387 */ /* 0x0005e80000100800 */
[----:B------:R3:W-:Y:S04]  /*2ec90*/  STL [R1+0x1b20], R11 ;  /* 0x001b200b01007387 */ /* 0x0007e80000100800 */
[----:B-1----:R-:W4:Y:S04]  /*2eca0*/  LDL.LU R12, [R1+0x171c] ;  /* 0x00171c00010c7983 */ /* 0x002f280000300800 */
[----:B--2---:R-:W2:Y:S04]  /*2ecb0*/  LDL.LU R9, [R1+0x1b1c] ;  /* 0x001b1c0001097983 */ /* 0x004ea80000300800 */
[----:B---3--:R-:W3:Y:S01]  /*2ecc0*/  LDL.LU R11, [R1+0x1718] ;  /* 0x00171800010b7983 */ /* 0x008ee20000300800 */
[----:B----4-:R-:W-:-:S02]  /*2ecd0*/  IADD3.X R12, R12, UR6, RZ, P1, !PT ;  /* 0x000000060c0c7c10 */ /* 0x010fc40008ffe4ff */
[----:B--2---:R-:W-:-:S03]  /*2ece0*/  IADD3 R9, P1, R9, UR5, RZ ;  /* 0x0000000509097c10 */ /* 0x004fc6000ff3e0ff */
        /* <DEDUP_REMOVED lines=997> */
[----:B------:R-:W-:-:S05]  /*32b40*/  IADD3 R205, P5, R205, UR5, RZ ;  /* 0x00000005cdcd7c10 */ /* 0x000fca000ffbe0ff */
[----:B------:R1:W-:Y:S04]  /*32b50*/  STL [R1+0x11dc], R205 ;  /* 0x0011dccd01007387 */ /* 0x0003e80000100800 */
[----:B-1----:R0:W5:Y:S01]  /*32b60*/  LDL.LU R205, [R1+0x1c00] ;  /* 0x001c000001cd7983 */ /* 0x0021620000300800 */
[----:B----4-:R-:W-:Y:S02]  /*32b70*/  IADD3.X R12, R12, UR6, RZ, P6, !PT ;  /* 0x000000060c0c7c10 */ /* 0x010fe4000b7fe4ff */
[----:B--2---:R-:W-:Y:S02]  /*32b80*/  IADD3 R9, P6, R9, UR5, RZ ;  /* 0x0000000509097c10 */ /* 0x004fe4000ffde0ff */
[----:B---3--:R-:W-:Y:S01]  /*32b90*/  IADD3.X R11, R11, UR6, RZ, P1, !PT ;  /* 0x000000060b0b7c10 */ /* 0x008fe20008ffe4ff */
[----:B------:R-:W-:Y:S04]  /*32ba0*/  STL [R1+0x1200], R12 ;  /* 0x0012000c01007387 */ /* 0x000fe80000100800 */
[----:B------:R1:W-:Y:S04]  /*32bb0*/  STL [R1+0x11f8], R11 ;  /* 0x0011f80b01007387 */ /* 0x0003e80000100800 */
[----:B------:R2:W-:Y:S04]  /*32bc0*/  STL [R1+0x11d4], R9 ;  /* 0x0011d40901007387 */ /* 0x0005e80000100800 */
[----:B-1----:R-:W3:Y:S04]  /*32bd0*/  LDL.LU R11, [R1+0x11cc] ;  /* 0x0011cc00010b7983 */ /* 0x002ee80000300800 */
[----:B------:R-:W4:Y:S04]  /*32be0*/  LDL.LU R12, [R1+0x11f0] ;  /* 0x0011f000010c7983 */ /* 0x000f280000300800 */
[----:B--2---:R-:W2:Y:S01]  /*32bf0*/  LDL.LU R9, [R1+0x11c4] ;  /* 0x0011c40001097983 */ /* 0x004ea20000300800 */
[----:B---3--:R-:W-:-:S05]  /*32c00*/  IADD3 R11, P1, R11, UR5, RZ ;  /* 0x000000050b0b7c10 */ /* 0x008fca000ff3e0ff */
[----:B------:R1:W-:Y:S04]  /*32c10*/  STL [R1+0x11cc], R11 ;  /* 0x0011cc0b01007387 */ /* 0x0003e80000100800 */
[----:B-1----:R-:W3:Y:S01]  /*32c20*/  LDL.LU R11, [R1+0x11e8] ;  /* 0x0011e800010b7983 */ /* 0x002ee20000300800 */
[----:B----4-:R-:W-:Y:S02]  /*32c30*/  IADD3.X R12, R12, UR6, RZ, P2, !PT ;  /* 0x000000060c0c7c10 */ /* 0x010fe400097fe4ff */
[----:B--2---:R-:W-:-:S03]  /*32c40*/  IADD3 R9, P2, R9, UR5, RZ ;  /* 0x0000000509097c10 */ /* 0x004fc6000ff5e0ff */
[----:B------:R-:W-:Y:S04]  /*32c50*/  STL [R1+0x11f0], R12 ;  /* 0x0011f00c01007387 */ /* 0x000fe80000100800 */
[----:B------:R1:W-:Y:S04]  /*32c60*/  STL [R1+0x11c4], R9 ;  /* 0x0011c40901007387 */ /* 0x0003e80000100800 */
[----:B-1----:R-:W2:Y:S01]  /*32c70*/  LDL.LU R9, [R1+0x11bc] ;  /* 0x0011bc0001097983 */ /* 0x002ea20000300800 */
[----:B---3--:R-:W-:-:S05]  /*32c80*/  IADD3.X R11, R11, UR6, RZ, P3, !PT ;  /* 0x000000060b0b7c10 */ /* 0x008fca0009ffe4ff */
[----:B------:R1:W-:Y:S04]  /*32c90*/  STL [R1+0x11e8], R11 ;  /* 0x0011e80b01007387 */ /* 0x0003e80000100800 */
[----:B------:R-:W3:Y:S04]  /*32ca0*/  LDL.LU R12, [R1+0x11e0] ;  /* 0x0011e000010c7983 */ /* 0x000ee80000300800 */
[----:B-1----:R-:W4:Y:S01]  /*32cb0*/  LDL.LU R11, [R1+0x11b4] ;  /* 0x0011b400010b7983 */ /* 0x002f220000300800 */
[----:B--2---:R-:W-:-:S05]  /*32cc0*/  IADD3 R9, P3, R9, UR5, RZ ;  /* 0x0000000509097c10 */ /* 0x004fca000ff7e0ff */
[----:B------:R1:W-:Y:S04]  /*32cd0*/  STL [R1+0x11bc], R9 ;  /* 0x0011bc0901007387 */ /* 0x0003e80000100800 */
[----:B-1----:R-:W2:Y:S01]  /*32ce0*/  LDL.LU R9, [R1+0x11d8] ;  /* 0x0011d80001097983 */ /* 0x002ea20000300800 */
[----:B---3--:R-:W-:-:S05]  /*32cf0*/  IADD3.X R12, R12, UR6, RZ, P4, !PT ;  /* 0x000000060c0c7c10 */ /* 0x008fca000a7fe4ff */
[----:B------:R-:W-:Y:S01]  /*32d00*/  STL [R1+0x11e0], R12 ;  /* 0x0011e00c01007387 */ /* 0x000fe20000100800 */
[----:B----4-:R-:W-:-:S05]  /*32d10*/  IADD3 R11, P4, R11, UR5, RZ ;  /* 0x000000050b0b7c10 */ /* 0x010fca000ff9e0ff */
[----:B------:R1:W-:Y:S04]  /*32d20*/  STL [R1+0x11b4], R11 ;  /* 0x0011b40b01007387 */ /* 0x0003e80000100800 */
[----:B-1----:R-:W3:Y:S01]  /*32d30*/  LDL.LU R11, [R1+0x11ac] ;  /* 0x0011ac00010b7983 */ /* 0x002ee20000300800 */
[----:B--2---:R-:W-:-:S05]  /*32d40*/  IADD3.X R9, R9, UR6, RZ, P5, !PT ;  /* 0x0000000609097c10 */ /* 0x004fca000affe4ff */
[----:B------:R1:W-:Y:S04]  /*32d50*/  STL [R1+0x11d8], R9 ;  /* 0x0011d80901007387 */ /* 0x0003e80000100800 */
[----:B------:R-:W2:Y:S04]  /*32d60*/  LDL.LU R12, [R1+0x11d0] ;  /* 0x0011d000010c7983 */ /* 0x000ea80000300800 */
[----:B-1----:R-:W4:Y:S01]  /*32d70*/  LDL.LU R9, [R1+0x11a4] ;  /* 0x0011a40001097983 */ /* 0x002f220000300800 */
[----:B---3--:R-:W-:-:S05]  /*32d80*/  IADD3 R11, P5, R11, UR5, RZ ;  /* 0x000000050b0b7c10 */ /* 0x008fca000ffbe0ff */
[----:B------:R1:W-:Y:S04]  /*32d90*/  STL [R1+0x11ac], R11 ;  /* 0x0011ac0b01007387 */ /* 0x0003e80000100800 */
[----:B-1----:R-:W3:Y:S01]  /*32da0*/  LDL.LU R11, [R1+0x11c8] ;  /* 0x0011c800010b7983 */ /* 0x002ee20000300800 */
[----:B--2---:R-:W-:Y:S02]  /*32db0*/  IADD3.X R12, R12, UR6, RZ, P6, !PT ;  /* 0x000000060c0c7c10 */ /* 0x004fe4000b7fe4ff */
[----:B----4-:R-:W-:-:S03]  /*32dc0*/  IADD3 R9, P6, R9, UR5, RZ ;  /* 0x0000000509097c10 */ /* 0x010fc6000ffde0ff */
        /* <DEDUP_REMOVED lines=351> */
[----:B--2---:R-:W-:Y:S02]  /*343c0*/  IADD3.X R9, R9, UR6, RZ, P5, !PT ;  /* 0x0000000609097c10 */ /* 0x004fe4000affe4ff */
[----:B------:R-:W-:Y:S02]  /*343d0*/  IADD3 R208, P5, R208, UR5, RZ ;  /* 0x00000005d0d07c10 */ /* 0x000fe4000ffbe0ff */
[----:B------:R-:W-:Y:S01]  /*343e0*/  IADD3.X R209, R209, UR6, RZ, P6, !PT ;  /* 0x00000006d1d17c10 */ /* 0x000fe2000b7fe4ff */
[----:B------:R1:W-:Y:S04]  /*343f0*/  STL [R1+0xff8], R9 ;  /* 0x000ff80901007387 */ /* 0x0003e80000100800 */
[----:B------:R-:W2:Y:S01]  /*34400*/  LDL.LU R12, [R1+0xf5c] ;  /* 0x000f5c00010c7983 */ /* 0x000ea20000300800 */
[----:B------:R-:W-:-:S02]  /*34410*/  IADD3.X R212, R212, UR6, RZ, P1, !PT ;  /* 0x00000006d4d47c10 */ /* 0x000fc40008ffe4ff */
[----:B------:R-:W-:Y:S02]  /*34420*/  IADD3 R213, P1, R213, UR5, RZ ;  /* 0x00000005d5d57c10 */ /* 0x000fe4000ff3e0ff */
[----:B------:R-:W-:Y:S01]  /*34430*/  IADD3.X R216, R216, UR6, RZ, P2, !PT ;  /* 0x00000006d8d87c10 */ /* 0x000fe200097fe4ff */
[----:B-1----:R-:W4:Y:S04]  /*34440*/  LDL.LU R9, [R1+0xf80] ;  /* 0x000f800001097983 */ /* 0x002f280000300800 */
[----:B------:R1:W-:Y:S01]  /*34450*/  STL [R1+0xfcc], R208 ;  /* 0x000fccd001007387 */ /* 0x0003e20000100800 */
[----:B------:R-:W-:Y:S02]  /*34460*/  IADD3 R217, P2, R217, UR5, RZ ;  /* 0x00000005d9d97c10 */ /* 0x000fe4000ff5e0ff */
[----:B------:R-:W-:Y:S01]  /*34470*/  IADD3.X R220, R220, UR6, RZ, P3, !PT ;  /* 0x00000006dcdc7c10 */ /* 0x000fe20009ffe4ff */
[----:B-1----:R0:W5:Y:S04]  /*34480*/  LDL.LU R208, [R1+0x1bfc] ;  /* 0x001bfc0001d07983 */ /* 0x0021680000300800 */
[----:B------:R1:W-:Y:S01]  /*34490*/  STL [R1+0xff0], R209 ;  /* 0x000ff0d101007387 */ /* 0x0003e20000100800 */
[----:B------:R-:W-:-:S03]  /*344a0*/  IADD3 R221, P3, R221, UR5, RZ ;  /* 0x00000005dddd7c10 */ /* 0x000fc6000ff7e0ff */
[----:B-1----:R0:W5:Y:S01]  /*344b0*/  LDL.LU R209, [R1+0x1bf8] ;  /* 0x001bf80001d17983 */ /* 0x0021620000300800 */
[----:B------:R-:W-:Y:S02]  /*344c0*/  IADD3.X R224, R224, UR6, RZ, P4, !PT ;  /* 0x00000006e0e07c10 */ /* 0x000fe4000a7fe4ff */
[----:B------:R-:W-:Y:S02]  /*344d0*/  IADD3 R225, P4, R225, UR5, RZ ;  /* 0x00000005e1e17c10 */ /* 0x000fe4000ff9e0ff */
[----:B------:R-:W-:Y:S02]  /*344e0*/  IADD3.X R228, R228, UR6, RZ, P5, !PT ;  /* 0x00000006e4e47c10 */ /* 0x000fe4000affe4ff */
[----:B------:R-:W-:Y:S02]  /*344f0*/  IADD3 R229, P5, R229, UR5, RZ ;  /* 0x00000005e5e57c10 */ /* 0x000fe4000ffbe0ff */
[----:B------:R-:W-:Y:S02]  /*34500*/  IADD3.X R236, R236, UR6, RZ, P1, !PT ;  /* 0x00000006ecec7c10 */ /* 0x000fe40008ffe4ff */
[----:B------:R-:W-:-:S02]  /*34510*/  IADD3 R237, P1, R237, UR5, RZ ;  /* 0x00000005eded7c10 */ /* 0x000fc4000ff3e0ff */
[----:B------:R-:W-:Y:S02]  /*34520*/  IADD3.X R240, R240, UR6, RZ, P2, !PT ;  /* 0x00000006f0f07c10 */ /* 0x000fe400097fe4ff */
[----:B------:R-:W-:Y:S02]  /*34530*/  IADD3 R241, P2, R241, UR5, RZ ;  /* 0x00000005f1f17c10 */ /* 0x000fe4000ff5e0ff */
[----:B------:R-:W-:Y:S02]  /*34540*/  IADD3.X R244, R244, UR6, RZ, P3, !PT ;  /* 0x00000006f4f47c10 */ /* 0x000fe40009ffe4ff */
[----:B------:R-:W-:Y:S02]  /*34550*/  IADD3 R245, P3, R245, UR5, RZ ;  /* 0x00000005f5f57c10 */ /* 0x000fe4000ff7e0ff */
[----:B------:R-:W-:Y:S02]  /*34560*/  IADD3.X R248, R248, UR6, RZ, P4, !PT ;  /* 0x00000006f8f87c10 */ /* 0x000fe4000a7fe4ff */
[----:B------:R-:W-:-:S02]  /*34570*/  IADD3 R249, P4, R249, UR5, RZ ;  /* 0x00000005f9f97c10 */ /* 0x000fc4000ff9e0ff */
[----:B------:R-:W-:Y:S01]  /*34580*/  IADD3.X R5, R5, UR6, RZ, P5, !PT ;  /* 0x0000000605057c10 */ /* 0x000fe2000affe4ff */
[----:B------:R-:W-:Y:S01]  /*34590*/  WARPGROUP.ARRIVE ;  /* 0x00000000000079c5 */ /* 0x000fe20000000000 */
[----:B------:R-:W-:Y:S01]  /*345a0*/  UMOV UR48, UR56 ;  /* 0x0000003800307c82 */ /* 0x000fe20008000000 */
[----:B------:R-:W-:-:S04]  /*345b0*/  UMOV UR49, UR57 ;  /* 0x0000003900317c82 */ /* 0x000fc80008000000 */
[----:B------:R-:W-:Y:S01]  /*345c0*/  HGMMA.64x256x16.F32.BF16 R24, gdesc[UR48].tnspA, R24, gsb0 ;  /* 0x23e00000301879f0 */ /* 0x000fe20008001818 */
[----:B---3--:R-:W-:-:S05]  /*345d0*/  IADD3 R11, P6, R11, UR5, RZ ;  /* 0x000000050b0b7c10 */ /* 0x008fca000ffde0ff */
[----:B------:R1:W-:Y:S04]  /*345e0*/  STL [R1+0xfc4], R11 ;  /* 0x000fc40b01007387 */ /* 0x0003e80000100800 */
[----:B-1----:R-:W3:Y:S04]  /*345f0*/  LDL.LU R11, [R1+0xf68] ;  /* 0x000f6800010b7983 */ /* 0x002ee80000300800 */
[----:B------:R1:W-:Y:S04]  /*34600*/  STL [R1+0xfe8], R212 ;  /* 0x000fe8d401007387 */ /* 0x0003e80000100800 */
[----:B-1----:R0:W5:Y:S04]  /*34610*/  LDL.LU R212, [R1+0x1bf4] ;  /* 0x001bf40001d47983 */ /* 0x0021680000300800 */
[----:B------:R1:W-:Y:S04]  /*34620*/  STL [R1+0xfbc], R213 ;  /* 0x000fbcd501007387 */ /* 0x0003e80000100800 */
[----:B-1----:R0:W5:Y:S04]  /*34630*/  LDL.LU R213, [R1+0x1bf0] ;  /* 0x001bf00001d57983 */ /* 0x0021680000300800 */
[----:B------:R1:W-:Y:S04]  /*34640*/  STL [R1+0xfe0], R216 ;  /* 0x000fe0d801007387 */ /* 0x0003e80000100800 */
[----:B-1----:R0:W5:Y:S04]  /*34650*/  LDL.LU R216, [R1+0x1bec] ;  /* 0x001bec0001d87983 */ /* 0x0021680000300800 */
[----:B------:R1:W-:Y:S01]  /*34660*/  STL [R1+0xfb4], R217 ;  /* 0x000fb4d901007387 */ /* 0x0003e20000100800 */
[----:B------:R-:W-:-:S03]  /*34670*/  IADD3.X R232, R232, UR6, RZ, P6, !PT ;  /* 0x00000006e8e87c10 */ /* 0x000fc6000b7fe4ff */
[----:B-1----:R0:W5:Y:S04]  /*34680*/  LDL.LU R217, [R1+0x1be8] ;  /* 0x001be80001d97983 */ /* 0x0021680000300800 */
[----:B------:R1:W-:Y:S01]  /*34690*/  STL [R1+0xfd8], R220 ;  /* 0x000fd8dc01007387 */ /* 0x0003e20000100800 */
[----:B------:R-:W-:-:S03]  /*346a0*/  IADD3 R233, P6, R233, UR5, RZ ;  /* 0x00000005e9e97c10 */ /* 0x000fc6000ffde0ff */
[----:B-1----:R0:W5:Y:S04]  /*346b0*/  LDL.LU R220, [R1+0x1be4] ;  /* 0x001be40001dc7983 */ /* 0x0021680000300800 */
[----:B------:R1:W-:Y:S04]  /*346c0*/  STL [R1+0xfac], R221 ;  /* 0x000facdd01007387 */ /* 0x0003e80000100800 */
        /* <DEDUP_REMOVED lines=30> */
[----:B-1----:R-:W3:Y:S01]  /*348b0*/  LDL.LU R5, [R1+0x1ba4] ;  /* 0x001ba40001057983 */ /* 0x002ee20000300800 */
[----:B------:R-:W-:-:S02]  /*348c0*/  IADD3 R4, P5, R4, UR5, RZ ;  /* 0x0000000504047c10 */ /* 0x000fc4000ffbe0ff */
[----:B------:R-:W-:Y:S02]  /*348d0*/  IADD3.X R3, R3, UR6, RZ, P6, !PT ;  /* 0x0000000603037c10 */ /* 0x000fe4000b7fe4ff */
[----:B------:R-:W-:Y:S01]  /*348e0*/  IADD3 R2, P6, R2, UR5, RZ ;  /* 0x0000000502027c10 */ /* 0x000fe2000ffde0ff */
[----:B------:R1:W-:Y:S01]  /*348f0*/  STL [R1+0xf6c], R4 ;  /* 0x000f6c0401007387 */ /* 0x0003e20000100800 */
[----:B------:R-:W-:Y:S02]  /*34900*/  IADD3.X R6, R6, UR6, RZ, P1, !PT ;  /* 0x0000000606067c10 */ /* 0x000fe40008ffe4ff */
[----:B--2---:R-:W-:Y:S02]  /*34910*/  IADD3 R12, P1, R12, UR5, RZ ;  /* 0x000000050c0c7c10 */ /* 0x004fe4000ff3e0ff */
[----:B----4-:R-:W-:Y:S01]  /*34920*/  IADD3.X R9, R9, UR6, RZ, P2, !PT ;  /* 0x0000000609097c10 */ /* 0x010fe200097fe4ff */
[----:B-1----:R-:W2:Y:S04]  /*34930*/  LDL.LU R4, [R1+0x1ba0] ;  /* 0x001ba00001047983 */ /* 0x002ea80000300800 */
[----:B------:R1:W-:Y:S04]  /*34940*/  STL [R1+0xf90], R3 ;  /* 0x000f900301007387 */ /* 0x0003e80000100800 */
[----:B-1----:R-:W4:Y:S04]  /*34950*/  LDL.LU R3, [R1+0x1b9c] ;  /* 0x001b9c0001037983 */ /* 0x002f280000300800 */
[----:B------:R1:W-:Y:S04]  /*34960*/  STL [R1+0xf64], R2 ;  /* 0x000f640201007387 */ /* 0x0003e80000100800 */
[----:B-1----:R-:W2:Y:S04]  /*34970*/  LDL.LU R2, [R1+0x1b98] ;  /* 0x001b980001027983 */ /* 0x002ea80000300800 */
[----:B------:R1:W-:Y:S04]  /*34980*/  STL [R1+0xf88], R6 ;  /* 0x000f880601007387 */ /* 0x0003e80000100800 */
[----:B-1----:R-:W2:Y:S04]  /*34990*/  LDL.LU R6, [R1+0x1b94] ;  /* 0x001b940001067983 */ /* 0x002ea80000300800 */
[----:B------:R1:W-:Y:S01]  /*349a0*/  STL [R1+0xf5c], R12 ;  /* 0x000f5c0c01007387 */ /* 0x0003e20000100800 */
[----:B------:R-:W-:-:S02]  /*349b0*/  WARPGROUP.DEPBAR.LE gsb0, 0x0 ;  /* 0x00008000000079c5 */ /* 0x000fc40000010000 */
[----:B------:R-:W-:Y:S01]  /*349c0*/  WARPGROUP.ARRIVE ;  /* 0x00000000000079c5 */ /* 0x000fe20000000000 */
[----:B------:R-:W-:Y:S01]  /*349d0*/  UMOV UR12, UR52 ;  /* 0x00000034000c7c82 */ /* 0x000fe20008000000 */
[----:B------:R-:W-:-:S04]  /*349e0*/  UMOV UR13, UR53 ;  /* 0x00000035000d7c82 */ /* 0x000fc80008000000 */
[----:B------:R-:W-:Y:S01]  /*349f0*/  HGMMA.64x256x16.F32.BF16 R24, gdesc[UR12].tnspA, R24, gsb0 ;  /* 0x23e000000c1879f0 */ /* 0x000fe20008001818 */
[----:B------:R-:W-:Y:S01]  /*34a00*/  UMOV UR16, UR36 ;  /* 0x0000002400107c82 */ /* 0x000fe20008000000 */
[----:B------:R-:W-:Y:S01]  /*34a10*/  UMOV UR17, UR37 ;  /* 0x0000002500117c82 */ /* 0x000fe20008000000 */
[----:B------:R-:W-:Y:S01]  /*34a20*/  UMOV UR20, UR40 ;  /* 0x0000002800147c82 */ /* 0x000fe20008000000 */
[----:B------:R-:W-:Y:S01]  /*34a30*/  UMOV UR21, UR41 ;  /* 0x0000002900157c82 */ /* 0x000fe20008000000 */
[----:B-1----:R-:W1:Y:S01]  /*34a40*/  LDC R12, c[0x0][0x238] ;  /* 0x00008e00ff0c7b82 */ /* 0x002e620000000800 */
[----:B---3--:R-:W-:-:S05]  /*34a50*/  IADD3 R5, P2, R5, UR5, RZ ;  /* 0x0000000505057c10 */ /* 0x008fca000ff5e0ff */
[----:B------:R3:W-:Y:S04]  /*34a60*/  STL [R1+0xf54], R5 ;  /* 0x000f540501007387 */ /* 0x0007e80000100800 */
[----:B---3--:R-:W3:Y:S01]  /*34a70*/  LDL.LU R5, [R1+0x1b90] ;  /* 0x001b900001057983 */ /* 0x008ee20000300800 */
[----:B------:R-:W-:Y:S02]  /*34a80*/  WARPGROUP.DEPBAR.LE gsb0, 0x0 ;  /* 0x00008000000079c5 */ /* 0x000fe40000010000 */
[----:B------:R-:W-:-:S10]  /*34a90*/  WARPGROUP.ARRIVE ;  /* 0x00000000000079c5 */ /* 0x000fd40000000000 */
[----:B------:R-:W-:Y:S01]  /*34aa0*/  HGMMA.64x256x16.F32.BF16 R24, gdesc[UR16].tnspA, R24, gsb0 ;  /* 0x23e00000101879f0 */ /* 0x000fe20008001818 */
[----:B----4-:R-:W-:Y:S01]  /*34ab0*/  IADD3.X R3, R3, UR6, RZ, P4, !PT ;  /* 0x0000000603037c10 */ /* 0x010fe2000a7fe4ff */
[----:B------:R-:W-:Y:S01]  /*34ac0*/  STL [R1+0xf80], R9 ;  /* 0x000f800901007387 */ /* 0x000fe20000100800 */
[----:B------:R-:W-:Y:S02]  /*34ad0*/  IADD3.X R11, R11, UR6, RZ, P5, !PT ;  /* 0x000000060b0b7c10 */ /* 0x000fe4000affe4ff */
[----:B--2---:R-:W-:Y:S02]  /*34ae0*/  IADD3.X R2, R2, UR6, RZ, P3, !PT ;  /* 0x0000000602027c10 */ /* 0x004fe40009ffe4ff */
[----:B------:R-:W-:-:S03]  /*34af0*/  IADD3.X R4, R4, UR6, RZ, P2, !PT ;  /* 0x0000000604047c10 */ /* 0x000fc600097fe4ff */
[----:B------:R2:W-:Y:S01]  /*34b00*/  STL [R1+0xf78], R2 ;  /* 0x000f780201007387 */ /* 0x0005e20000100800 */
[----:B------:R-:W-:-:S03]  /*34b10*/  IADD3.X R6, R6, UR6, RZ, P6, !PT ;  /* 0x0000000606067c10 */ /* 0x000fc6000b7fe4ff */
[----:B--2---:R0:W5:Y:S04]  /*34b20*/  LDL.LU R2, [R1+0x1b8c] ;  /* 0x001b8c0001027983 */ /* 0x0041680000300800 */
[----:B------:R2:W-:Y:S04]  /*34b30*/  STL [R1+0xf70], R3 ;  /* 0x000f700301007387 */ /* 0x0005e80000100800 */
[----:B--2---:R0:W5:Y:S04]  /*34b40*/  LDL.LU R3, [R1+0x1b88] ;  /* 0x001b880001037983 */ /* 0x0041680000300800 */
[----:B------:R2:W-:Y:S04]  /*34b50*/  STL [R1+0xf60], R6 ;  /* 0x000f600601007387 */ /* 0x0005e80000100800 */
[----:B--2---:R0:W5:Y:S04]  /*34b60*/  LDL.LU R6, [R1+0x1b84] ;  /* 0x001b840001067983 */ /* 0x0041680000300800 */
[----:B------:R-:W-:Y:S01]  /*34b70*/  STL [R1+0xf68], R11 ;  /* 0x000f680b01007387 */ /* 0x000fe20000100800 */
[----:B---3--:R-:W-:-:S05]  /*34b80*/  IADD3.X R5, R5, UR6, RZ, P1, !PT ;  /* 0x0000000605057c10 */ /* 0x008fca0008ffe4ff */
[----:B------:R2:W-:Y:S04]  /*34b90*/  STL [R1+0xf58], R5 ;  /* 0x000f580501007387 */ /* 0x0005e80000100800 */
[----:B--2---:R0:W5:Y:S04]  /*34ba0*/  LDL.LU R5, [R1+0x1b80] ;  /* 0x001b800001057983 */ /* 0x0041680000300800 */
[----:B------:R2:W-:Y:S04]  /*34bb0*/  STL [R1+0xf50], R4 ;  /* 0x000f500401007387 */ /* 0x0005e80000100800 */
[----:B--2---:R0:W5:Y:S01]  /*34bc0*/  LDL.LU R4, [R1+0x1b7c] ;  /* 0x001b7c0001047983 */ /* 0x0041620000300800 */
[----:B------:R-:W-:-:S02]  /*34bd0*/  WARPGROUP.DEPBAR.LE gsb0, 0x0 ;  /* 0x00008000000079c5 */ /* 0x000fc40000010000 */
[----:B------:R-:W-:-:S06]  /*34be0*/  WARPGROUP.ARRIVE ;  /* 0x00000000000079c5 */ /* 0x000fcc0000000000 */
[----:B------:R-:W-:Y:S01]  /*34bf0*/  HGMMA.64x256x16.F32.BF16 R24, gdesc[UR20].tnspA, R24, gsb0 ;  /* 0x23e00000141879f0 */ /* 0x000fe20008001818 */
[----:B-1----:R-:W-:Y:S02]  /*34c00*/  IMAD.SHL.U32 R12, R12, 0x40, RZ ;  /* 0x000000400c0c7824 */ /* 0x002fe400078e00ff */
[----:B------:R-:W-:Y:S02]  /*34c10*/  IMAD.MOV.U32 R11, RZ, RZ, R10 ;  /* 0x000000ffff0b7224 */ /* 0x000fe400078e000a */
[----:B------:R-:W-:Y:S02]  /*34c20*/  IMAD.MOV.U32 R9, RZ, RZ, R8 ;  /* 0x000000ffff097224 */ /* 0x000fe400078e0008 */
[----:B------:R-:W-:Y:S02]  /*34c30*/  IMAD.MOV.U32 R10, RZ, RZ, R7 ;  /* 0x000000ffff0a7224 */ /* 0x000fe400078e0007 */
[----:B------:R-:W-:Y:S02]  /*34c40*/  IMAD.SHL.U32 R12, R12, 0x2, RZ ;  /* 0x000000020c0c7824 */ /* 0x000fe400078e00ff */
[----:B------:R-:W-:Y:S01]  /*34c50*/  IMAD.MOV.U32 R8, RZ, RZ, R13 ;  /* 0x000000ffff087224 */ /* 0x000fe200078e000d */
[----:B------:R-:W-:-:S02]  /*34c60*/  WARPGROUP.DEPBAR.LE gsb0, 0x0 ;  /* 0x00008000000079c5 */ /* 0x000fc40000010000 */
[----:B0-----:R-:W-:Y:S05]  /*34c70*/  @P0 BRA `(.L_x_1) ;  /* 0xfffffe5000340947 */ /* 0x001fea000383ffff */
[----:B------:R-:W2:Y:S04]  /*34c80*/  LDL.LU R7, [R1+0x1b8] ;  /* 0x0001b80001077983 */ /* 0x000ea80000300800 */
[----:B------:R-:W3:Y:S04]  /*34c90*/  LDL.LU R13, [R1+0x778] ;  /* 0x00077800010d7983 */ /* 0x000ee80000300800 */
[----:B-----5:R-:W4:Y:S04]  /*34ca0*/  LDL.LU R3, [R1+0xba4] ;  /* 0x000ba40001037983 */ /* 0x020f280000300800 */
[----:B------:R-:W2:Y:S04]  /*34cb0*/  LDL.LU R2, [R1+0x7a8] ;  /* 0x0007a80001027983 */ /* 0x000ea80000300800 */
[----:B------:R-:W3:Y:S04]  /*34cc0*/  LDL.LU R10, [R1+0x7a0] ;  /* 0x0007a000010a7983 */ /* 0x000ee80000300800 */
[----:B------:R-:W3:Y:S04]  /*34cd0*/  LDL.LU R12, [R1+0x770] ;  /* 0x00077000010c7983 */ /* 0x000ee80000300800 */
[----:B------:R-:W3:Y:S04]  /*34ce0*/  LDL.LU R11, [R1+0x3a8] ;  /* 0x0003a800010b7983 */ /* 0x000ee80000300800 */
[----:B------:R-:W3:Y:S04]  /*34cf0*/  LDL.LU R0, [R1+0x378] ;  /* 0x0003780001007983 */ /* 0x000ee80000300800 */
[----:B------:R-:W3:Y:S04]  /*34d00*/  LDL.LU R8, [R1+0xba8] ;  /* 0x000ba80001087983 */ /* 0x000ee80000300800 */
[----:B------:R-:W3:Y:S04]  /*34d10*/  LDL.LU R9, [R1+0xb78] ;  /* 0x000b780001097983 */ /* 0x000ee80000300800 */
[----:B------:R0:W-:Y:S04]  /*34d20*/  STL [R1+0x1e74], R250 ;  /* 0x001e74fa01007387 */ /* 0x0001e80000100800 */
[----:B0-----:R-:W4:Y:S04]  /*34d30*/  LDL.LU R250, [R1+0x3a4] ;  /* 0x0003a40001fa7983 */ /* 0x001f280000300800 */
[----:B------:R0:W-:Y:S04]  /*34d40*/  STL [R1+0x1e70], R249 ;  /* 0x001e70f901007387 */ /* 0x0001e80000100800 */
[----:B0-----:R-:W2:Y:S04]  /*34d50*/  LDL.LU R249, [R1+0xbac] ;  /* 0x000bac0001f97983 */ /* 0x001ea80000300800 */
[----:B------:R0:W-:Y:S04]  /*34d60*/  STL [R1+0x1e6c], R248 ;  /* 0x001e6cf801007387 */ /* 0x0001e80000100800 */
[----:B0-----:R-:W3:Y:S04]  /*34d70*/  LDL.LU R248, [R1+0x3ac] ;  /* 0x0003ac0001f87983 */ /* 0x001ee80000300800 */
        /* <DEDUP_REMOVED lines=49> */
[----:B------:R3:W-:Y:S04]  /*35090*/  STL [R1+0x1e04], R222 ;  /* 0x001e04de01007387 */ /* 0x0007e80000100800 */
[----:B------:R4:W-:Y:S04]  /*350a0*/  STL [R1+0x1e00], R221 ;  /* 0x001e00dd01007387 */ /* 0x0009e80000100800 */
[----:B------:R0:W-:Y:S04]  /*350b0*/  STL [R1+0x1dfc], R220 ;  /* 0x001dfcdc01007387 */ /* 0x0001e80000100800 */
        /* <DEDUP_REMOVED lines=18> */
[----:B--2---:R-:W-:-:S03]  /*351e0*/  IMAD.MOV.U32 R223, RZ, RZ, R239 ;  /* 0x000000ffffdf7224 */ /* 0x004fc600078e00ef */
[----:B------:R-:W-:Y:S04]  /*351f0*/  STL [R1+0x1db0], R201 ;  /* 0x001db0c901007387 */ /* 0x000fe80000100800 */
[----:B------:R-:W-:Y:S04]  /*35200*/  STL [R1+0x1dac], R200 ;  /* 0x001dacc801007387 */ /* 0x000fe80000100800 */
[----:B------:R-:W-:Y:S04]  /*35210*/  STL [R1+0x1da8], R199 ;  /* 0x001da8c701007387 */ /* 0x000fe80000100800 */
[----:B------:R-:W-:Y:S01]  /*35220*/  STL [R1+0x1da4], R198 ;  /* 0x001da4c601007387 */ /* 0x000fe20000100800 */
[----:B---3--:R-:W-:-:S03]  /*35230*/  IMAD.MOV.U32 R222, RZ, RZ, R238 ;  /* 0x000000ffffde7224 */ /* 0x008fc600078e00ee */
[----:B------:R-:W-:Y:S04]  /*35240*/  STL [R1+0x1da0], R197 ;  /* 0x001da0c501007387 */ /* 0x000fe80000100800 */
[----:B------:R-:W-:Y:S04]  /*35250*/  STL [R1+0x1d9c], R196 ;  /* 0x001d9cc401007387 */ /* 0x000fe80000100800 */
[----:B------:R-:W-:Y:S01]  /*35260*/  STL [R1+0x1d98], R187 ;  /* 0x001d98bb01007387 */ /* 0x000fe20000100800 */
[----:B----4-:R-:W-:-:S03]  /*35270*/  IMAD.MOV.U32 R221, RZ, RZ, R237 ;  /* 0x000000ffffdd7224 */ /* 0x010fc600078e00ed */
[----:B------:R-:W-:Y:S04]  /*35280*/  STL [R1+0x1d94], R186 ;  /* 0x001d94ba01007387 */ /* 0x000fe80000100800 */
[----:B------:R-:W-:Y:S04]  /*35290*/  STL [R1+0x1d90], R185 ;  /* 0x001d90b901007387 */ /* 0x000fe80000100800 */
[----:B------:R-:W-:Y:S04]  /*352a0*/  STL [R1+0x1d8c], R184 ;  /* 0x001d8cb801007387 */ /* 0x000fe80000100800 */
[----:B------:R-:W-:Y:S01]  /*352b0*/  STL [R1+0x1d88], R183 ;  /* 0x001d88b701007387 */ /* 0x000fe20000100800 */
[----:B0-----:R-:W-:-:S03]  /*352c0*/  IMAD.MOV.U32 R220, RZ, RZ, R236 ;  /* 0x000000ffffdc7224 */ /* 0x001fc600078e00ec */
        /* <DEDUP_REMOVED lines=50> */
[----:B------:R0:W-:Y:S04]  /*355f0*/  STL [R1+0x1b84], R6 ;  /* 0x001b840601007387 */ /* 0x0001e80000100800 */
[----:B------:R1:W-:Y:S04]  /*35600*/  STL [R1+0x1b80], R5 ;  /* 0x001b800501007387 */ /* 0x0003e80000100800 */
[----:B------:R2:W-:Y:S01]  /*35610*/  STL [R1+0x1b7c], R4 ;  /* 0x001b7c0401007387 */ /* 0x0005e20000100800 */
[----:B0-----:R-:W-:Y:S01]  /*35620*/  F2FP.BF16.F32.PACK_AB R6, R226, R227 ;  /* 0x000000e3e206723e */ /* 0x001fe200000010ff */
[----:B------:R-:W-:-:S02]  /*35630*/  IMAD.MOV.U32 R226, RZ, RZ, R242 ;  /* 0x000000ffffe27224 */ /* 0x000fc400078e00f2 */
[----:B------:R-:W-:Y:S01]  /*35640*/  IMAD.MOV.U32 R227, RZ, RZ, R243 ;  /* 0x000000ffffe37224 */ /* 0x000fe200078e00f3 */
[----:B-1----:R-:W-:Y:S01]  /*35650*/  F2FP.BF16.F32.PACK_AB R5, R151, R224 ;  /* 0x000000e09705723e */ /* 0x002fe200000010ff */
[----:B------:R-:W-:Y:S01]  /*35660*/  IMAD.MOV.U32 R224, RZ, RZ, R240 ;  /* 0x000000ffffe07224 */ /* 0x000fe200078e00f0 */
[----:B--2---:R-:W-:-:S03]  /*35670*/  F2FP.BF16.F32.PACK_AB R4, R149, R225 ;  /* 0x000000e19504723e */ /* 0x004fc600000010ff */
[----:B------:R0:W-:Y:S01]  /*35680*/  STL [R1+0xf1c], R5 ;  /* 0x000f1c0501007387 */ /* 0x0001e20000100800 */
[----:B------:R-:W-:-:S03]  /*35690*/  IMAD.MOV.U32 R225, RZ, RZ, R241 ;  /* 0x000000ffffe17224 */ /* 0x000fc600078e00f1 */
[----:B------:R1:W-:Y:S04]  /*356a0*/  STL [R1+0xf18], R4 ;  /* 0x000f180401007387 */ /* 0x0003e80000100800 */
[----:B------:R2:W-:Y:S01]  /*356b0*/  STL [R1+0xf14], R6 ;  /* 0x000f140601007387 */ /* 0x0005e20000100800 */
[----:B0-----:R-:W-:Y:S02]  /*356c0*/  F2FP.BF16.F32.PACK_AB R5, R228, R229 ;  /* 0x000000e5e405723e */ /* 0x001fe400000010ff */
[----:B-1----:R-:W-:-:S03]  /*356d0*/  F2FP.BF16.F32.PACK_AB R4, R150, R230 ;  /* 0x000000e69604723e */ /* 0x002fc600000010ff */
[----:B------:R0:W-:Y:S01]  /*356e0*/  STL [R1+0xf10], R5 ;  /* 0x000f100501007387 */ /* 0x0001e20000100800 */
[----:B--2---:R-:W-:-:S03]  /*356f0*/  F2FP.BF16.F32.PACK_AB R6, R148, R231 ;  /* 0x000000e79406723e */ /* 0x004fc600000010ff */
[----:B------:R1:W-:Y:S04]  /*35700*/  STL [R1+0xf0c], R4 ;  /* 0x000f0c0401007387 */ /* 0x0003e80000100800 */
[----:B------:R-:W-:Y:S01]  /*35710*/  STL [R1+0xf08], R6 ;  /* 0x000f080601007387 */ /* 0x000fe20000100800 */
[----:B0-----:R-:W-:Y:S02]  /*35720*/  F2FP.BF16.F32.PACK_AB R5, R232, R233 ;  /* 0x000000e9e805723e */ /* 0x001fe400000010ff */
[----:B-1----:R-:W-:-:S03]  /*35730*/  F2FP.BF16.F32.PACK_AB R4, R234, R235 ;  /* 0x000000ebea04723e */ /* 0x002fc600000010ff */
[----:B------:R-:W-:Y:S04]  /*35740*/  STL [R1+0xf04], R5 ;  /* 0x000f040501007387 */ /* 0x000fe80000100800 */
[----:B------:R0:W-:Y:S04]  /*35750*/  STL [R1+0xf00], R4 ;  /* 0x000f000401007387 */ /* 0x0001e80000100800 */
[----:B------:R-:W2:Y:S04]  /*35760*/  LDL.LU R228, [R1+0x3e8] ;  /* 0x0003e80001e47983 */ /* 0x000ea80000300800 */
[----:B------:R-:W2:Y:S04]  /*35770*/  LDL.LU R229, [R1+0xbe8] ;  /* 0x000be80001e57983 */ /* 0x000ea80000300800 */
[----:B------:R-:W3:Y:S04]  /*35780*/  LDL.LU R230, [R1+0x3e0] ;  /* 0x0003e00001e67983 */ /* 0x000ee80000300800 */
        /* <DEDUP_REMOVED lines=13> */
[----:B0-----:R-:W-:-:S02]  /*35860*/  F2FP.BF16.F32.PACK_AB R4, R147, R220 ;  /* 0x000000dc9304723e */ /* 0x001fc400000010ff */
[----:B------:R-:W-:Y:S02]  /*35870*/  F2FP.BF16.F32.PACK_AB R6, R145, R221 ;  /* 0x000000dd9106723e */ /* 0x000fe400000010ff */
[----:B------:R-:W-:Y:S01]  /*35880*/  F2FP.BF16.F32.PACK_AB R5, R222, R223 ;  /* 0x000000dfde05723e */ /* 0x000fe200000010ff */
[----:B------:R0:W-:Y:S01]  /*35890*/  STL [R1+0xefc], R4 ;  /* 0x000efc0401007387 */ /* 0x0001e20000100800 */
[----:B------:R-:W-:Y:S02]  /*358a0*/  IMAD.MOV.U32 R222, RZ, RZ, R244 ;  /* 0x000000ffffde7224 */ /* 0x000fe400078e00f4 */
[----:B------:R-:W-:Y:S01]  /*358b0*/  IMAD.MOV.U32 R223, RZ, RZ, R245 ;  /* 0x000000ffffdf7224 */ /* 0x000fe200078e00f5 */
[----:B------:R1:W-:Y:S04]  /*358c0*/  STL [R1+0xef8], R6 ;  /* 0x000ef80601007387 */ /* 0x0003e80000100800 */
[----:B------:R1:W-:Y:S01]  /*358d0*/  STL [R1+0xef4], R5 ;  /* 0x000ef40501007387 */ /* 0x0003e20000100800 */
[----:B0-----:R-:W-:-:S02]  /*358e0*/  F2FP.BF16.F32.PACK_AB R4, R224, R225 ;  /* 0x000000e1e004723e */ /* 0x001fc400000010ff */
[----:B-1----:R-:W-:-:S03]  /*358f0*/  F2FP.BF16.F32.PACK_AB R6, R146, R226 ;  /* 0x000000e29206723e */ /* 0x002fc600000010ff */
[----:B------:R2:W-:Y:S01]  /*35900*/  STL [R1+0xef0], R4 ;  /* 0x000ef00401007387 */ /* 0x0005e20000100800 */
[----:B------:R-:W-:-:S03]  /*35910*/  F2FP.BF16.F32.PACK_AB R5, R144, R227 ;  /* 0x000000e39005723e */ /* 0x000fc600000010ff */
[----:B------:R3:W-:Y:S04]  /*35920*/  STL [R1+0xeec], R6 ;  /* 0x000eec0601007387 */ /* 0x0007e80000100800 */
[----:B------:R4:W-:Y:S01]  /*35930*/  STL [R1+0xee8], R5 ;  /* 0x000ee80501007387 */ /* 0x0009e20000100800 */
[----:B--2---:R-:W-:-:S05]  /*35940*/  F2FP.BF16.F32.PACK_AB R4, R228, R229 ;  /* 0x000000e5e404723e */ /* 0x004fca00000010ff */
[----:B------:R0:W-:Y:S01]  /*35950*/  STL [R1+0xee4], R4 ;  /* 0x000ee40401007387 */ /* 0x0001e20000100800 */
[----:B---3--:R-:W-:Y:S02]  /*35960*/  F2FP.BF16.F32.PACK_AB R6, R230, R231 ;  /* 0x000000e7e606723e */ /* 0x008fe400000010ff */
[----:B----4-:R-:W-:-:S03]  /*35970*/  F2FP.BF16.F32.PACK_AB R5, R143, R232 ;  /* 0x000000e88f05723e */ /* 0x010fc600000010ff */
[----:B------:R1:W-:Y:S01]  /*35980*/  STL [R1+0xee0], R6 ;  /* 0x000ee00601007387 */ /* 0x0003e20000100800 */
[----:B0-----:R-:W-:-:S03]  /*35990*/  F2FP.BF16.F32.PACK_AB R4, R141, R233 ;  /* 0x000000e98d04723e */ /* 0x001fc600000010ff */
[----:B------:R0:W-:Y:S04]  /*359a0*/  STL [R1+0xedc], R5 ;  /* 0x000edc0501007387 */ /* 0x0001e80000100800 */
[----:B------:R2:W-:Y:S01]  /*359b0*/  STL [R1+0xed8], R4 ;  /* 0x000ed80401007387 */ /* 0x0005e20000100800 */
[----:B-1----:R-:W-:-:S05]  /*359c0*/  F2FP.BF16.F32.PACK_AB R6, R234, R235 ;  /* 0x000000ebea06723e */ /* 0x002fca00000010ff */
[----:B------:R1:W-:Y:S01]  /*359d0*/  STL [R1+0xed4], R6 ;  /* 0x000ed40601007387 */ /* 0x0003e20000100800 */
[----:B0-----:R-:W-:Y:S02]  /*359e0*/  F2FP.BF16.F32.PACK_AB R5, R236, R237 ;  /* 0x000000edec05723e */ /* 0x001fe400000010ff */
[----:B--2---:R-:W-:-:S03]  /*359f0*/  F2FP.BF16.F32.PACK_AB R4, R142, R238 ;  /* 0x000000ee8e04723e */ /* 0x004fc600000010ff */
[----:B------:R0:W-:Y:S01]  /*35a00*/  STL [R1+0xed0], R5 ;  /* 0x000ed00501007387 */ /* 0x0001e20000100800 */
[----:B-1----:R-:W-:-:S03]  /*35a10*/  F2FP.BF16.F32.PACK_AB R6, R140, R239 ;  /* 0x000000ef8c06723e */ /* 0x002fc600000010ff */
[----:B------:R1:W-:Y:S04]  /*35a20*/  STL [R1+0xecc], R4 ;  /* 0x000ecc0401007387 */ /* 0x0003e80000100800 */
[----:B------:R-:W-:Y:S01]  /*35a30*/  STL [R1+0xec8], R6 ;  /* 0x000ec80601007387 */ /* 0x000fe20000100800 */
[----:B0-----:R-:W-:-:S05]  /*35a40*/  F2FP.BF16.F32.PACK_AB R5, R240, R241 ;  /* 0x000000f1f005723e */ /* 0x001fca00000010ff */
[----:B------:R-:W-:Y:S01]  /*35a50*/  STL [R1+0xec4], R5 ;  /* 0x000ec40501007387 */ /* 0x000fe20000100800 */
[----:B-1----:R-:W-:-:S05]  /*35a60*/  F2FP.BF16.F32.PACK_AB R4, R242, R243 ;  /* 0x000000f3f204723e */ /* 0x002fca00000010ff */
        /* <DEDUP_REMOVED lines=23> */
[----:B0-----:R-:W-:Y:S01]  /*35be0*/  F2FP.BF16.F32.PACK_AB R4, R139, R222 ;  /* 0x000000de8b04723e */ /* 0x001fe200000010ff */
[----:B------:R-:W-:Y:S01]  /*35bf0*/  IMAD.MOV.U32 R214, RZ, RZ, R246 ;  /* 0x000000ffffd67224 */ /* 0x000fe200078e00f6 */
[----:B------:R-:W-:Y:S01]  /*35c00*/  F2FP.BF16.F32.PACK_AB R6, R137, R223 ;  /* 0x000000df8906723e */ /* 0x000fe200000010ff */
[----:B------:R-:W-:-:S02]  /*35c10*/  IMAD.MOV.U32 R215, RZ, RZ, R247 ;  /* 0x000000ffffd77224 */ /* 0x000fc400078e00f7 */
[----:B------:R3:W-:Y:S01]  /*35c20*/  STL [R1+0xebc], R4 ;  /* 0x000ebc0401007387 */ /* 0x0007e20000100800 */
[----:B------:R-:W-:Y:S02]  /*35c30*/  IMAD.MOV.U32 R216, RZ, RZ, R248 ;  /* 0x000000ffffd87224 */ /* 0x000fe400078e00f8 */
[----:B------:R-:W-:Y:S01]  /*35c40*/  IMAD.MOV.U32 R217, RZ, RZ, R249 ;  /* 0x000000ffffd97224 */ /* 0x000fe200078e00f9 */
[----:B------:R4:W-:Y:S01]  /*35c50*/  STL [R1+0xeb8], R6 ;  /* 0x000eb80601007387 */ /* 0x0009e20000100800 */
[----:B------:R-:W-:Y:S02]  /*35c60*/  IMAD.MOV.U32 R218, RZ, RZ, R250 ;  /* 0x000000ffffda7224 */ /* 0x000fe400078e00fa */
[----:B------:R-:W-:Y:S02]  /*35c70*/  IMAD.MOV.U32 R219, RZ, RZ, R3 ;  /* 0x000000ffffdb7224 */ /* 0x000fe400078e0003 */
[----:B------:R-:W-:Y:S02]  /*35c80*/  IMAD.MOV.U32 R220, RZ, RZ, R2 ;  /* 0x000000ffffdc7224 */ /* 0x000fe400078e0002 */
[----:B------:R-:W-:-:S02]  /*35c90*/  IMAD.MOV.U32 R221, RZ, RZ, R10 ;  /* 0x000000ffffdd7224 */ /* 0x000fc400078e000a */
[----:B------:R-:W-:Y:S02]  /*35ca0*/  IMAD.MOV.U32 R222, RZ, RZ, R11 ;  /* 0x000000ffffde7224 */ /* 0x000fe400078e000b */
[----:B------:R-:W-:Y:S01]  /*35cb0*/  IMAD.MOV.U32 R223, RZ, RZ, R8 ;  /* 0x000000ffffdf7224 */ /* 0x000fe200078e0008 */
        /* <DEDUP_REMOVED lines=15> */
[----:B------:R2:W-:Y:S01]  /*35db0*/  STL [R1+0xe98], R4 ;  /* 0x000e980401007387 */ /* 0x0005e20000100800 */
[----:B0-----:R-:W-:-:S05]  /*35dc0*/  F2FP.BF16.F32.PACK_AB R6, R236, R237 ;  /* 0x000000edec06723e */ /* 0x001fca00000010ff */
[----:B------:R0:W-:Y:S01]  /*35dd0*/  STL [R1+0xe94], R6 ;  /* 0x000e940601007387 */ /* 0x0001e20000100800 */
[----:B-1----:R-:W-:Y:S02]  /*35de0*/  F2FP.BF16.F32.PACK_AB R5, R238, R239 ;  /* 0x000000efee05723e */ /* 0x002fe400000010ff */
[----:B--2---:R-:W-:-:S03]  /*35df0*/  F2FP.BF16.F32.PACK_AB R4, R134, R240 ;  /* 0x000000f08604723e */ /* 0x004fc600000010ff */
[----:B------:R1:W-:Y:S01]  /*35e00*/  STL [R1+0xe90], R5 ;  /* 0x000e900501007387 */ /* 0x0003e20000100800 */
[----:B0-----:R-:W-:-:S03]  /*35e10*/  F2FP.BF16.F32.PACK_AB R6, R132, R241 ;  /* 0x000000f18406723e */ /* 0x001fc600000010ff */
[----:B------:R0:W-:Y:S04]  /*35e20*/  STL [R1+0xe8c], R4 ;  /* 0x000e8c0401007387 */ /* 0x0001e80000100800 */
[----:B------:R-:W-:Y:S01]  /*35e30*/  STL [R1+0xe88], R6 ;  /* 0x000e880601007387 */ /* 0x000fe20000100800 */
[----:B-1----:R-:W-:-:S05]  /*35e40*/  F2FP.BF16.F32.PACK_AB R5, R242, R243 ;  /* 0x000000f3f205723e */ /* 0x002fca00000010ff */
[----:B------:R1:W-:Y:S01]  /*35e50*/  STL [R1+0xe84], R5 ;  /* 0x000e840501007387 */ /* 0x0003e20000100800 */
[----:B0-----:R-:W-:-:S05]  /*35e60*/  F2FP.BF16.F32.PACK_AB R4, R244, R245 ;  /* 0x000000f5f404723e */ /* 0x001fca00000010ff */
[----:B------:R0:W-:Y:S04]  /*35e70*/  STL [R1+0xe80], R4 ;  /* 0x000e800401007387 */ /* 0x0001e80000100800 */
[----:B------:R-:W2:Y:S04]  /*35e80*/  LDL.LU R224, [R1+0x3a0] ;  /* 0x0003a00001e07983 */ /* 0x000ea80000300800 */
[----:B------:R-:W2:Y:S04]  /*35e90*/  LDL.LU R225, [R1+0xba0] ;  /* 0x000ba00001e17983 */ /* 0x000ea80000300800 */
        /* <DEDUP_REMOVED lines=30> */
[----:B-1----:R-:W-:Y:S01]  /*36080*/  F2FP.BF16.F32.PACK_AB R5, R131, R214 ;  /* 0x000000d68305723e */ /* 0x002fe200000010ff */
[----:B------:R-:W-:Y:S01]  /*36090*/  IMAD.MOV.U32 R214, RZ, RZ, R0 ;  /* 0x000000ffffd67224 */ /* 0x000fe200078e0000 */
[----:B0-----:R-:W-:Y:S01]  /*360a0*/  F2FP.BF16.F32.PACK_AB R4, R129, R215 ;  /* 0x000000d78104723e */ /* 0x001fe200000010ff */
[----:B------:R-:W-:Y:S01]  /*360b0*/  IMAD.MOV.U32 R215, RZ, RZ, R9 ;  /* 0x000000ffffd77224 */ /* 0x000fe200078e0009 */
[----:B------:R-:W-:Y:S01]  /*360c0*/  F2FP.BF16.F32.PACK_AB R6, R216, R217 ;  /* 0x000000d9d806723e */ /* 0x000fe200000010ff */
[----:B------:R0:W-:Y:S01]  /*360d0*/  STL [R1+0xe7c], R5 ;  /* 0x000e7c0501007387 */ /* 0x0001e20000100800 */
[----:B------:R-:W-:-:S02]  /*360e0*/  IMAD.MOV.U32 R213, RZ, RZ, R12 ;  /* 0x000000ffffd57224 */ /* 0x000fc400078e000c */
[----:B------:R-:W-:Y:S01]  /*360f0*/  IMAD.MOV.U32 R212, RZ, RZ, R13 ;  /* 0x000000ffffd47224 */ /* 0x000fe200078e000d */
[----:B------:R1:W-:Y:S04]  /*36100*/  STL [R1+0xe78], R4 ;  /* 0x000e780401007387 */ /* 0x0003e80000100800 */
[----:B------:R1:W-:Y:S01]  /*36110*/  STL [R1+0xe74], R6 ;  /* 0x000e740601007387 */ /* 0x0003e20000100800 */
[----:B0-----:R-:W-:Y:S02]  /*36120*/  F2FP.BF16.F32.PACK_AB R5, R218, R219 ;  /* 0x000000dbda05723e */ /* 0x001fe400000010ff */
[----:B-1----:R-:W-:-:S03]  /*36130*/  F2FP.BF16.F32.PACK_AB R4, R130, R220 ;  /* 0x000000dc8204723e */ /* 0x002fc600000010ff */
[----:B------:R0:W-:Y:S01]  /*36140*/  STL [R1+0xe70], R5 ;  /* 0x000e700501007387 */ /* 0x0001e20000100800 */
[----:B------:R-:W-:-:S03]  /*36150*/  F2FP.BF16.F32.PACK_AB R6, R128, R221 ;  /* 0x000000dd8006723e */ /* 0x000fc600000010ff */
[----:B------:R2:W-:Y:S04]  /*36160*/  STL [R1+0xe6c], R4 ;  /* 0x000e6c0401007387 */ /* 0x0005e80000100800 */
[----:B------:R3:W-:Y:S01]  /*36170*/  STL [R1+0xe68], R6 ;  /* 0x000e680601007387 */ /* 0x0007e20000100800 */
[----:B0-----:R-:W-:-:S05]  /*36180*/  F2FP.BF16.F32.PACK_AB R5, R222, R223 ;  /* 0x000000dfde05723e */ /* 0x001fca00000010ff */
[----:B------:R4:W-:Y:S01]  /*36190*/  STL [R1+0xe64], R5 ;  /* 0x000e640501007387 */ /* 0x0009e20000100800 */
[----:B--2---:R-:W-:Y:S02]  /*361a0*/  F2FP.BF16.F32.PACK_AB R4, R224, R225 ;  /* 0x000000e1e004723e */ /* 0x004fe400000010ff */
[----:B---3--:R-:W-:-:S03]  /*361b0*/  F2FP.BF16.F32.PACK_AB R6, R127, R226 ;  /* 0x000000e27f06723e */ /* 0x008fc600000010ff */
[----:B------:R0:W-:Y:S01]  /*361c0*/  STL [R1+0xe60], R4 ;  /* 0x000e600401007387 */ /* 0x0001e20000100800 */
[----:B----4-:R-:W-:-:S03]  /*361d0*/  F2FP.BF16.F32.PACK_AB R5, R125, R227 ;  /* 0x000000e37d05723e */ /* 0x010fc600000010ff */
        /* <DEDUP_REMOVED lines=30> */
[----:B------:R-:W-:Y:S01]  /*363c0*/  STL [R1+0xe20], R6 ;  /* 0x000e200601007387 */ /* 0x000fe20000100800 */
[----:B-1----:R-:W-:-:S03]  /*363d0*/  F2FP.BF16.F32.PACK_AB R4, R117, R3 ;  /* 0x000000037504723e */ /* 0x002fc600000010ff */
[----:B------:R-:W-:Y:S04]  /*363e0*/  STL [R1+0xe1c], R5 ;  /* 0x000e1c0501007387 */ /* 0x000fe80000100800 */
[----:B------:R-:W-:Y:S01]  /*363f0*/  STL [R1+0xe18], R4 ;  /* 0x000e180401007387 */ /* 0x000fe20000100800 */
[----:B------:R-:W-:-:S05]  /*36400*/  F2FP.BF16.F32.PACK_AB R3, R2, R10 ;  /* 0x0000000a0203723e */ /* 0x000fca00000010ff */
[----:B------:R0:W-:Y:S01]  /*36410*/  STL [R1+0xe14], R3 ;  /* 0x000e140301007387 */ /* 0x0001e20000100800 */
[----:B------:R-:W-:-:S05]  /*36420*/  F2FP.BF16.F32.PACK_AB R2, R11, R8 ;  /* 0x000000080b02723e */ /* 0x000fca00000010ff */
        /* <DEDUP_REMOVED lines=36> */
[----:B0-----:R-:W4:Y:S04]  /*36670*/  LDL.LU R3, [R1+0xb48] ;  /* 0x000b480001037983 */ /* 0x001f280000300800 */
[----:B-1----:R-:W4:Y:S04]  /*36680*/  LDL.LU R2, [R1+0x340] ;  /* 0x0003400001027983 */ /* 0x002f280000300800 */
[----:B------:R-:W4:Y:S04]  /*36690*/  LDL.LU R10, [R1+0xb40] ;  /* 0x000b4000010a7983 */ /* 0x000f280000300800 */
[----:B------:R-:W4:Y:S04]  /*366a0*/  LDL.LU R11, [R1+0x73c] ;  /* 0x00073c00010b7983 */ /* 0x000f280000300800 */
[----:B------:R-:W4:Y:S04]  /*366b0*/  LDL.LU R8, [R1+0x734] ;  /* 0x0007340001087983 */ /* 0x000f280000300800 */
[----:B------:R-:W4:Y:S04]  /*366c0*/  LDL.LU R9, [R1+0x33c] ;  /* 0x00033c0001097983 */ /* 0x000f280000300800 */
[----:B------:R-:W4:Y:S04]  /*366d0*/  LDL.LU R0, [R1+0xb3c] ;  /* 0x000b3c0001007983 */ /* 0x000f280000300800 */
[----:B------:R-:W4:Y:S04]  /*366e0*/  LDL.LU R12, [R1+0x334] ;  /* 0x00033400010c7983 */ /* 0x000f280000300800 */
[----:B------:R-:W4:Y:S01]  /*366f0*/  LDL.LU R13, [R1+0xb34] ;  /* 0x000b3400010d7983 */ /* 0x000f220000300800 */
[----:B------:R-:W-:-:S02]  /*36700*/  F2FP.BF16.F32.PACK_AB R5, R118, R212 ;  /* 0x000000d47605723e */ /* 0x000fc400000010ff */
[----:B------:R-:W-:Y:S02]  /*36710*/  F2FP.BF16.F32.PACK_AB R4, R116, R213 ;  /* 0x000000d57404723e */ /* 0x000fe400000010ff */
[----:B------:R-:W-:Y:S01]  /*36720*/  F2FP.BF16.F32.PACK_AB R6, R214, R215 ;  /* 0x000000d7d606723e */ /* 0x000fe200000010ff */
[----:B------:R2:W-:Y:S04]  /*36730*/  STL [R1+0xe0c], R5 ;  /* 0x000e0c0501007387 */ /* 0x0005e80000100800 */
[----:B------:R3:W-:Y:S04]  /*36740*/  STL [R1+0xe08], R4 ;  /* 0x000e080401007387 */ /* 0x0007e80000100800 */
[----:B------:R4:W-:Y:S01]  /*36750*/  STL [R1+0xe04], R6 ;  /* 0x000e040601007387 */ /* 0x0009e20000100800 */
[----:B--2---:R-:W-:-:S02]  /*36760*/  F2FP.BF16.F32.PACK_AB R5, R216, R217 ;  /* 0x000000d9d805723e */ /* 0x004fc400000010ff */
        /* <DEDUP_REMOVED lines=41> */
[----:B------:R-:W-:Y:S01]  /*36a00*/  STL [R1+0xbb0], R6 ;  /* 0x000bb00601007387 */ /* 0x000fe20000100800 */
[----:B0-----:R-:W-:-:S03]  /*36a10*/  F2FP.BF16.F32.PACK_AB R4, R104, R249 ;  /* 0x000000f96804723e */ /* 0x001fc600000010ff */
[----:B------:R-:W-:Y:S04]  /*36a20*/  STL [R1+0xbac], R5 ;  /* 0x000bac0501007387 */ /* 0x000fe80000100800 */
[----:B------:R0:W-:Y:S01]  /*36a30*/  STL [R1+0xba8], R4 ;  /* 0x000ba80401007387 */ /* 0x0001e20000100800 */
[----:B------:R-:W-:-:S05]  /*36a40*/  F2FP.BF16.F32.PACK_AB R3, R250, R3 ;  /* 0x00000003fa03723e */ /* 0x000fca00000010ff */
[----:B------:R1:W-:Y:S01]  /*36a50*/  STL [R1+0xba4], R3 ;  /* 0x000ba40301007387 */ /* 0x0003e20000100800 */
[----:B------:R-:W-:Y:S02]  /*36a60*/  F2FP.BF16.F32.PACK_AB R2, R2, R10 ;  /* 0x0000000a0202723e */ /* 0x000fe400000010ff */
[----:B0-----:R-:W-:-:S03]  /*36a70*/  F2FP.BF16.F32.PACK_AB R4, R103, R11 ;  /* 0x0000000b6704723e */ /* 0x001fc600000010ff */
[----:B------:R0:W-:Y:S01]  /*36a80*/  STL [R1+0xba0], R2 ;  /* 0x000ba00201007387 */ /* 0x0001e20000100800 */
[----:B-1----:R-:W-:-:S03]  /*36a90*/  F2FP.BF16.F32.PACK_AB R3, R101, R8 ;  /* 0x000000086503723e */ /* 0x002fc600000010ff */
[----:B------:R-:W-:Y:S04]  /*36aa0*/  STL [R1+0xb9c], R4 ;  /* 0x000b9c0401007387 */ /* 0x000fe80000100800 */
[----:B------:R1:W-:Y:S01]  /*36ab0*/  STL [R1+0xb98], R3 ;  /* 0x000b980301007387 */ /* 0x0003e20000100800 */
[----:B0-----:R-:W-:-:S05]  /*36ac0*/  F2FP.BF16.F32.PACK_AB R2, R9, R0 ;  /* 0x000000000902723e */ /* 0x001fca00000010ff */
[----:B------:R0:W-:Y:S01]  /*36ad0*/  STL [R1+0xb94], R2 ;  /* 0x000b940201007387 */ /* 0x0001e20000100800 */
[----:B------:R-:W-:-:S03]  /*36ae0*/  F2FP.BF16.F32.PACK_AB R0, R12, R13 ;  /* 0x0000000d0c00723e */ /* 0x000fc600000010ff */
[----:B------:R-:W2:Y:S04]  /*36af0*/  LDL.LU R212, [R1+0x738] ;  /* 0x0007380001d47983 */ /* 0x000ea80000300800 */
[----:B------:R3:W-:Y:S04]  /*36b00*/  STL [R1+0xb90], R0 ;  /* 0x000b900001007387 */ /* 0x0007e80000100800 */
        /* <DEDUP_REMOVED lines=38> */
[----:B-1----:R-:W4:Y:S04]  /*36d70*/  LDL.LU R3, [R1+0xb08] ;  /* 0x000b080001037983 */ /* 0x002f280000300800 */
[----:B0-----:R-:W4:Y:S04]  /*36d80*/  LDL.LU R2, [R1+0x300] ;  /* 0x0003000001027983 */ /* 0x001f280000300800 */
[----:B------:R-:W4:Y:S04]  /*36d90*/  LDL.LU R10, [R1+0xb00] ;  /* 0x000b0000010a7983 */ /* 0x000f280000300800 */
[----:B------:R-:W4:Y:S04]  /*36da0*/  LDL.LU R11, [R1+0x6fc] ;  /* 0x0006fc00010b7983 */ /* 0x000f280000300800 */
[----:B------:R-:W4:Y:S04]  /*36db0*/  LDL.LU R8, [R1+0x6f4] ;  /* 0x0006f40001087983 */ /* 0x000f280000300800 */
[----:B------:R-:W4:Y:S04]  /*36dc0*/  LDL.LU R9, [R1+0x2fc] ;  /* 0x0002fc0001097983 */ /* 0x000f280000300800 */
[----:B---3--:R-:W3:Y:S04]  /*36dd0*/  LDL.LU R0, [R1+0xafc] ;  /* 0x000afc0001007983 */ /* 0x008ee80000300800 */
[----:B------:R-:W3:Y:S04]  /*36de0*/  LDL.LU R12, [R1+0x2f4] ;  /* 0x0002f400010c7983 */ /* 0x000ee80000300800 */
[----:B------:R-:W3:Y:S01]  /*36df0*/  LDL.LU R13, [R1+0xaf4] ;  /* 0x000af400010d7983 */ /* 0x000ee20000300800 */
[----:B--2---:R-:W-:-:S05]  /*36e00*/  F2FP.BF16.F32.PACK_AB R5, R102, R212 ;  /* 0x000000d46605723e */ /* 0x004fca00000010ff */
[----:B------:R0:W-:Y:S01]  /*36e10*/  STL [R1+0xb8c], R5 ;  /* 0x000b8c0501007387 */ /* 0x0001e20000100800 */
[----:B----4-:R-:W-:-:S05]  /*36e20*/  F2FP.BF16.F32.PACK_AB R4, R100, R213 ;  /* 0x000000d56404723e */ /* 0x010fca00000010ff */
[----:B------:R1:W-:Y:S01]  /*36e30*/  STL [R1+0xb88], R4 ;  /* 0x000b880401007387 */ /* 0x0003e20000100800 */
[----:B------:R-:W-:-:S05]  /*36e40*/  F2FP.BF16.F32.PACK_AB R6, R214, R215 ;  /* 0x000000d7d606723e */ /* 0x000fca00000010ff */
[----:B------:R2:W-:Y:S01]  /*36e50*/  STL [R1+0xb84], R6 ;  /* 0x000b840601007387 */ /* 0x0005e20000100800 */
[----:B0-----:R-:W-:Y:S02]  /*36e60*/  F2FP.BF16.F32.PACK_AB R5, R216, R217 ;  /* 0x000000d9d805723e */ /* 0x001fe400000010ff */
[----:B-1----:R-:W-:-:S03]  /*36e70*/  F2FP.BF16.F32.PACK_AB R4, R99, R218 ;  /* 0x000000da6304723e */ /* 0x002fc600000010ff */
[----:B------:R0:W-:Y:S01]  /*36e80*/  STL [R1+0xb80], R5 ;  /* 0x000b800501007387 */ /* 0x0001e20000100800 */
[----:B--2---:R-:W-:-:S03]  /*36e90*/  F2FP.BF16.F32.PACK_AB R6, R97, R219 ;  /* 0x000000db6106723e */ /* 0x004fc600000010ff */
        /* <DEDUP_REMOVED lines=50> */
[----:B---3--:R-:W-:-:S05]  /*371c0*/  F2FP.BF16.F32.PACK_AB R2, R9, R0 ;  /* 0x000000000902723e */ /* 0x008fca00000010ff */
        /* <DEDUP_REMOVED lines=442> */
[----:B------:R-:W-:Y:S01]  /*38d70*/  STL [R1+0x634], R6 ;  /* 0x0006340601007387 */ /* 0x000fe20000100800 */
[----:B0-----:R-:W-:-:S05]  /*38d80*/  F2FP.BF16.F32.PACK_AB R5, R250, R3 ;  /* 0x00000003fa05723e */ /* 0x001fca00000010ff */
[----:B------:R-:W-:Y:S01]  /*38d90*/  STL [R1+0x630], R5 ;  /* 0x0006300501007387 */ /* 0x000fe20000100800 */
[----:B--2---:R-:W-:-:S05]  /*38da0*/  F2FP.BF16.F32.PACK_AB R4, R2, R10 ;  /* 0x0000000a0204723e */ /* 0x004fca00000010ff */
[----:B------:R-:W-:Y:S01]  /*38db0*/  STL [R1+0x62c], R4 ;  /* 0x00062c0401007387 */ /* 0x000fe20000100800 */
[----:B------:R-:W-:-:S05]  /*38dc0*/  F2FP.BF16.F32.PACK_AB R3, R11, R8 ;  /* 0x000000080b03723e */ /* 0x000fca00000010ff */
[----:B------:R0:W-:Y:S01]  /*38dd0*/  STL [R1+0x628], R3 ;  /* 0x0006280301007387 */ /* 0x0001e20000100800 */
[----:B---3--:R-:W-:-:S05]  /*38de0*/  F2FP.BF16.F32.PACK_AB R2, R9, R0 ;  /* 0x000000000902723e */ /* 0x008fca00000010ff */
[----:B------:R1:W-:Y:S01]  /*38df0*/  STL [R1+0x624], R2 ;  /* 0x0006240201007387 */ /* 0x0003e20000100800 */
[----:B------:R-:W-:-:S03]  /*38e00*/  F2FP.BF16.F32.PACK_AB R0, R12, R13 ;  /* 0x0000000d0c00723e */ /* 0x000fc600000010ff */
[----:B------:R-:W2:Y:S04]  /*38e10*/  LDL.LU R196, [R1+0x1f8] ;  /* 0x0001f80001c47983 */ /* 0x000ea80000300800 */
[----:B------:R3:W-:Y:S04]  /*38e20*/  STL [R1+0x620], R0 ;  /* 0x0006200001007387 */ /* 0x0007e80000100800 */
[----:B------:R-:W2:Y:S04]  /*38e30*/  LDL.LU R197, [R1+0x9f8] ;  /* 0x0009f80001c57983 */ /* 0x000ea80000300800 */
        /* <DEDUP_REMOVED lines=68> */
[----:B0-----:R-:W-:-:S05]  /*39280*/  F2FP.BF16.F32.PACK_AB R5, R202, R203 ;  /* 0x000000cbca05723e */ /* 0x001fca00000010ff */
[----:B------:R0:W-:Y:S01]  /*39290*/  STL [R1+0x610], R5 ;  /* 0x0006100501007387 */ /* 0x0001e20000100800 */
[----:B-1----:R-:W-:-:S05]  /*392a0*/  F2FP.BF16.F32.PACK_AB R4, R204, R205 ;  /* 0x000000cdcc04723e */ /* 0x002fca00000010ff */
[----:B------:R1:W-:Y:S01]  /*392b0*/  STL [R1+0x60c], R4 ;  /* 0x00060c0401007387 */ /* 0x0003e20000100800 */
[----:B--2---:R-:W-:-:S05]  /*392c0*/  F2FP.BF16.F32.PACK_AB R6, R206, R207 ;  /* 0x000000cfce06723e */ /* 0x004fca00000010ff */
        /* <DEDUP_REMOVED lines=42> */
[----:B------:R-:W-:Y:S01]  /*39570*/  STL [R1+0x364], R6 ;  /* 0x0003640601007387 */ /* 0x000fe20000100800 */
[----:B0-----:R-:W-:Y:S01]  /*39580*/  F2FP.BF16.F32.PACK_AB R5, R250, R3 ;  /* 0x00000003fa05723e */ /* 0x001fe200000010ff */
[----:B------:R-:W-:-:S04]  /*39590*/  IMAD.MOV.U32 R250, RZ, RZ, R7 ;  /* 0x000000fffffa7224 */ /* 0x000fc800078e0007 */
[----:B------:R-:W-:Y:S01]  /*395a0*/  STL [R1+0x360], R5 ;  /* 0x0003600501007387 */ /* 0x000fe20000100800 */
[----:B-1----:R-:W-:-:S05]  /*395b0*/  F2FP.BF16.F32.PACK_AB R4, R2, R10 ;  /* 0x0000000a0204723e */ /* 0x002fca00000010ff */
[----:B------:R-:W-:Y:S01]  /*395c0*/  STL [R1+0x33c], R4 ;  /* 0x00033c0401007387 */ /* 0x000fe20000100800 */
[----:B------:R-:W-:-:S05]  /*395d0*/  F2FP.BF16.F32.PACK_AB R3, R11, R8 ;  /* 0x000000080b03723e */ /* 0x000fca00000010ff */
[----:B------:R-:W-:Y:S01]  /*395e0*/  STL [R1+0x338], R3 ;  /* 0x0003380301007387 */ /* 0x000fe20000100800 */
[----:B---3--:R-:W-:-:S05]  /*395f0*/  F2FP.BF16.F32.PACK_AB R2, R9, R0 ;  /* 0x000000000902723e */ /* 0x008fca00000010ff */
[----:B------:R-:W-:Y:S01]  /*39600*/  STL [R1+0x334], R2 ;  /* 0x0003340201007387 */ /* 0x000fe20000100800 */
[----:B------:R-:W-:-:S03]  /*39610*/  F2FP.BF16.F32.PACK_AB R0, R12, R13 ;  /* 0x0000000d0c00723e */ /* 0x000fc600000010ff */
[----:B------:R-:W2:Y:S04]  /*39620*/  LDL.LU R249, [R1+0x1b0] ;  /* 0x0001b00001f97983 */ /* 0x000ea80000300800 */
[----:B------:R-:W-:Y:S04]  /*39630*/  STL [R1+0x330], R0 ;  /* 0x0003300001007387 */ /* 0x000fe80000100800 */
        /* <DEDUP_REMOVED lines=85> */
[----:B------:R-:W2:Y:S04]  /*39b90*/  LDL.LU R147, [R1+0x908] ;  /* 0x0009080001937983 */ /* 0x000ea80000300800 */
[----:B--2---:R0:W-:Y:S04]  /*39ba0*/  STL [R1+0x1d18], R147 ;  /* 0x001d189301007387 */ /* 0x0041e80000100800 */
[----:B0-----:R-:W2:Y:S04]  /*39bb0*/  LDL.LU R147, [R1+0x504] ;  /* 0x0005040001937983 */ /* 0x001ea80000300800 */
[----:B------:R-:W3:Y:S04]  /*39bc0*/  LDL.LU R146, [R1+0x900] ;  /* 0x0009000001927983 */ /* 0x000ee80000300800 */
[----:B---3--:R0:W-:Y:S04]  /*39bd0*/  STL [R1+0x1d14], R146 ;  /* 0x001d149201007387 */ /* 0x0081e80000100800 */
[----:B0-----:R-:W3:Y:S04]  /*39be0*/  LDL.LU R146, [R1+0x108] ;  /* 0x0001080001927983 */ /* 0x001ee80000300800 */
[----:B------:R-:W4:Y:S04]  /*39bf0*/  LDL.LU R145, [R1+0xd08] ;  /* 0x000d080001917983 */ /* 0x000f280000300800 */
[----:B----4-:R0:W-:Y:S04]  /*39c00*/  STL [R1+0x1d10], R145 ;  /* 0x001d109101007387 */ /* 0x0101e80000100800 */
[----:B0-----:R-:W4:Y:S04]  /*39c10*/  LDL.LU R145, [R1+0x100] ;  /* 0x0001000001917983 */ /* 0x001f280000300800 */
        /* <DEDUP_REMOVED lines=107> */
[----:B------:R-:W3:Y:S04]  /*3a2d0*/  LDL.LU R12, [R1+0xcb4] ;  /* 0x000cb400010c7983 */ /* 0x000ee80000300800 */
[----:B------:R-:W3:Y:S04]  /*3a2e0*/  LDL.LU R18, [R1+0xb8] ;  /* 0x0000b80001127983 */ /* 0x000ee80000300800 */
[----:B------:R-:W3:Y:S04]  /*3a2f0*/  LDL.LU R17, [R1+0xb0] ;  /* 0x0000b00001117983 */ /* 0x000ee80000300800 */
[----:B------:R-:W3:Y:S04]  /*3a300*/  LDL.LU R16, [R1+0x4b8] ;  /* 0x0004b80001107983 */ /* 0x000ee80000300800 */
[----:B------:R-:W3:Y:S04]  /*3a310*/  LDL.LU R23, [R1+0x4b0] ;  /* 0x0004b00001177983 */ /* 0x000ee80000300800 */
[----:B------:R-:W3:Y:S04]  /*3a320*/  LDL.LU R22, [R1+0xac] ;  /* 0x0000ac0001167983 */ /* 0x000ee80000300800 */
[----:B------:R-:W3:Y:S04]  /*3a330*/  LDL.LU R21, [R1+0xa4] ;  /* 0x0000a40001157983 */ /* 0x000ee80000300800 */
[----:B------:R-:W3:Y:S04]  /*3a340*/  LDL.LU R20, [R1+0x4ac] ;  /* 0x0004ac0001147983 */ /* 0x000ee80000300800 */
        /* <DEDUP_REMOVED lines=117> */
[----:B------:R-:W4:Y:S01]  /*3aaa0*/  LDL.LU R252, [R1+0x454] ;  /* 0x0004540001fc7983 */ /* 0x000f220000300800 */
[----:B------:R-:W-:-:S03]  /*3aab0*/  F2FP.BF16.F32.PACK_AB R251, R250, R251 ;  /* 0x000000fbfafb723e */ /* 0x000fc600000010ff */
[----:B----4-:R0:W-:Y:S04]  /*3aac0*/  STL [R1+0x1bbc], R252 ;  /* 0x001bbcfc01007387 */ /* 0x0101e80000100800 */
[----:B0-----:R-:W4:Y:S04]  /*3aad0*/  LDL.LU R252, [R1+0x45c] ;  /* 0x00045c0001fc7983 */ /* 0x001f280000300800 */
        /* <DEDUP_REMOVED lines=76> */
[----:B------:R-:W2:Y:S02]  /*3afa0*/  LDL.LU R250, [R1+0x1e74] ;  /* 0x001e740001fa7983 */ /* 0x000ea40000300800 */
[----:B--2---:R-:W-:-:S02]  /*3afb0*/  F2FP.BF16.F32.PACK_AB R250, R249, R250 ;  /* 0x000000faf9fa723e */ /* 0x004fc400000010ff */
[----:B------:R-:W2:Y:S02]  /*3afc0*/  LDL.LU R249, [R1+0x1e70] ;  /* 0x001e700001f97983 */ /* 0x000ea40000300800 */
[----:B--2---:R-:W-:Y:S02]  /*3afd0*/  F2FP.BF16.F32.PACK_AB R249, R248, R249 ;  /* 0x000000f9f8f9723e */ /* 0x004fe400000010ff */
[----:B------:R-:W2:Y:S02]  /*3afe0*/  LDL.LU R248, [R1+0x1e6c] ;  /* 0x001e6c0001f87983 */ /* 0x000ea40000300800 */
[----:B--2---:R-:W-:Y:S02]  /*3aff0*/  F2FP.BF16.F32.PACK_AB R248, R247, R248 ;  /* 0x000000f8f7f8723e */ /* 0x004fe400000010ff */
        /* <DEDUP_REMOVED lines=338> */
[----:B------:R-:W3:Y:S02]  /*3c520*/  LDL.LU R78, [R1+0x1bc4] ;  /* 0x001bc400014e7983 */ /* 0x000ee40000300800 */
[----:B---3--:R-:W-:Y:S02]  /*3c530*/  F2FP.BF16.F32.PACK_AB R78, R77, R78 ;  /* 0x0000004e4d4e723e */ /* 0x008fe400000010ff */
[----:B------:R-:W4:Y:S02]  /*3c540*/  LDL.LU R77, [R1+0x1bc0] ;  /* 0x001bc000014d7983 */ /* 0x000f240000300800 */
[----:B----4-:R-:W-:Y:S02]  /*3c550*/  F2FP.BF16.F32.PACK_AB R77, R252, R77 ;  /* 0x0000004dfc4d723e */ /* 0x010fe400000010ff */
[----:B------:R-:W2:Y:S01]  /*3c560*/  LDL.LU R252, [R1+0x1bbc] ;  /* 0x001bbc0001fc7983 */ /* 0x000ea20000300800 */
[----:B------:R-:W-:Y:S02]  /*3c570*/  F2FP.BF16.F32.PACK_AB R83, R194, R83 ;  /* 0x00000053c253723e */ /* 0x000fe400000010ff */
[----:B------:R-:W-:-:S02]  /*3c580*/  F2FP.BF16.F32.PACK_AB R82, R195, R82 ;  /* 0x00000052c352723e */ /* 0x000fc400000010ff */
[----:B------:R-:W-:Y:S02]  /*3c590*/  F2FP.BF16.F32.PACK_AB R81, R192, R81 ;  /* 0x00000051c051723e */ /* 0x000fe400000010ff */
[----:B------:R-:W-:Y:S02]  /*3c5a0*/  F2FP.BF16.F32.PACK_AB R80, R193, R80 ;  /* 0x00000050c150723e */ /* 0x000fe400000010ff */
[----:B------:R-:W-:Y:S02]  /*3c5b0*/  F2FP.BF16.F32.PACK_AB R87, R159, R87 ;  /* 0x000000579f57723e */ /* 0x000fe400000010ff */
[----:B------:R-:W-:Y:S02]  /*3c5c0*/  F2FP.BF16.F32.PACK_AB R86, R191, R86 ;  /* 0x00000056bf56723e */ /* 0x000fe400000010ff */
        /* <DEDUP_REMOVED lines=9> */
[----:B--2---:R-:W-:Y:S02]  /*3c660*/  F2FP.BF16.F32.PACK_AB R76, R252, R76 ;  /* 0x0000004cfc4c723e */ /* 0x004fe400000010ff */
        /* <DEDUP_REMOVED lines=13> */
[----:B------:R0:W5:Y:S04]  /*3c740*/  LDL.LU R6, [R1+0x1b84] ;  /* 0x001b840001067983 */ /* 0x0001680000300800 */
[----:B------:R0:W5:Y:S04]  /*3c750*/  LDL.LU R5, [R1+0x1b80] ;  /* 0x001b800001057983 */ /* 0x0001680000300800 */
[----:B------:R0:W5:Y:S01]  /*3c760*/  LDL.LU R4, [R1+0x1b7c] ;  /* 0x001b7c0001047983 */ /* 0x0001620000300800 */
        /* <DEDUP_REMOVED lines=22> */
[----:B--2---:R-:W-:Y:S02]  /*3c8d0*/  F2FP.BF16.F32.PACK_AB R150, R7, R252 ;  /* 0x000000fc0796723e */ /* 0x004fe400000010ff */
[----:B---3--:R-:W-:Y:S02]  /*3c8e0*/  F2FP.BF16.F32.PACK_AB R149, R195, R194 ;  /* 0x000000c2c395723e */ /* 0x008fe400000010ff */
[----:B----4-:R-:W-:-:S02]  /*3c8f0*/  F2FP.BF16.F32.PACK_AB R148, R193, R192 ;  /* 0x000000c0c194723e */ /* 0x010fc400000010ff */
[----:B------:R-:W-:Y:S02]  /*3c900*/  F2FP.BF16.F32.PACK_AB R159, R191, R159 ;  /* 0x0000009fbf9f723e */ /* 0x000fe400000010ff */
[----:B------:R-:W-:Y:S02]  /*3c910*/  F2FP.BF16.F32.PACK_AB R158, R190, R158 ;  /* 0x0000009ebe9e723e */ /* 0x000fe400000010ff */
[----:B------:R-:W-:Y:S02]  /*3c920*/  F2FP.BF16.F32.PACK_AB R157, R189, R157 ;  /* 0x0000009dbd9d723e */ /* 0x000fe400000010ff */
[----:B0-----:R-:W-:-:S07]  /*3c930*/  F2FP.BF16.F32.PACK_AB R156, R188, R156 ;  /* 0x0000009cbc9c723e */ /* 0x001fce00000010ff */
.L_x_0:
[----:B------:R0:W-:Y:S01]  /*3c940*/  STL [R1+0x1c3c], R72 ;  /* 0x001c3c4801007387 */ /* 0x0001e20000100800 */
[----:B------:R-:W1:Y:S01]  /*3c950*/  LDC R66, c[0x0][0x244] ;  /* 0x00009100ff427b82 */ /* 0x000e620000000800 */
[C---:B-----5:R-:W-:Y:S01]  /*3c960*/  VIADD R64, R4.reuse, 0x137 ;  /* 0x0000013704407836 */ /* 0x060fe20000000000 */
[----:B------:R-:W-:Y:S01]  /*3c970*/  ULDC.64 UR12, c[0x0][0x228] ;  /* 0x00008a00000c7ab9 */ /* 0x000fe20000000a00 */
[----:B------:R3:W-:Y:S01]  /*3c980*/  STL [R1+0x1c38], R71 ;  /* 0x001c384701007387 */ /* 0x0007e20000100800 */
[----:B------:R-:W-:Y:S01]  /*3c990*/  VIADD R2, R4, 0x135 ;  /* 0x0000013504027836 */ /* 0x000fe20000000000 */
[----:B------:R-:W-:Y:S01]  /*3c9a0*/  ULDC.64 UR14, c[0x0][0x228] ;  /* 0x00008a00000e7ab9 */ /* 0x000fe20000000a00 */
[----:B------:R-:W-:Y:S01]  /*3c9b0*/  ISETP.GE.AND P5, PT, R64, UR13, PT ;  /* 0x0000000d40007c0c */ /* 0x000fe2000bfa6270 */
[----:B------:R4:W-:Y:S01]  /*3c9c0*/  STL [R1+0x1c34], R70 ;  /* 0x001c344601007387 */ /* 0x0009e20000100800 */
[----:B------:R-:W-:Y:S01]  /*3c9d0*/  ULDC UR5, c[0x0][0x244] ;  /* 0x0000910000057ab9 */ /* 0x000fe20000000800 */
[----:B------:R-:W-:Y:S01]  /*3c9e0*/  VIADD R65, R4, 0x136 ;  /* 0x0000013604417836 */ /* 0x000fe20000000000 */
[----:B------:R-:W-:Y:S01]  /*3c9f0*/  ISETP.GE.AND P1, PT, R2, UR15, PT ;  /* 0x0000000f02007c0c */ /* 0x000fe2000bf26270 */
[----:B------:R2:W-:Y:S01]  /*3ca00*/  STL [R1+0x1c30], R69 ;  /* 0x001c304501007387 */ /* 0x0005e20000100800 */
[----:B------:R-:W-:Y:S01]  /*3ca10*/  ULDC.64 UR6, c[0x0][0x228] ;  /* 0x00008a0000067ab9 */ /* 0x000fe20000000a00 */
[C---:B------:R-:W-:Y:S01]  /*3ca20*/  IMAD R2, R5.reuse, UR5, RZ ;  /* 0x0000000505027c24 */ /* 0x040fe2000f8e02ff */
[----:B------:R-:W-:Y:S01]  /*3ca30*/  ISETP.LT.AND P6, PT, R6, UR12, !P5 ;  /* 0x0000000c06007c0c */ /* 0x000fe2000efc1270 */
[----:B------:R2:W-:Y:S01]  /*3ca40*/  STL [R1+0x1c2c], R68 ;  /* 0x001c2c4401007387 */ /* 0x0005e20000100800 */
[----:B------:R-:W-:Y:S01]  /*3ca50*/  ISETP.LT.AND P5, PT, R5, UR14, !P5 ;  /* 0x0000000e05007c0c */ /* 0x000fe2000efa1270 */
[----:B------:R-:W-:Y:S01]  /*3ca60*/  VIADD R64, R4, 0x134 ;  /* 0x0000013404407836 */ /* 0x000fe20000000000 */
[----:B------:R-:W-:Y:S01]  /*3ca70*/  ULDC.64 UR16, c[0x0][0x228] ;  /* 0x00008a0000107ab9 */ /* 0x000fe20000000a00 */
[----:B------:R2:W-:Y:S01]  /*3ca80*/  STL [R1+0x1c28], R63 ;  /* 0x001c283f01007387 */ /* 0x0005e20000100800 */
[----:B------:R-:W-:Y:S01]  /*3ca90*/  ULDC.64 UR10, c[0x0][0x220] ;  /* 0x00008800000a7ab9 */ /* 0x000fe20000000a00 */
[----:B------:R-:W-:Y:S01]  /*3caa0*/  LOP3.LUT R3, R3, 0x7fffffff, RZ, 0xc0, !PT ;  /* 0x7fffffff03037812 */ /* 0x000fe200078ec0ff */
[----:B------:R-:W-:Y:S01]  /*3cab0*/  ULDC.64 UR22, c[0x0][0x228] ;  /* 0x00008a0000167ab9 */ /* 0x000fe20000000a00 */
[----:B------:R-:W-:Y:S01]  /*3cac0*/  STL [R1+0x1c24], R62 ;  /* 0x001c243e01007387 */ /* 0x000fe20000100800 */
[----:B------:R-:W-:Y:S01]  /*3cad0*/  ISETP.GE.AND P0, PT, R64, UR17, PT ;  /* 0x0000001140007c0c */ /* 0x000fe2000bf06270 */
[----:B------:R-:W-:Y:S01]  /*3cae0*/  ULDC.64 UR30, c[0x0][0x228] ;  /* 0x00008a00001e7ab9 */ /* 0x000fe20000000a00 */
[----:B------:R-:W-:Y:S01]  /*3caf0*/  ULDC.64 UR24, c[0x0][0x228] ;  /* 0x00008a0000187ab9 */ /* 0x000fe20000000a00 */
[----:B------:R-:W-:Y:S01]  /*3cb00*/  STL [R1+0x1c20], R61 ;  /* 0x001c203d01007387 */ /* 0x000fe20000100800 */
[C---:B0-----:R-:W-:Y:S01]  /*3cb10*/  VIADD R72, R4.reuse, 0x133 ;  /* 0x0000013304487836 */ /* 0x041fe20000000000 */
[----:B------:R-:W-:Y:S01]  /*3cb20*/  @P5 LOP3.LUT R3, R3, 0x80000000, RZ, 0xfc, !PT ;  /* 0x8000000003035812 */ /* 0x000fe200078efcff */
[----:B------:R-:W-:Y:S01]  /*3cb30*/  ULDC.64 UR12, c[0x0][0x228] ;  /* 0x00008a00000c7ab9 */ /* 0x000fe20000000a00 */
[----:B------:R-:W-:Y:S01]  /*3cb40*/  STL [R1+0x1c1c], R60 ;  /* 0x001c1c3c01007387 */ /* 0x000fe20000100800 */
[C---:B---3--:R-:W-:Y:S01]  /*3cb50*/  VIADD R71, R4.reuse, 0x131 ;  /* 0x0000013104477836 */ /* 0x048fe20000000000 */
[----:B------:R-:W-:Y:S01]  /*3cb60*/  LOP3.LUT R3, R3, 0xbfffffff, RZ, 0xc0, !PT ;  /* 0xbfffffff03037812 */ /* 0x000fe200078ec0ff */
[----:B------:R-:W-:Y:S01]  /*3cb70*/  ULDC UR33, c[0x0][0x248] ;  /* 0x0000920000217ab9 */ /* 0x000fe20000000800 */
[----:B------:R-:W-:Y:S01]  /*3cb80*/  STL [R1+0x1c18], R47 ;  /* 0x001c182f01007387 */ /* 0x000fe20000100800 */
[C---:B----4-:R-:W-:Y:S01]  /*3cb90*/  VIADD R70, R4.reuse, 0x12f ;  /* 0x0000012f04467836 */ /* 0x050fe20000000000 */
[----:B------:R-:W-:Y:S01]  /*3cba0*/  ULDC.64 UR28, c[0x0][0x228] ;  /* 0x00008a00001c7ab9 */ /* 0x000fe20000000a00 */
[----:B------:R-:W-:Y:S01]  /*3cbb0*/  ULDC UR32, c[0x0][0x248] ;  /* 0x0000920000207ab9 */ /* 0x000fe20000000800 */
[----:B------:R0:W-:Y:S01]  /*3cbc0*/  STL [R1+0x1c14], R46 ;  /* 0x001c142e01007387 */ /* 0x0001e20000100800 */
[C---:B--2---:R-:W-:Y:S01]  /*3cbd0*/  VIADD R69, R4.reuse, 0x12d ;  /* 0x0000012d04457836 */ /* 0x044fe20000000000 */
[----:B------:R-:W-:Y:S01]  /*3cbe0*/  ULDC.64 UR14, c[0x0][0x228] ;  /* 0x00008a00000e7ab9 */ /* 0x000fe20000000a00 */
[C---:B------:R-:W-:Y:S01]  /*3cbf0*/  VIADD R68, R4.reuse, 0x12b ;  /* 0x0000012b04447836 */ /* 0x040fe20000000000 */
[----:B------:R2:W-:Y:S01]  /*3cc00*/  STL [R1+0x1c10], R45 ;  /* 0x001c102d01007387 */ /* 0x0005e20000100800 */
[----:B------:R-:W-:Y:S01]  /*3cc10*/  ULDC.64 UR20, c[0x0][0x228] ;  /* 0x00008a0000147ab9 */ /* 0x000fe20000000a00 */
[----:B------:R-:W-:Y:S01]  /*3cc20*/  ULDC UR35, c[0x0][0x248] ;  /* 0x0000920000237ab9 */ /* 0x000fe20000000800 */
[C---:B------:R-:W-:Y:S01]  /*3cc30*/  VIADD R63, R4.reuse, 0x129 ;  /* 0x00000129043f7836 */ /* 0x040fe20000000000 */
[----:B------:R3:W-:Y:S01]  /*3cc40*/  STL [R1+0x1c0c], R44 ;  /* 0x001c0c2c01007387 */ /* 0x0007e20000100800 */
[----:B------:R-:W-:Y:S01]  /*3cc50*/  ULDC.64 UR18, c[0x0][0x228] ;  /* 0x00008a0000127ab9 */ /* 0x000fe20000000a00 */
[----:B0-----:R-:W-:Y:S01]  /*3cc60*/  MOV R46, UR35 ;  /* 0x00000023002e7c02 */ /* 0x001fe20008000f00 */
[C---:B------:R-:W-:Y:S01]  /*3cc70*/  VIADD R62, R4.reuse, 0x127 ;  /* 0x00000127043e7836 */ /* 0x040fe20000000000 */
[----:B------:R0:W-:Y:S01]  /*3cc80*/  STL [R1+0x1c08], R43 ;  /* 0x001c082b01007387 */ /* 0x0001e20000100800 */
[----:B------:R-:W-:Y:S01]  /*3cc90*/  ULDC.64 UR26, c[0x0][0x228] ;  /* 0x00008a00001a7ab9 */ /* 0x000fe20000000a00 */
[C---:B------:R-:W-:Y:S01]  /*3cca0*/  VIADD R61, R4.reuse, 0x125 ;  /* 0x00000125043d7836 */ /* 0x040fe20000000000 */
[----:B------:R-:W-:Y:S01]  /*3ccb0*/  ULDC UR34, c[0x0][0x248] ;  /* 0x0000920000227ab9 */ /* 0x000fe20000000800 */
[----:B------:R4:W-:Y:S01]  /*3ccc0*/  STL [R1+0x1c04], R42 ;  /* 0x001c042a01007387 */ /* 0x0009e20000100800 */
[----:B------:R-:W-:Y:S01]  /*3ccd0*/  ULDC.64 UR46, c[0x0][0x228] ;  /* 0x00008a00002e7ab9 */ /* 0x000fe20000000a00 */
[----:B--2---:R-:W-:Y:S01]  /*3cce0*/  MOV R45, UR34 ;  /* 0x00000022002d7c02 */ /* 0x004fe20008000f00 */
[----:B------:R-:W-:Y:S01]  /*3ccf0*/  UMOV UR34, UR46 ;  /* 0x0000002e00227c82 */ /* 0x000fe20008000000 */
[----:B------:R2:W-:Y:S01]  /*3cd00*/  STL [R1+0x1c00], R41 ;  /* 0x001c002901007387 */ /* 0x0005e20000100800 */
[C---:B------:R-:W-:Y:S01]  /*3cd10*/  VIADD R60, R4.reuse, 0x123 ;  /* 0x00000123043c7836 */ /* 0x040fe20000000000 */
[----:B------:R-:W-:Y:S01]  /*3cd20*/  UMOV UR61, UR47 ;  /* 0x0000002f003d7c82 */ /* 0x000fe20008000000 */
[C---:B------:R-:W-:Y:S01]  /*3cd30*/  VIADD R47, R4.reuse, 0x121 ;  /* 0x00000121042f7836 */ /* 0x040fe20000000000 */
[----:B------:R1:W-:Y:S01]  /*3cd40*/  STL [R1+0x1bfc], R40 ;  /* 0x001bfc2801007387 */ /* 0x0003e20000100800 */
[C---:B---3--:R-:W-:Y:S01]  /*3cd50*/  VIADD R44, R4.reuse, 0x11f ;  /* 0x0000011f042c7836 */ /* 0x048fe20000000000 */
[----:B------:R-:W-:Y:S01]  /*3cd60*/  ULDC.64 UR46, c[0x0][0x228] ;  /* 0x00008a00002e7ab9 */ /* 0x000fe20000000a00 */
[C---:B0-----:R-:W-:Y:S01]  /*3cd70*/  VIADD R43, R4.reuse, 0x11d ;  /* 0x0000011d042b7836 */ /* 0x041fe20000000000 */
[----:B------:R0:W-:Y:S01]  /*3cd80*/  STL [R1+0x1bf8], R39 ;  /* 0x001bf82701007387 */ /* 0x0001e20000100800 */
[C---:B----4-:R-:W-:Y:S01]  /*3cd90*/  VIADD R42, R4.reuse, 0x11b ;  /* 0x0000011b042a7836 */ /* 0x050fe20000000000 */
[----:B------:R-:W-:Y:S01]  /*3cda0*/  LOP3.LUT R49, R49, 0x7fffffff, RZ, 0xc0, !PT ;  /* 0x7fffffff31317812 */ /* 0x000fe200078ec0ff */
[C---:B--2---:R-:W-:Y:S01]  /*3cdb0*/  VIADD R41, R4.reuse, 0x119 ;  /* 0x0000011904297836 */ /* 0x044fe20000000000 */
[----:B------:R2:W-:Y:S01]  /*3cdc0*/  STL [R1+0x1bf4], R38 ;  /* 0x001bf42601007387 */ /* 0x0005e20000100800 */
[----:B------:R-:W-:Y:S01]  /*3cdd0*/  LOP3.LUT R7, R7, 0x7fffffff, RZ, 0xc0, !PT ;  /* 0x7fffffff07077812 */ /* 0x000fe200078ec0ff */
[----:B------:R-:W-:Y:S01]  /*3cde0*/  ULDC UR5, c[0x0][0x248] ;  /* 0x0000920000057ab9 */ /* 0x000fe20000000800 */
[----:B-1----:R-:W-:Y:S01]  /*3cdf0*/  MOV R40, UR33 ;  /* 0x0000002100287c02 */ /* 0x002fe20008000f00 */
[----:B------:R1:W-:Y:S01]  /*3ce00*/  STL [R1+0x1bf0], R37 ;  /* 0x001bf02501007387 */ /* 0x0003e20000100800 */
[----:B------:R-:W-:Y:S01]  /*3ce10*/  ULDC UR36, c[0x0][0x248] ;  /* 0x0000920000247ab9 */ /* 0x000fe20000000800 */
[----:B0-----:R-:W-:Y:S01]  /*3ce20*/  MOV R39, UR32 ;  /* 0x0000002000277c02 */ /* 0x001fe20008000f00 */
[----:B------:R-:W-:Y:S01]  /*3ce30*/  ULDC UR37, c[0x0][0x248] ;  /* 0x0000920000257ab9 */ /* 0x000fe20000000800 */
[----:B------:R0:W-:Y:S01]  /*3ce40*/  STL [R1+0x1bec], R36 ;  /* 0x001bec2401007387 */ /* 0x0001e20000100800 */
[----:B------:R-:W-:Y:S01]  /*3ce50*/  UMOV UR59, UR47 ;  /* 0x0000002f003b7c82 */ /* 0x000fe20008000000 */
[C---:B--2---:R-:W-:Y:S01]  /*3ce60*/  VIADD R38, R4.reuse, 0x117 ;  /* 0x0000011704267836 */ /* 0x044fe20000000000 */
[----:B------:R-:W-:Y:S01]  /*3ce70*/  ULDC UR42, c[0x0][0x248] ;  /* 0x00009200002a7ab9 */ /* 0x000fe20000000800 */
[----:B------:R2:W-:Y:S01]  /*3ce80*/  STL [R1+0x1be8], R35 ;  /* 0x001be82301007387 */ /* 0x0005e20000100800 */
[----:B------:R-:W-:Y:S01]  /*3ce90*/  ULDC UR48, c[0x0][0x248] ;  /* 0x0000920000307ab9 */ /* 0x000fe20000000800 */
[----:B-1----:R-:W-:Y:S01]  /*3cea0*/  MOV R37, UR9 ;  /* 0x0000000900257c02 */ /* 0x002fe20008000f00 */
[C---:B------:R-:W-:Y:S01]  /*3ceb0*/  VIADD R252, R4.reuse, 0xe1 ;  /* 0x000000e104fc7836 */ /* 0x040fe20000000000 */
[----:B------:R1:W-:Y:S01]  /*3cec0*/  STL [R1+0x1be4], R34 ;  /* 0x001be42201007387 */ /* 0x0003e20000100800 */
[----:B------:R-:W-:Y:S01]  /*3ced0*/  ULDC UR49, c[0x0][0x248] ;  /* 0x0000920000317ab9 */ /* 0x000fe20000000800 */
[----:B0-----:R-:W-:Y:S01]  /*3cee0*/  MOV R36, UR8 ;  /* 0x0000000800247c02 */ /* 0x001fe20008000f00 */
[----:B------:R-:W-:Y:S01]  /*3cef0*/  ULDC.64 UR8, c[0x0][0x228] ;  /* 0x00008a0000087ab9 */ /* 0x000fe20000000a00 */
[----:B------:R0:W-:Y:S01]  /*3cf00*/  STL [R1+0x1be0], R33 ;  /* 0x001be02101007387 */ /* 0x0001e20000100800 */
[----:B------:R-:W-:Y:S01]  /*3cf10*/  UMOV UR51, UR9 ;  /* 0x0000000900337c82 */ /* 0x000fe20008000000 */
[C---:B--2---:R-:W-:Y:S01]  /*3cf20*/  VIADD R35, R4.reuse, 0x115 ;  /* 0x0000011504237836 */ /* 0x044fe20000000000 */
[----:B------:R-:W-:Y:S01]  /*3cf30*/  ULDC UR52, c[0x0][0x248] ;  /* 0x0000920000347ab9 */ /* 0x000fe20000000800 */
[----:B------:R2:W-:Y:S01]  /*3cf40*/  STL [R1+0x1bdc], R32 ;  /* 0x001bdc2001007387 */ /* 0x0005e20000100800 */
[C---:B------:R-:W-:Y:S01]  /*3cf50*/  VIADD R195, R4.reuse, 0xdf ;  /* 0x000000df04c37836 */ /* 0x040fe20000000000 */
[----:B------:R-:W-:Y:S01]  /*3cf60*/  ULDC UR53, c[0x0][0x248] ;  /* 0x0000920000357ab9 */ /* 0x000fe20000000800 */
[C---:B-1----:R-:W-:Y:S01]  /*3cf70*/  VIADD R34, R4.reuse, 0x113 ;  /* 0x0000011304227836 */ /* 0x042fe20000000000 */
[----:B------:R1:W-:Y:S01]  /*3cf80*/  STL [R1+0x1bd8], R31 ;  /* 0x001bd81f01007387 */ /* 0x0003e20000100800 */
[----:B------:R-:W-:Y:S01]  /*3cf90*/  VIADD R194, R4, 0xdd ;  /* 0x000000dd04c27836 */ /* 0x000fe20000000000 */
[----:B------:R-:W-:Y:S01]  /*3cfa0*/  LOP3.LUT R0, R0, 0xfffffffe, RZ, 0xc0, !PT ;  /* 0xfffffffe00007812 */ /* 0x000fe200078ec0ff */
[C---:B0-----:R-:W-:Y:S01]  /*3cfb0*/  VIADD R33, R4.reuse, 0x111 ;  /* 0x0000011104217836 */ /* 0x041fe20000000000 */
[----:B------:R0:W-:Y:S01]  /*3cfc0*/  STL [R1+0x1bd4], R30 ;  /* 0x001bd41e01007387 */ /* 0x0001e20000100800 */
[C---:B------:R-:W-:Y:S01]  /*3cfd0*/  VIADD R193, R4.reuse, 0xdb ;  /* 0x000000db04c17836 */ /* 0x040fe20000000000 */
[----:B------:R-:W-:Y:S01]  /*3cfe0*/  LOP3.LUT R51, R51, 0xffffefff, RZ, 0xc0, !PT ;  /* 0xffffefff33337812 */ /* 0x000fe200078ec0ff */
[----:B--2---:R-:W-:Y:S01]  /*3cff0*/  VIADD R32, R4, 0x10f ;  /* 0x0000010f04207836 */ /* 0x004fe20000000000 */
[----:B------:R2:W-:Y:S01]  /*3d000*/  STL [R1+0x1bd0], R29 ;  /* 0x001bd01d01007387 */ /* 0x0005e20000100800 */
[----:B------:R-:W-:Y:S01]  /*3d010*/  LOP3.LUT R48, R48, 0x7fffffff, RZ, 0xc0, !PT ;  /* 0x7fffffff30307812 */ /* 0x000fe200078ec0ff */
[----:B-1----:R-:W-:Y:S01]  /*3d020*/  VIADD R31, R4, 0x10d ;  /* 0x0000010d041f7836 */ /* 0x002fe20000000000 */
[----:B------:R-:W-:Y:S01]  /*3d030*/  LOP3.LUT R50, R50, 0x7fffffff, RZ, 0xc0, !PT ;  /* 0x7fffffff32327812 */ /* 0x000fe200078ec0ff */
[----:B------:R1:W-:Y:S01]  /*3d040*/  STL [R1+0x1bcc], R28 ;  /* 0x001bcc1c01007387 */ /* 0x0003e20000100800 */
[----:B------:R-:W-:Y:S01]  /*3d050*/  LOP3.LUT R52, R52, 0x7fffffff, RZ, 0xc0, !PT ;  /* 0x7fffffff34347812 */ /* 0x000fe200078ec0ff */
[----:B0-----:R-:W-:Y:S01]  /*3d060*/  VIADD R30, R4, 0x10b ;  /* 0x0000010b041e7836 */ /* 0x001fe20000000000 */
[----:B------:R-:W-:Y:S01]  /*3d070*/  LOP3.LUT R53, R53, 0x7fffffff, RZ, 0xc0, !PT ;  /* 0x7fffffff35357812 */ /* 0x000fe200078ec0ff */
[----:B------:R0:W-:Y:S01]  /*3d080*/  STL [R1+0x1bc8], R27 ;  /* 0x001bc81b01007387 */ /* 0x0001e20000100800 */
[----:B------:R-:W-:Y:S01]  /*3d090*/  LOP3.LUT R54, R54, 0x7fffffff, RZ, 0xc0, !PT ;  /* 0x7fffffff36367812 */ /* 0x000fe200078ec0ff */
[----:B--2---:R-:W-:Y:S01]  /*3d0a0*/  VIADD R29, R4, 0x109 ;  /* 0x00000109041d7836 */ /* 0x004fe20000000000 */
[----:B------:R-:W-:Y:S01]  /*3d0b0*/  LOP3.LUT R55, R55, 0x7fffffff, RZ, 0xc0, !PT ;  /* 0x7fffffff37377812 */ /* 0x000fe200078ec0ff */
        /* <DEDUP_REMOVED lines=9> */
[----:B------:R-:W-:-:S02]  /*3d150*/  LOP3.LUT R188, R188, 0x7fffffff, RZ, 0xc0, !PT ;  /* 0x7fffffffbcbc7812 */ /* 0x000fc400078ec0ff */
[----:B--2---:R-:W-:Y:S01]  /*3d160*/  MOV R26, UR4 ;  /* 0x00000004001a7c02 */ /* 0x004fe20008000f00 */
[----:B------:R2:W-:Y:S01]  /*3d170*/  STL [R1+0x1bb8], R23 ;  /* 0x001bb81701007387 */ /* 0x0005e20000100800 */
[----:B------:R-:W-:Y:S01]  /*3d180*/  UMOV UR4, UR7 ;  /* 0x0000000700047c82 */ /* 0x000fe20008000000 */
[----:B-1----:R-:W-:Y:S01]  /*3d190*/  VIADD R25, R4, 0xe3 ;  /* 0x000000e304197836 */ /* 0x002fe20000000000 */
[----:B------:R-:W-:Y:S01]  /*3d1a0*/  ISETP.GE.AND P2, PT, R65, UR4, PT ;  /* 0x0000000441007c0c */ /* 0x000fe2000bf46270 */
[----:B------:R1:W-:Y:S01]  /*3d1b0*/  STL [R1+0x1bb4], R22 ;  /* 0x001bb41601007387 */ /* 0x0003e20000100800 */
[----:B------:R-:W-:Y:S01]  /*3d1c0*/  IMAD R65, R66, 0x80, R2 ;  /* 0x0000008042417824 */ /* 0x000fe200078e0202 */
[----:B------:R-:W-:Y:S01]  /*3d1d0*/  LOP3.LUT R189, R189, 0x7fffffff, RZ, 0xc0, !PT ;  /* 0x7fffffffbdbd7812 */ /* 0x000fe200078ec0ff */
[----:B0-----:R-:W-:Y:S01]  /*3d1e0*/  VIADD R24, R4, 0xe5 ;  /* 0x000000e504187836 */ /* 0x001fe20000000000 */
[----:B------:R0:W-:Y:S01]  /*3d1f0*/  STL [R1+0x1bb0], R21 ;  /* 0x001bb01501007387 */ /* 0x0001e20000100800 */
[----:B------:R-:W-:Y:S01]  /*3d200*/  LOP3.LUT R190, R190, 0x7fffffff, RZ, 0xc0, !PT ;  /* 0x7fffffffbebe7812 */ /* 0x000fe200078ec0ff */
[C---:B--2---:R-:W-:Y:S01]  /*3d210*/  VIADD R23, R4.reuse, 0xe7 ;  /* 0x000000e704177836 */ /* 0x044fe20000000000 */
[----:B------:R-:W-:Y:S01]  /*3d220*/  LEA R64, P3, R65, UR10, 0x1 ;  /* 0x0000000a41407c11 */ /* 0x000fe2000f8608ff */
[----:B------:R2:W-:Y:S01]  /*3d230*/  STL [R1+0x1bac], R20 ;  /* 0x001bac1401007387 */ /* 0x0005e20000100800 */
[----:B------:R-:W-:Y:S01]  /*3d240*/  LOP3.LUT R191, R191, 0x7fffffff, RZ, 0xc0, !PT ;  /* 0x7fffffffbfbf7812 */ /* 0x000fe200078ec0ff */
[C---:B-1----:R-:W-:Y:S01]  /*3d250*/  VIADD R22, R4.reuse, 0xe9 ;  /* 0x000000e904167836 */ /* 0x042fe20000000000 */
[----:B------:R-:W-:Y:S01]  /*3d260*/  LEA.HI.X.SX32 R65, R65, UR11, 0x1, P3 ;  /* 0x0000000b41417c11 */ /* 0x000fe200098f0eff */
[----:B------:R1:W-:Y:S01]  /*3d270*/  STL [R1+0x1ba8], R19 ;  /* 0x001ba81301007387 */ /* 0x0003e20000100800 */
[----:B------:R-:W-:Y:S01]  /*3d280*/  ISETP.LT.AND P3, PT, R5, UR22, !P2 ;  /* 0x0000001605007c0c */ /* 0x000fe2000d761270 */
[----:B------:R-:W-:Y:S01]  /*3d290*/  ULDC.64 UR10, c[0x0][0x228] ;  /* 0x00008a00000a7ab9 */ /* 0x000fe20000000a00 */
[C---:B0-----:R-:W-:Y:S01]  /*3d2a0*/  VIADD R21, R4.reuse, 0xeb ;  /* 0x000000eb04157836 */ /* 0x041fe20000000000 */
[----:B------:R0:W-:Y:S01]  /*3d2b0*/  STL [R1+0x1ba4], R18 ;  /* 0x001ba41201007387 */ /* 0x0001e20000100800 */
[----:B------:R-:W-:Y:S01]  /*3d2c0*/  UMOV UR57, UR11 ;  /* 0x0000000b00397c82 */ /* 0x000fe20008000000 */
[----:B--2---:R-:W-:Y:S01]  /*3d2d0*/  VIADD R20, R4, 0xed ;  /* 0x000000ed04147836 */ /* 0x004fe20000000000 */
[----:B------:R-:W-:Y:S01]  /*3d2e0*/  LOP3.LUT R192, R192, 0x7fffffff, RZ, 0xc0, !PT ;  /* 0x7fffffffc0c07812 */ /* 0x000fe200078ec0ff */
[----:B------:R2:W-:Y:S01]  /*3d2f0*/  STL [R1+0x1ba0], R17 ;  /* 0x001ba01101007387 */ /* 0x0005e20000100800 */
[----:B------:R-:W-:Y:S01]  /*3d300*/  @P6 LOP3.LUT R0, R0, 0x1, RZ, 0xfc, !PT ;  /* 0x0000000100006812 */ /* 0x000fe200078efcff */
[----:B-1----:R-:W-:-:S02]  /*3d310*/  VIADD R19, R4, 0xef ;  /* 0x000000ef04137836 */ /* 0x002fc40000000000 */
[----:B------:R1:W-:Y:S01]  /*3d320*/  STL [R1+0x1b9c], R16 ;  /* 0x001b9c1001007387 */ /* 0x0003e20000100800 */
[----:B0-----:R-:W-:-:S03]  /*3d330*/  VIADD R18, R4, 0xf1 ;  /* 0x000000f104127836 */ /* 0x001fc60000000000 */
[----:B------:R0:W-:Y:S01]  /*3d340*/  STL [R1+0x1b98], R15 ;  /* 0x001b980f01007387 */ /* 0x0001e20000100800 */
[----:B--2---:R-:W-:-:S03]  /*3d350*/  VIADD R17, R4, 0xf3 ;  /* 0x000000f304117836 */ /* 0x004fc60000000000 */
[----:B------:R2:W-:Y:S01]  /*3d360*/  STL [R1+0x1b94], R14 ;  /* 0x001b940e01007387 */ /* 0x0005e20000100800 */
[----:B-1----:R-:W-:-:S03]  /*3d370*/  VIADD R16, R4, 0xf5 ;  /* 0x000000f504107836 */ /* 0x002fc60000000000 */
        /* <DEDUP_REMOVED lines=8> */
[----:B------:R-:W-:Y:S01]  /*3d400*/  STL [R1+0x1b80], R9 ;  /* 0x001b800901007387 */ /* 0x000fe20000100800 */
[----:B--2---:R-:W-:Y:S01]  /*3d410*/  IMAD.U32 R11, RZ, RZ, UR6 ;  /* 0x00000006ff0b7e24 */ /* 0x004fe2000f8e00ff */
[----:B------:R-:W-:Y:S02]  /*3d420*/  ULDC.64 UR6, c[0x0][0x220] ;  /* 0x0000880000067ab9 */ /* 0x000fe40000000a00 */
[----:B------:R0:W-:Y:S01]  /*3d430*/  STL [R1+0x1b7c], R8 ;  /* 0x001b7c0801007387 */ /* 0x0001e20000100800 */
[----:B------:R-:W-:Y:S01]  /*3d440*/  LEA R66, P4, R2, UR6, 0x1 ;  /* 0x0000000602427c11 */ /* 0x000fe2000f8808ff */
[----:B-1----:R-:W-:-:S03]  /*3d450*/  VIADD R10, R4, 0xff ;  /* 0x000000ff040a7836 */ /* 0x002fc60000000000 */
[----:B------:R-:W-:Y:S01]  /*3d460*/  LEA.HI.X.SX32 R67, R2, UR7, 0x1, P4 ;  /* 0x0000000702437c11 */ /* 0x000fe2000a0f0eff */
[----:B------:R-:W-:Y:S01]  /*3d470*/  UMOV UR7, UR8 ;  /* 0x0000000800077c82 */ /* 0x000fe20008000000 */
[C---:B------:R-:W-:Y:S01]  /*3d480*/  ISETP.LT.AND P4, PT, R6.reuse, UR16, !P2 ;  /* 0x0000001006007c0c */ /* 0x040fe2000d781270 */
[----:B------:R-:W-:Y:S01]  /*3d490*/  ULDC.64 UR8, c[0x0][0x228] ;  /* 0x00008a0000087ab9 */ /* 0x000fe20000000a00 */
[----:B------:R-:W-:Y:S01]  /*3d4a0*/  ISETP.LT.AND P2, PT, R6, UR7, !P1 ;  /* 0x0000000706007c0c */ /* 0x000fe2000cf41270 */
[----:B------:R-:W-:Y:S01]  /*3d4b0*/  UMOV UR6, UR8 ;  /* 0x0000000800067c82 */ /* 0x000fe20008000000 */
[----:B------:R-:W-:Y:S01]  /*3d4c0*/  ISETP.LT.AND P1, PT, R5, UR30, !P1 ;  /* 0x0000001e05007c0c */ /* 0x000fe2000cf21270 */
[----:B------:R-:W-:Y:S01]  /*3d4d0*/  UMOV UR8, UR10 ;  /* 0x0000000a00087c82 */ /* 0x000fe20008000000 */
[----:B------:R-:W-:Y:S01]  /*3d4e0*/  ULDC.64 UR16, c[0x0][0x228] ;  /* 0x00008a0000107ab9 */ /* 0x000fe20000000a00 */
[----:B------:R-:W-:Y:S01]  /*3d4f0*/  ULDC.64 UR10, c[0x0][0x228] ;  /* 0x00008a00000a7ab9 */ /* 0x000fe20000000a00 */
[----:B------:R-:W-:Y:S01]  /*3d500*/  UMOV UR38, UR9 ;  /* 0x0000000900267c82 */ /* 0x000fe20008000000 */
[----:B------:R-:W-:Y:S01]  /*3d510*/  UMOV UR33, UR10 ;  /* 0x0000000a00217c82 */ /* 0x000fe20008000000 */
[----:B------:R-:W-:Y:S01]  /*3d520*/  UMOV UR55, UR11 ;  /* 0x0000000b00377c82 */ /* 0x000fe20008000000 */
[----:B------:R-:W-:Y:S01]  /*3d530*/  ULDC.64 UR10, c[0x0][0x228] ;  /* 0x00008a00000a7ab9 */ /* 0x000fe20000000a00 */
[----:B0-----:R-:W-:Y:S01]  /*3d540*/  VIADD R8, R4, 0x103 ;  /* 0x0000010304087836 */ /* 0x001fe20000000000 */
[----:B------:R-:W-:Y:S01]  /*3d550*/  @P4 LOP3.LUT R3, R3, 0x40000000, RZ, 0xfc, !PT ;  /* 0x4000000003034812 */ /* 0x000fe200078efcff */
[----:B------:R-:W-:Y:S01]  /*3d560*/  UMOV UR32, UR10 ;  /* 0x0000000a00207c82 */ /* 0x000fe20008000000 */
[----:B------:R-:W-:Y:S01]  /*3d570*/  UMOV UR41, UR11 ;  /* 0x0000000b00297c82 */ /* 0x000fe20008000000 */
[----:B------:R-:W-:Y:S01]  /*3d580*/  ULDC.64 UR10, c[0x0][0x228] ;  /* 0x00008a00000a7ab9 */ /* 0x000fe20000000a00 */
[----:B------:R-:W-:Y:S01]  /*3d590*/  LOP3.LUT R3, R3, 0xdfffffff, RZ, 0xc0, !PT ;  /* 0xdfffffff03037812 */ /* 0x000fe200078ec0ff */
[----:B------:R-:W-:Y:S01]  /*3d5a0*/  UMOV UR40, UR10 ;  /* 0x0000000a00287c82 */ /* 0x000fe20008000000 */
[----:B------:R-:W-:Y:S01]  /*3d5b0*/  UMOV UR50, UR11 ;  /* 0x0000000b00327c82 */ /* 0x000fe20008000000 */
[----:B------:R-:W-:Y:S01]  /*3d5c0*/  ULDC.64 UR10, c[0x0][0x228] ;  /* 0x00008a00000a7ab9 */ /* 0x000fe20000000a00 */
        /* <DEDUP_REMOVED lines=10> */
[----:B------:R-:W-:Y:S01]  /*3d670*/  ISETP.LT.AND P2, PT, R6, UR6, !P0 ;  /* 0x0000000606007c0c */ /* 0x000fe2000c741270 */
[----:B------:R-:W-:Y:S01]  /*3d680*/  UMOV UR44, UR11 ;  /* 0x0000000b002c7c82 */ /* 0x000fe20008000000 */
[----:B------:R-:W-:Y:S01]  /*3d690*/  LOP3.LUT R3, R3, 0xf7ffffff, RZ, 0xc0, !PT ;  /* 0xf7ffffff03037812 */ /* 0x000fe200078ec0ff */
[----:B------:R-:W-:Y:S01]  /*3d6a0*/  ULDC.64 UR10, c[0x0][0x228] ;  /* 0x00008a00000a7ab9 */ /* 0x000fe20000000a00 */
[----:B------:R-:W-:Y:S01]  /*3d6b0*/  ULDC.64 UR6, c[0x0][0x228] ;  /* 0x00008a0000067ab9 */ /* 0x000fe20000000a00 */
[C---:B------:R-:W-:Y:S01]  /*3d6c0*/  VIADD R9, R4.reuse, 0x101 ;  /* 0x0000010104097836 */ /* 0x040fe20000000000 */
[----:B------:R-:W-:Y:S01]  /*3d6d0*/  @P1 LOP3.LUT R3, R3, 0x8000000, RZ, 0xfc, !PT ;  /* 0x0800000003031812 */ /* 0x000fe200078efcff */
[----:B------:R-:W-:Y:S01]  /*3d6e0*/  VIADD R2, R4, 0xd9 ;  /* 0x000000d904027836 */ /* 0x000fe20000000000 */
[----:B------:R-:W-:-:S02]  /*3d6f0*/  ISETP.LT.AND P1, PT, R5, UR24, !P0 ;  /* 0x0000001805007c0c */ /* 0x000fc4000c721270 */
[----:B------:R-:W-:Y:S02]  /*3d700*/  LOP3.LUT R3, R3, 0xfbffffff, RZ, 0xc0, !PT ;  /* 0xfbffffff03037812 */ /* 0x000fe400078ec0ff */
[----:B------:R-:W-:Y:S01]  /*3d710*/  ISETP.GE.AND P0, PT, R72, UR23, PT ;  /* 0x0000001748007c0c */ /* 0x000fe2000bf06270 */
[----:B------:R-:W-:Y:S01]  /*3d720*/  ULDC.64 UR22, c[0x0][0x228] ;  /* 0x00008a0000167ab9 */ /* 0x000fe20000000a00 */
[----:B------:R-:W-:Y:S01]  /*3d730*/  @P2 LOP3.LUT R3, R3, 0x4000000, RZ, 0xfc, !PT ;  /* 0x0400000003032812 */ /* 0x000fe200078efcff */
[----:B------:R-:W2:Y:S01]  /*3d740*/  LDL.LU R72, [R1+0x1c3c] ;  /* 0x001c3c0001487983 */ /* 0x000ea20000300800 */
[----:B------:R-:W-:Y:S02]  /*3d750*/  UMOV UR43, UR23 ;  /* 0x00000017002b7c82 */ /* 0x000fe40008000000 */
[----:B------:R-:W-:-:S04]  /*3d760*/  LOP3.LUT R3, R3, 0xfdffffff, RZ, 0xc0, !PT ;  /* 0xfdffffff03037812 */ /* 0x000fc800078ec0ff */
[----:B------:R-:W-:Y:S02]  /*3d770*/  @P1 LOP3.LUT R3, R3, 0x2000000, RZ, 0xfc, !PT ;  /* 0x0200000003031812 */ /* 0x000fe400078efcff */
[----:B------:R-:W-:Y:S01]  /*3d780*/  ISETP.LT.AND P1, PT, R6, UR8, !P0 ;  /* 0x0000000806007c0c */ /* 0x000fe2000c721270 */
[----:B------:R-:W-:Y:S01]  /*3d790*/  UMOV UR8, UR22 ;  /* 0x0000001600087c82 */ /* 0x000fe20008000000 */
[----:B------:R-:W-:Y:S01]  /*3d7a0*/  ISETP.LT.AND P0, PT, R5, UR12, !P0 ;  /* 0x0000000c05007c0c */ /* 0x000fe2000c701270 */
[----:B------:R-:W-:Y:S01]  /*3d7b0*/  ULDC.64 UR22, c[0x0][0x228] ;  /* 0x00008a0000167ab9 */ /* 0x000fe20000000a00 */
[----:B------:R-:W-:-:S09]  /*3d7c0*/  LOP3.LUT R3, R3, 0xfeffffff, RZ, 0xc0, !PT ;  /* 0xfeffffff03037812 */ /* 0x000fd200078ec0ff */
[----:B------:R-:W-:-:S04]  /*3d7d0*/  @P1 LOP3.LUT R3, R3, 0x1000000, RZ, 0xfc, !PT ;  /* 0x0100000003031812 */ /* 0x000fc800078efcff */
[----:B------:R-:W-:-:S04]  /*3d7e0*/  LOP3.LUT R3, R3, 0xff7fffff, RZ, 0xc0, !PT ;  /* 0xff7fffff03037812 */ /* 0x000fc800078ec0ff */
[----:B------:R-:W-:Y:S02]  /*3d7f0*/  @P0 LOP3.LUT R3, R3, 0x800000, RZ, 0xfc, !PT ;  /* 0x0080000003030812 */ /* 0x000fe400078efcff */
[----:B------:R-:W-:Y:S01]  /*3d800*/  ISETP.GE.AND P0, PT, R71, UR31, PT ;  /* 0x0000001f47007c0c */ /* 0x000fe2000bf06270 */
[----:B------:R-:W-:Y:S01]  /*3d810*/  ULDC.64 UR30, c[0x0][0x228] ;  /* 0x00008a00001e7ab9 */ /* 0x000fe20000000a00 */
[----:B------:R-:W-:Y:S01]  /*3d820*/  LOP3.LUT R3, R3, 0xffbfffff, RZ, 0xc0, !PT ;  /* 0xffbfffff03037812 */ /* 0x000fe200078ec0ff */
[----:B------:R-:W3:Y:S01]  /*3d830*/  LDL.LU R71, [R1+0x1c38] ;  /* 0x001c380001477983 */ /* 0x000ee20000300800 */
[----:B------:R-:W-:Y:S02]  /*3d840*/  ISETP.LT.AND P1, PT, R6, UR16, !P0 ;  /* 0x0000001006007c0c */ /* 0x000fe4000c721270 */
[----:B------:R-:W-:Y:S01]  /*3d850*/  ISETP.LT.AND P0, PT, R5, UR33, !P0 ;  /* 0x0000002105007c0c */ /* 0x000fe2000c701270 */
[----:B------:R-:W-:-:S10]  /*3d860*/  UMOV UR33, UR30 ;  /* 0x0000001e00217c82 */ /* 0x000fd40008000000 */
        /* <DEDUP_REMOVED lines=9> */
[----:B------:R-:W-:Y:S01]  /*3d900*/  UMOV UR32, UR46 ;  /* 0x0000002e00207c82 */ /* 0x000fe20008000000 */
[----:B------:R-:W-:-:S09]  /*3d910*/  ULDC.64 UR46, c[0x0][0x228] ;  /* 0x00008a00002e7ab9 */ /* 0x000fd20000000a00 */
[----:B------:R-:W-:-:S04]  /*3d920*/  @P1 LOP3.LUT R3, R3, 0x100000, RZ, 0xfc, !PT ;  /* 0x0010000003031812 */ /* 0x000fc800078efcff */
[----:B------:R-:W-:-:S04]  /*3d930*/  LOP3.LUT R3, R3, 0xfff7ffff, RZ, 0xc0, !PT ;  /* 0xfff7ffff03037812 */ /* 0x000fc800078ec0ff */
[----:B------:R-:W-:Y:S02]  /*3d940*/  @P0 LOP3.LUT R3, R3, 0x80000, RZ, 0xfc, !PT ;  /* 0x0008000003030812 */ /* 0x000fe400078efcff */
[----:B------:R-:W-:Y:S01]  /*3d950*/  ISETP.GE.AND P0, PT, R69, UR13, PT ;  /* 0x0000000d45007c0c */ /* 0x000fe2000bf06270 */
[----:B------:R-:W-:Y:S01]  /*3d960*/  ULDC.64 UR12, c[0x0][0x228] ;  /* 0x00008a00000c7ab9 */ /* 0x000fe20000000a00 */
[----:B------:R-:W-:Y:S01]  /*3d970*/  LOP3.LUT R3, R3, 0xfffbffff, RZ, 0xc0, !PT ;  /* 0xfffbffff03037812 */ /* 0x000fe200078ec0ff */
[----:B------:R-:W-:Y:S01]  /*3d980*/  UMOV UR45, UR47 ;  /* 0x0000002f002d7c82 */ /* 0x000fe20008000000 */
[----:B------:R-:W-:Y:S01]  /*3d990*/  ISETP.LT.AND P2, PT, R6, UR14, !P0 ;  /* 0x0000000e06007c0c */ /* 0x000fe2000c741270 */
[----:B------:R-:W3:Y:S01]  /*3d9a0*/  LDL.LU R69, [R1+0x1c30] ;  /* 0x001c300001457983 */ /* 0x000ee20000300800 */
[----:B------:R-:W-:Y:S02]  /*3d9b0*/  ISETP.LT.AND P1, PT, R5, UR40, !P0 ;  /* 0x0000002805007c0c */ /* 0x000fe4000c721270 */
[----:B------:R-:W-:Y:S01]  /*3d9c0*/  ISETP.GE.AND P0, PT, R68, UR17, PT ;  /* 0x0000001144007c0c */ /* 0x000fe2000bf06270 */
[----:B------:R-:W-:Y:S01]  /*3d9d0*/  ULDC.64 UR16, c[0x0][0x228] ;  /* 0x00008a0000107ab9 */ /* 0x000fe20000000a00 */
[----:B------:R-:W3:Y:S07]  /*3d9e0*/  LDL.LU R68, [R1+0x1c2c] ;  /* 0x001c2c0001447983 */ /* 0x000eee0000300800 */
[----:B------:R-:W-:-:S04]  /*3d9f0*/  @P2 LOP3.LUT R3, R3, 0x40000, RZ, 0xfc, !PT ;  /* 0x0004000003032812 */ /* 0x000fc800078efcff */
[----:B------:R-:W-:-:S04]  /*3da00*/  LOP3.LUT R3, R3, 0xfffdffff, RZ, 0xc0, !PT ;  /* 0xfffdffff03037812 */ /* 0x000fc800078ec0ff */
[----:B------:R-:W-:Y:S02]  /*3da10*/  @P1 LOP3.LUT R3, R3, 0x20000, RZ, 0xfc, !PT ;  /* 0x0002000003031812 */ /* 0x000fe400078efcff */
[----:B------:R-:W-:Y:S02]  /*3da20*/  ISETP.LT.AND P1, PT, R6, UR20, !P0 ;  /* 0x0000001406007c0c */ /* 0x000fe4000c721270 */
[----:B------:R-:W-:Y:S02]  /*3da30*/  ISETP.LT.AND P0, PT, R5, UR35, !P0 ;  /* 0x0000002305007c0c */ /* 0x000fe4000c701270 */
[----:B------:R-:W-:-:S09]  /*3da40*/  LOP3.LUT R3, R3, 0xfffeffff, RZ, 0xc0, !PT ;  /* 0xfffeffff03037812 */ /* 0x000fd200078ec0ff */
[----:B------:R-:W-:-:S04]  /*3da50*/  @P1 LOP3.LUT R3, R3, 0x10000, RZ, 0xfc, !PT ;  /* 0x0001000003031812 */ /* 0x000fc800078efcff */
[----:B------:R-:W-:-:S04]  /*3da60*/  LOP3.LUT R3, R3, 0xffff7fff, RZ, 0xc0, !PT ;  /* 0xffff7fff03037812 */ /* 0x000fc800078ec0ff */
[----:B------:R-:W-:Y:S02]  /*3da70*/  @P0 LOP3.LUT R3, R3, 0x8000, RZ, 0xfc, !PT ;  /* 0x0000800003030812 */ /* 0x000fe400078efcff */
[----:B------:R-:W-:Y:S02]  /*3da80*/  ISETP.GE.AND P0, PT, R63, UR29, PT ;  /* 0x0000001d3f007c0c */ /* 0x000fe4000bf06270 */
[----:B------:R-:W-:Y:S01]  /*3da90*/  LOP3.LUT R3, R3, 0xffffbfff, RZ, 0xc0, !PT ;  /* 0xffffbfff03037812 */ /* 0x000fe200078ec0ff */
[----:B------:R-:W-:Y:S01]  /*3daa0*/  UMOV UR30, UR16 ;  /* 0x00000010001e7c82 */ /* 0x000fe20008000000 */
[----:B------:R-:W-:Y:S01]  /*3dab0*/  ISETP.LT.AND P1, PT, R6, UR18, !P0 ;  /* 0x0000001206007c0c */ /* 0x000fe2000c721270 */
[----:B------:R-:W-:Y:S01]  /*3dac0*/  UMOV UR28, UR17 ;  /* 0x00000011001c7c82 */ /* 0x000fe20008000000 */
[----:B------:R-:W-:Y:S01]  /*3dad0*/  ISETP.LT.AND P0, PT, R5, UR9, !P0 ;  /* 0x0000000905007c0c */ /* 0x000fe2000c701270 */
[----:B------:R-:W-:Y:S01]  /*3dae0*/  ULDC.64 UR16, c[0x0][0x228] ;  /* 0x00008a0000107ab9 */ /* 0x000fe20000000a00 */
[----:B------:R-:W4:Y:S09]  /*3daf0*/  LDL.LU R63, [R1+0x1c28] ;  /* 0x001c2800013f7983 */ /* 0x000f320000300800 */
[----:B------:R-:W-:-:S04]  /*3db00*/  @P1 LOP3.LUT R3, R3, 0x4000, RZ, 0xfc, !PT ;  /* 0x0000400003031812 */ /* 0x000fc800078efcff */
[----:B------:R-:W-:-:S04]  /*3db10*/  LOP3.LUT R3, R3, 0xffffdfff, RZ, 0xc0, !PT ;  /* 0xffffdfff03037812 */ /* 0x000fc800078ec0ff */
[----:B------:R-:W-:Y:S02]  /*3db20*/  @P0 LOP3.LUT R3, R3, 0x2000, RZ, 0xfc, !PT ;  /* 0x0000200003030812 */ /* 0x000fe400078efcff */
[----:B------:R-:W-:Y:S01]  /*3db30*/  ISETP.GE.AND P0, PT, R62, UR15, PT ;  /* 0x0000000f3e007c0c */ /* 0x000fe2000bf06270 */
[----:B------:R-:W-:Y:S01]  /*3db40*/  UMOV UR9, UR46 ;  /* 0x0000002e00097c82 */ /* 0x000fe20008000000 */
[----:B------:R-:W-:Y:S01]  /*3db50*/  LOP3.LUT R3, R3, 0xffffefff, RZ, 0xc0, !PT ;  /* 0xffffefff03037812 */ /* 0x000fe200078ec0ff */
[----:B------:R-:W-:Y:S01]  /*3db60*/  ULDC.64 UR14, c[0x0][0x228] ;  /* 0x00008a00000e7ab9 */ /* 0x000fe20000000a00 */
[----:B------:R-:W-:Y:S01]  /*3db70*/  ISETP.LT.AND P1, PT, R6, UR26, !P0 ;  /* 0x0000001a06007c0c */ /* 0x000fe2000c721270 */
[----:B------:R-:W-:Y:S01]  /*3db80*/  ULDC.64 UR46, c[0x0][0x228] ;  /* 0x00008a00002e7ab9 */ /* 0x000fe20000000a00 */
[----:B------:R-:W-:Y:S01]  /*3db90*/  ISETP.LT.AND P0, PT, R5, UR4, !P0 ;  /* 0x0000000405007c0c */ /* 0x000fe2000c701270 */
[----:B------:R-:W4:Y:S10]  /*3dba0*/  LDL.LU R62, [R1+0x1c24] ;  /* 0x001c2400013e7983 */ /* 0x000f340000300800 */
        /* <DEDUP_REMOVED lines=8> */
[----:B------:R-:W-:Y:S01]  /*3dc30*/  UMOV UR58, UR47 ;  /* 0x0000002f003a7c82 */ /* 0x000fe20008000000 */
[----:B------:R-:W-:Y:S01]  /*3dc40*/  ISETP.LT.AND P1, PT, R5, UR34, !P0 ;  /* 0x0000002205007c0c */ /* 0x000fe2000c721270 */
[----:B------:R-:W-:Y:S01]  /*3dc50*/  ULDC.64 UR34, c[0x0][0x228] ;  /* 0x00008a0000227ab9 */ /* 0x000fe20000000a00 */
[----:B------:R-:W-:Y:S01]  /*3dc60*/  ISETP.GE.AND P0, PT, R60, UR19, PT ;  /* 0x000000133c007c0c */ /* 0x000fe2000bf06270 */
[----:B------:R-:W-:Y:S01]  /*3dc70*/  ULDC.64 UR18, c[0x0][0x228] ;  /* 0x00008a0000127ab9 */ /* 0x000fe20000000a00 */
[----:B------:R-:W4:Y:S07]  /*3dc80*/  LDL.LU R61, [R1+0x1c20] ;  /* 0x001c2000013d7983 */ /* 0x000f2e0000300800 */
[----:B------:R-:W-:Y:S01]  /*3dc90*/  @P2 LOP3.LUT R3, R3, 0x400, RZ, 0xfc, !PT ;  /* 0x0000040003032812 */ /* 0x000fe200078efcff */
[----:B------:R-:W-:Y:S01]  /*3dca0*/  UMOV UR26, UR19 ;  /* 0x00000013001a7c82 */ /* 0x000fe20008000000 */
[----:B------:R-:W-:Y:S01]  /*3dcb0*/  UMOV UR47, UR34 ;  /* 0x00000022002f7c82 */ /* 0x000fe20008000000 */
[----:B------:R-:W-:Y:S01]  /*3dcc0*/  UMOV UR29, UR35 ;  /* 0x00000023001d7c82 */ /* 0x000fe20008000000 */
[----:B------:R-:W-:Y:S01]  /*3dcd0*/  LOP3.LUT R3, R3, 0xfffffdff, RZ, 0xc0, !PT ;  /* 0xfffffdff03037812 */ /* 0x000fe200078ec0ff */
[----:B------:R-:W4:Y:S03]  /*3dce0*/  LDL.LU R60, [R1+0x1c1c] ;  /* 0x001c1c00013c7983 */ /* 0x000f260000300800 */
[----:B------:R-:W-:-:S02]  /*3dcf0*/  @P1 LOP3.LUT R3, R3, 0x200, RZ, 0xfc, !PT ;  /* 0x0000020003031812 */ /* 0x000fc400078efcff */
        /* <DEDUP_REMOVED lines=17> */
[----:B------:R-:W-:-:S03]  /*3de10*/  ULDC.64 UR10, c[0x0][0x228] ;  /* 0x00008a00000a7ab9 */ /* 0x000fc60000000a00 */
[----:B------:R-:W-:Y:S02]  /*3de20*/  ISETP.LT.AND P1, PT, R6, UR24, !P0 ;  /* 0x0000001806007c0c */ /* 0x000fe4000c721270 */
[----:B------:R-:W-:Y:S01]  /*3de30*/  ISETP.LT.AND P0, PT, R5, UR32, !P0 ;  /* 0x0000002005007c0c */ /* 0x000fe2000c701270 */
[----:B------:R-:W-:Y:S01]  /*3de40*/  ULDC.64 UR32, c[0x0][0x228] ;  /* 0x00008a0000207ab9 */ /* 0x000fe20000000a00 */
[----:B------:R-:W-:-:S09]  /*3de50*/  LOP3.LUT R3, R3, 0xffffffef, RZ, 0xc0, !PT ;  /* 0xffffffef03037812 */ /* 0x000fd200078ec0ff */
[----:B------:R-:W-:-:S04]  /*3de60*/  @P1 LOP3.LUT R3, R3, 0x10, RZ, 0xfc, !PT ;  /* 0x0000001003031812 */ /* 0x000fc800078efcff */
[----:B------:R-:W-:-:S04]  /*3de70*/  LOP3.LUT R3, R3, 0xfffffff7, RZ, 0xc0, !PT ;  /* 0xfffffff703037812 */ /* 0x000fc800078ec0ff */
[----:B------:R-:W-:Y:S02]  /*3de80*/  @P0 LOP3.LUT R3, R3, 0x8, RZ, 0xfc, !PT ;  /* 0x0000000803030812 */ /* 0x000fe400078efcff */
[----:B------:R-:W-:Y:S01]  /*3de90*/  ISETP.GE.AND P0, PT, R43, UR7, PT ;  /* 0x000000072b007c0c */ /* 0x000fe2000bf06270 */
[----:B------:R-:W-:Y:S01]  /*3dea0*/  UMOV UR27, UR32 ;  /* 0x00000020001b7c82 */ /* 0x000fe20008000000 */
[----:B------:R-:W-:Y:S01]  /*3deb0*/  LOP3.LUT R3, R3, 0xfffffffb, RZ, 0xc0, !PT ;  /* 0xfffffffb03037812 */ /* 0x000fe200078ec0ff */
[----:B------:R-:W-:Y:S01]  /*3dec0*/  ULDC.64 UR6, c[0x0][0x228] ;  /* 0x00008a0000067ab9 */ /* 0x000fe20000000a00 */
[----:B------:R-:W-:Y:S02]  /*3ded0*/  ISETP.LT.AND P2, PT, R6, UR12, !P0 ;  /* 0x0000000c06007c0c */ /* 0x000fe4000c741270 */
[----:B------:R-:W-:Y:S02]  /*3dee0*/  ISETP.LT.AND P1, PT, R5, UR30, !P0 ;  /* 0x0000001e05007c0c */ /* 0x000fe4000c721270 */
[----:B------:R-:W-:Y:S01]  /*3def0*/  ISETP.GE.AND P0, PT, R42, UR23, PT ;  /* 0x000000172a007c0c */ /* 0x000fe2000bf06270 */
[----:B------:R-:W-:-:S08]  /*3df00*/  ULDC.64 UR22, c[0x0][0x228] ;  /* 0x00008a0000167ab9 */ /* 0x000fd00000000a00 */
[----:B------:R-:W-:-:S04]  /*3df10*/  @P2 LOP3.LUT R3, R3, 0x4, RZ, 0xfc, !PT ;  /* 0x0000000403032812 */ /* 0x000fc800078efcff */
[----:B------:R-:W-:-:S04]  /*3df20*/  LOP3.LUT R3, R3, 0xfffffffd, RZ, 0xc0, !PT ;  /* 0xfffffffd03037812 */ /* 0x000fc800078ec0ff */
[----:B------:R-:W-:Y:S02]  /*3df30*/  @P1 LOP3.LUT R3, R3, 0x2, RZ, 0xfc, !PT ;  /* 0x0000000203031812 */ /* 0x000fe400078efcff */
[----:B------:R-:W-:Y:S02]  /*3df40*/  ISETP.LT.AND P1, PT, R6, UR16, !P0 ;  /* 0x0000001006007c0c */ /* 0x000fe4000c721270 */
[----:B------:R-:W-:Y:S02]  /*3df50*/  ISETP.LT.AND P0, PT, R5, UR9, !P0 ;  /* 0x0000000905007c0c */ /* 0x000fe4000c701270 */
[----:B------:R-:W-:-:S11]  /*3df60*/  LOP3.LUT R3, R3, 0xfffffffe, RZ, 0xc0, !PT ;  /* 0xfffffffe03037812 */ /* 0x000fd600078ec0ff */
[----:B------:R-:W-:Y:S02]  /*3df70*/  @P0 LOP3.LUT R49, R49, 0x80000000, RZ, 0xfc, !PT ;  /* 0x8000000031310812 */ /* 0x000fe400078efcff */
[----:B------:R-:W-:Y:S02]  /*3df80*/  ISETP.GE.AND P0, PT, R41, UR25, PT ;  /* 0x0000001929007c0c */ /* 0x000fe4000bf06270 */
[----:B------:R-:W-:Y:S02]  /*3df90*/  @P1 LOP3.LUT R3, R3, 0x1, RZ, 0xfc, !PT ;  /* 0x0000000103031812 */ /* 0x000fe400078efcff */
[----:B------:R-:W-:Y:S02]  /*3dfa0*/  ISETP.LT.AND P1, PT, R6, UR14, !P0 ;  /* 0x0000000e06007c0c */ /* 0x000fe4000c721270 */
[----:B------:R-:W-:Y:S02]  /*3dfb0*/  ISETP.LT.AND P0, PT, R5, UR4, !P0 ;  /* 0x0000000405007c0c */ /* 0x000fe4000c701270 */
[----:B------:R-:W-:-:S09]  /*3dfc0*/  LOP3.LUT R49, R49, 0xbfffffff, RZ, 0xc0, !PT ;  /* 0xbfffffff31317812 */ /* 0x000fd200078ec0ff */
[----:B------:R-:W-:-:S04]  /*3dfd0*/  @P1 LOP3.LUT R49, R49, 0x40000000, RZ, 0xfc, !PT ;  /* 0x4000000031311812 */ /* 0x000fc800078efcff */
[----:B------:R-:W-:-:S04]  /*3dfe0*/  LOP3.LUT R49, R49, 0xdfffffff, RZ, 0xc0, !PT ;  /* 0xdfffffff31317812 */ /* 0x000fc800078ec0ff */
[----:B------:R-:W-:Y:S02]  /*3dff0*/  @P0 LOP3.LUT R49, R49, 0x20000000, RZ, 0xfc, !PT ;  /* 0x2000000031310812 */ /* 0x000fe400078efcff */
[----:B------:R-:W-:Y:S01]  /*3e000*/  ISETP.GE.AND P0, PT, R38, UR13, PT ;  /* 0x0000000d26007c0c */ /* 0x000fe2000bf06270 */
[----:B------:R-:W-:Y:S01]  /*3e010*/  UMOV UR30, UR22 ;  /* 0x00000016001e7c82 */ /* 0x000fe20008000000 */
[----:B------:R-:W-:Y:S01]  /*3e020*/  LOP3.LUT R49, R49, 0xefffffff, RZ, 0xc0, !PT ;  /* 0xefffffff31317812 */ /* 0x000fe200078ec0ff */
[----:B------:R-:W-:Y:S01]  /*3e030*/  UMOV UR24, UR23 ;  /* 0x0000001700187c82 */ /* 0x000fe20008000000 */
[----:B------:R-:W-:Y:S01]  /*3e040*/  ISETP.LT.AND P1, PT, R6, UR20, !P0 ;  /* 0x0000001406007c0c */ /* 0x000fe2000c721270 */
[----:B------:R-:W-:Y:S01]  /*3e050*/  ULDC.64 UR22, c[0x0][0x228] ;  /* 0x00008a0000167ab9 */ /* 0x000fe20000000a00 */
[----:B------:R-:W-:Y:S01]  /*3e060*/  ISETP.LT.AND P0, PT, R5, UR8, !P0 ;  /* 0x0000000805007c0c */ /* 0x000fe2000c701270 */
[----:B------:R-:W-:Y:S01]  /*3e070*/  UMOV UR56, UR33 ;  /* 0x0000002100387c82 */ /* 0x000fe20008000000 */
[----:B------:R-:W-:Y:S01]  /*3e080*/  ULDC.64 UR32, c[0x0][0x228] ;  /* 0x00008a0000207ab9 */ /* 0x000fe20000000a00 */
[----:B------:R-:W-:-:S08]  /*3e090*/  ULDC.64 UR12, c[0x0][0x228] ;  /* 0x00008a00000c7ab9 */ /* 0x000fd00000000a00 */
[----:B------:R-:W-:Y:S01]  /*3e0a0*/  @P1 LOP3.LUT R49, R49, 0x10000000, RZ, 0xfc, !PT ;  /* 0x1000000031311812 */ /* 0x000fe200078efcff */
[----:B------:R-:W-:-:S03]  /*3e0b0*/  ULDC.64 UR8, c[0x0][0x228] ;  /* 0x00008a0000087ab9 */ /* 0x000fc60000000a00 */
        /* <DEDUP_REMOVED lines=27> */
[----:B------:R-:W-:-:S10]  /*3e270*/  ULDC.64 UR20, c[0x0][0x228] ;  /* 0x00008a0000147ab9 */ /* 0x000fd40000000a00 */
        /* <DEDUP_REMOVED lines=9> */
[----:B------:R-:W-:-:S11]  /*3e310*/  ISETP.LT.AND P0, PT, R5, UR4, !P0 ;  /* 0x0000000405007c0c */ /* 0x000fd6000c701270 */
[----:B------:R-:W-:-:S04]  /*3e320*/  @P1 LOP3.LUT R49, R49, 0x100000, RZ, 0xfc, !PT ;  /* 0x0010000031311812 */ /* 0x000fc800078efcff */
[----:B------:R-:W-:-:S04]  /*3e330*/  LOP3.LUT R49, R49, 0xfff7ffff, RZ, 0xc0, !PT ;  /* 0xfff7ffff31317812 */ /* 0x000fc800078ec0ff */
[----:B------:R-:W-:Y:S02]  /*3e340*/  @P0 LOP3.LUT R49, R49, 0x80000, RZ, 0xfc, !PT ;  /* 0x0008000031310812 */ /* 0x000fe400078efcff */
[----:B------:R-:W-:-:S04]  /*3e350*/  ISETP.GE.AND P0, PT, R31, UR11, PT ;  /* 0x0000000b1f007c0c */ /* 0x000fc8000bf06270 */
[----:B------:R-:W-:Y:S02]  /*3e360*/  ISETP.LT.AND P2, PT, R6, UR12, !P0 ;  /* 0x0000000c06007c0c */ /* 0x000fe4000c741270 */
[----:B------:R-:W-:Y:S01]  /*3e370*/  ISETP.LT.AND P1, PT, R5, UR46, !P0 ;  /* 0x0000002e05007c0c */ /* 0x000fe2000c721270 */
[----:B------:R-:W-:Y:S01]  /*3e380*/  UMOV UR39, UR20 ;  /* 0x0000001400277c82 */ /* 0x000fe20008000000 */
[----:B------:R-:W-:Y:S01]  /*3e390*/  LOP3.LUT R49, R49, 0xfffbffff, RZ, 0xc0, !PT ;  /* 0xfffbffff31317812 */ /* 0x000fe200078ec0ff */
[----:B------:R-:W-:Y:S01]  /*3e3a0*/  UMOV UR29, UR28 ;  /* 0x0000001c001d7c82 */ /* 0x000fe20008000000 */
[----:B------:R-:W-:Y:S01]  /*3e3b0*/  ISETP.GE.AND P0, PT, R30, UR7, PT ;  /* 0x000000071e007c0c */ /* 0x000fe2000bf06270 */
[----:B------:R-:W-:Y:S01]  /*3e3c0*/  UMOV UR22, UR38 ;  /* 0x0000002600167c82 */ /* 0x000fe20008000000 */
[----:B------:R-:W-:Y:S01]  /*3e3d0*/  UMOV UR4, UR19 ;  /* 0x0000001300047c82 */ /* 0x000fe20008000000 */
[----:B------:R-:W-:-:S04]  /*3e3e0*/  ULDC.64 UR46, c[0x0][0x228] ;  /* 0x00008a00002e7ab9 */ /* 0x000fc80000000a00 */
[----:B------:R-:W-:Y:S01]  /*3e3f0*/  @P2 LOP3.LUT R49, R49, 0x40000, RZ, 0xfc, !PT ;  /* 0x0004000031312812 */ /* 0x000fe200078efcff */
[----:B------:R-:W-:Y:S01]  /*3e400*/  UMOV UR28, UR31 ;  /* 0x0000001f001c7c82 */ /* 0x000fe20008000000 */
[----:B------:R-:W-:Y:S02]  /*3e410*/  ULDC.64 UR6, c[0x0][0x228] ;  /* 0x00008a0000067ab9 */ /* 0x000fe40000000a00 */
[----:B------:R-:W-:-:S04]  /*3e420*/  LOP3.LUT R49, R49, 0xfffdffff, RZ, 0xc0, !PT ;  /* 0xfffdffff31317812 */ /* 0x000fc800078ec0ff */
[----:B------:R-:W-:Y:S02]  /*3e430*/  @P1 LOP3.LUT R49, R49, 0x20000, RZ, 0xfc, !PT ;  /* 0x0002000031311812 */ /* 0x000fe400078efcff */
[----:B------:R-:W-:Y:S02]  /*3e440*/  ISETP.LT.AND P1, PT, R6, UR16, !P0 ;  /* 0x0000001006007c0c */ /* 0x000fe4000c721270 */
[----:B------:R-:W-:Y:S01]  /*3e450*/  ISETP.LT.AND P0, PT, R5, UR10, !P0 ;  /* 0x0000000a05007c0c */ /* 0x000fe2000c701270 */
[----:B------:R-:W-:Y:S01]  /*3e460*/  UMOV UR31, UR21 ;  /* 0x00000015001f7c82 */ /* 0x000fe20008000000 */
[----:B------:R-:W-:Y:S01]  /*3e470*/  LOP3.LUT R49, R49, 0xfffeffff, RZ, 0xc0, !PT ;  /* 0xfffeffff31317812 */ /* 0x000fe200078ec0ff */
[----:B------:R-:W-:Y:S01]  /*3e480*/  ULDC.64 UR20, c[0x0][0x228] ;  /* 0x00008a0000147ab9 */ /* 0x000fe20000000a00 */
[----:B------:R-:W-:Y:S01]  /*3e490*/  UMOV UR38, UR18 ;  /* 0x0000001200267c82 */ /* 0x000fe20008000000 */
[----:B------:R-:W-:Y:S01]  /*3e4a0*/  ULDC.64 UR18, c[0x0][0x228] ;  /* 0x00008a0000127ab9 */ /* 0x000fe20000000a00 */
[----:B------:R-:W-:-:S05]  /*3e4b0*/  ULDC.64 UR10, c[0x0][0x228] ;  /* 0x00008a00000a7ab9 */ /* 0x000fca0000000a00 */
[----:B------:R-:W-:-:S04]  /*3e4c0*/  @P1 LOP3.LUT R49, R49, 0x10000, RZ, 0xfc, !PT ;  /* 0x0001000031311812 */ /* 0x000fc800078efcff */
[----:B------:R-:W-:-:S04]  /*3e4d0*/  LOP3.LUT R49, R49, 0xffff7fff, RZ, 0xc0, !PT ;  /* 0xffff7fff31317812 */ /* 0x000fc800078ec0ff */
[----:B------:R-:W-:Y:S02]  /*3e4e0*/  @P0 LOP3.LUT R49, R49, 0x8000, RZ, 0xfc, !PT ;  /* 0x0000800031310812 */ /* 0x000fe400078efcff */
[----:B------:R-:W-:-:S04]  /*3e4f0*/  ISETP.GE.AND P0, PT, R29, UR23, PT ;  /* 0x000000171d007c0c */ /* 0x000fc8000bf06270 */
[----:B------:R-:W-:Y:S02]  /*3e500*/  ISETP.LT.AND P2, PT, R6, UR14, !P0 ;  /* 0x0000000e06007c0c */ /* 0x000fe4000c741270 */
[----:B------:R-:W-:Y:S02]  /*3e510*/  ISETP.LT.AND P1, PT, R5, UR39, !P0 ;  /* 0x0000002705007c0c */ /* 0x000fe4000c721270 */
[----:B------:R-:W-:Y:S02]  /*3e520*/  LOP3.LUT R49, R49, 0xffffbfff, RZ, 0xc0, !PT ;  /* 0xffffbfff31317812 */ /* 0x000fe400078ec0ff */
[----:B------:R-:W-:Y:S01]  /*3e530*/  ISETP.GE.AND P0, PT, R28, UR13, PT ;  /* 0x0000000d1c007c0c */ /* 0x000fe2000bf06270 */
[----:B------:R-:W-:-:S06]  /*3e540*/  ULDC.64 UR12, c[0x0][0x228] ;  /* 0x00008a00000c7ab9 */ /* 0x000fcc0000000a00 */
[----:B------:R-:W-:-:S04]  /*3e550*/  @P2 LOP3.LUT R49, R49, 0x4000, RZ, 0xfc, !PT ;  /* 0x0000400031312812 */ /* 0x000fc800078efcff */
[----:B------:R-:W-:-:S04]  /*3e560*/  LOP3.LUT R49, R49, 0xffffdfff, RZ, 0xc0, !PT ;  /* 0xffffdfff31317812 */ /* 0x000fc800078ec0ff */
[----:B------:R-:W-:Y:S02]  /*3e570*/  @P1 LOP3.LUT R49, R49, 0x2000, RZ, 0xfc, !PT ;  /* 0x0000200031311812 */ /* 0x000fe400078efcff */
        /* <DEDUP_REMOVED lines=8> */
[----:B------:R-:W-:-:S03]  /*3e600*/  ULDC.64 UR16, c[0x0][0x228] ;  /* 0x00008a0000107ab9 */ /* 0x000fc60000000a00 */
        /* <DEDUP_REMOVED lines=11> */
[----:B------:R-:W-:-:S11]  /*3e6c0*/  ISETP.LT.AND P0, PT, R5, UR46, !P0 ;  /* 0x0000002e05007c0c */ /* 0x000fd6000c701270 */
        /* <DEDUP_REMOVED lines=42> */
[----:B------:R-:W-:-:S11]  /*3e970*/  ULDC.64 UR50, c[0x0][0x228] ;  /* 0x00008a0000327ab9 */ /* 0x000fd60000000a00 */
[----:B------:R-:W-:Y:S02]  /*3e980*/  @P0 LOP3.LUT R7, R7, 0x80000000, RZ, 0xfc, !PT ;  /* 0x8000000007070812 */ /* 0x000fe400078efcff */
[----:B------:R-:W-:Y:S01]  /*3e990*/  ISETP.GE.AND P0, PT, R14, UR17, PT ;  /* 0x000000110e007c0c */ /* 0x000fe2000bf06270 */
[----:B------:R-:W-:-:S03]  /*3e9a0*/  ULDC.64 UR16, c[0x0][0x228] ;  /* 0x00008a0000107ab9 */ /* 0x000fc60000000a00 */
[----:B------:R-:W-:Y:S02]  /*3e9b0*/  ISETP.LT.AND P2, PT, R6, UR10, !P0 ;  /* 0x0000000a06007c0c */ /* 0x000fe4000c741270 */
[----:B------:R-:W-:Y:S02]  /*3e9c0*/  @P1 LOP3.LUT R49, R49, 0x1, RZ, 0xfc, !PT ;  /* 0x0000000131311812 */ /* 0x000fe400078efcff */
[----:B------:R-:W-:Y:S02]  /*3e9d0*/  ISETP.LT.AND P1, PT, R5, UR50, !P0 ;  /* 0x0000003205007c0c */ /* 0x000fe4000c721270 */
[----:B------:R-:W-:Y:S02]  /*3e9e0*/  LOP3.LUT R7, R7, 0xbfffffff, RZ, 0xc0, !PT ;  /* 0xbfffffff07077812 */ /* 0x000fe400078ec0ff */
[----:B------:R-:W-:Y:S01]  /*3e9f0*/  ISETP.GE.AND P0, PT, R15, UR15, PT ;  /* 0x0000000f0f007c0c */ /* 0x000fe2000bf06270 */
[----:B------:R-:W-:-:S04]  /*3ea00*/  ULDC.64 UR14, c[0x0][0x228] ;  /* 0x00008a00000e7ab9 */ /* 0x000fc80000000a00 */
        /* <DEDUP_REMOVED lines=9> */
[----:B------:R-:W-:-:S04]  /*3eaa0*/  ISETP.GE.AND P0, PT, R16, UR19, PT ;  /* 0x0000001310007c0c */ /* 0x000fc8000bf06270 */
[----:B------:R-:W-:Y:S01]  /*3eab0*/  ISETP.LT.AND P1, PT, R6, UR14, !P0 ;  /* 0x0000000e06007c0c */ /* 0x000fe2000c721270 */
[----:B------:R-:W-:Y:S01]  /*3eac0*/  IMAD R8, R4, UR5, RZ ;  /* 0x0000000504087c24 */ /* 0x000fe2000f8e02ff */
[----:B------:R-:W-:Y:S01]  /*3ead0*/  UMOV UR18, UR27 ;  /* 0x0000001b00127c82 */ /* 0x000fe20008000000 */
[----:B------:R-:W-:Y:S01]  /*3eae0*/  UMOV UR5, UR26 ;  /* 0x0000001a00057c82 */ /* 0x000fe20008000000 */
[----:B------:R-:W-:Y:S01]  /*3eaf0*/  ULDC.64 UR26, c[0x0][0x228] ;  /* 0x00008a00001a7ab9 */ /* 0x000fe20000000a00 */
[----:B------:R-:W-:Y:S02]  /*3eb00*/  LOP3.LUT R7, R7, 0xfbffffff, RZ, 0xc0, !PT ;  /* 0xfbffffff07077812 */ /* 0x000fe400078ec0ff */
[----:B------:R-:W-:-:S06]  /*3eb10*/  ISETP.LT.AND P0, PT, R5, UR26, !P0 ;  /* 0x0000001a05007c0c */ /* 0x000fcc000c701270 */
[----:B------:R-:W-:-:S04]  /*3eb20*/  @P1 LOP3.LUT R7, R7, 0x4000000, RZ, 0xfc, !PT ;  /* 0x0400000007071812 */ /* 0x000fc800078efcff */
[----:B------:R-:W-:Y:S01]  /*3eb30*/  LOP3.LUT R7, R7, 0xfdffffff, RZ, 0xc0, !PT ;  /* 0xfdffffff07077812 */ /* 0x000fe200078ec0ff */
[----:B------:R-:W-:Y:S01]  /*3eb40*/  UMOV UR26, UR20 ;  /* 0x00000014001a7c82 */ /* 0x000fe20008000000 */
[----:B------:R-:W-:Y:S02]  /*3eb50*/  UMOV UR20, UR24 ;  /* 0x0000001800147c82 */ /* 0x000fe40008000000 */
[----:B------:R-:W-:Y:S01]  /*3eb60*/  @P0 LOP3.LUT R7, R7, 0x2000000, RZ, 0xfc, !PT ;  /* 0x0200000007070812 */ /* 0x000fe200078efcff */
[----:B------:R-:W-:Y:S01]  /*3eb70*/  UMOV UR24, UR31 ;  /* 0x0000001f00187c82 */ /* 0x000fe20008000000 */
[----:B------:R-:W-:Y:S01]  /*3eb80*/  ISETP.GE.AND P0, PT, R17, UR11, PT ;  /* 0x0000000b11007c0c */ /* 0x000fe2000bf06270 */
[----:B------:R-:W-:Y:S01]  /*3eb90*/  UMOV UR16, UR30 ;  /* 0x0000001e00107c82 */ /* 0x000fe20008000000 */
[----:B------:R-:W-:Y:S01]  /*3eba0*/  ULDC.64 UR30, c[0x0][0x228] ;  /* 0x00008a00001e7ab9 */ /* 0x000fe20000000a00 */
[----:B------:R-:W-:Y:S01]  /*3ebb0*/  UMOV UR40, UR38 ;  /* 0x0000002600287c82 */ /* 0x000fe20008000000 */
[----:B------:R-:W-:Y:S01]  /*3ebc0*/  ISETP.LT.AND P1, PT, R6, UR30, !P0 ;  /* 0x0000001e06007c0c */ /* 0x000fe2000c721270 */
[----:B------:R-:W-:Y:S01]  /*3ebd0*/  UMOV UR38, UR46 ;  /* 0x0000002e00267c82 */ /* 0x000fe20008000000 */
[----:B------:R-:W-:Y:S01]  /*3ebe0*/  UMOV UR50, UR23 ;  /* 0x0000001700327c82 */ /* 0x000fe20008000000 */
[----:B------:R-:W-:Y:S01]  /*3ebf0*/  UMOV UR46, UR22 ;  /* 0x00000016002e7c82 */ /* 0x000fe20008000000 */
[----:B------:R-:W-:Y:S01]  /*3ec00*/  ULDC.64 UR22, c[0x0][0x228] ;  /* 0x00008a0000167ab9 */ /* 0x000fe20000000a00 */
[----:B------:R-:W-:Y:S01]  /*3ec10*/  LOP3.LUT R7, R7, 0xfeffffff, RZ, 0xc0, !PT ;  /* 0xfeffffff07077812 */ /* 0x000fe200078ec0ff */
[----:B------:R-:W-:Y:S01]  /*3ec20*/  ULDC.64 UR10, c[0x0][0x228] ;  /* 0x00008a00000a7ab9 */ /* 0x000fe20000000a00 */
[----:B------:R-:W-:-:S06]  /*3ec30*/  ISETP.LT.AND P0, PT, R5, UR22, !P0 ;  /* 0x0000001605007c0c */ /* 0x000fcc000c701270 */
[----:B------:R-:W-:-:S04]  /*3ec40*/  @P1 LOP3.LUT R7, R7, 0x1000000, RZ, 0xfc, !PT ;  /* 0x0100000007071812 */ /* 0x000fc800078efcff */
[----:B------:R-:W-:-:S04]  /*3ec50*/  LOP3.LUT R7, R7, 0xff7fffff, RZ, 0xc0, !PT ;  /* 0xff7fffff07077812 */ /* 0x000fc800078ec0ff */
[----:B------:R-:W-:Y:S02]  /*3ec60*/  @P0 LOP3.LUT R7, R7, 0x800000, RZ, 0xfc, !PT ;  /* 0x0080000007070812 */ /* 0x000fe400078efcff */
[----:B------:R-:W-:Y:S01]  /*3ec70*/  ISETP.GE.AND P0, PT, R18, UR13, PT ;  /* 0x0000000d12007c0c */ /* 0x000fe2000bf06270 */
[----:B------:R-:W-:Y:S01]  /*3ec80*/  UMOV UR30, UR18 ;  /* 0x00000012001e7c82 */ /* 0x000fe20008000000 */
[----:B------:R-:W-:Y:S01]  /*3ec90*/  ULDC.64 UR18, c[0x0][0x228] ;  /* 0x00008a0000127ab9 */ /* 0x000fe20000000a00 */
[----:B------:R-:W-:Y:S01]  /*3eca0*/  LOP3.LUT R7, R7, 0xffbfffff, RZ, 0xc0, !PT ;  /* 0xffbfffff07077812 */ /* 0x000fe200078ec0ff */
[----:B------:R-:W-:Y:S01]  /*3ecb0*/  ULDC.64 UR12, c[0x0][0x228] ;  /* 0x00008a00000c7ab9 */ /* 0x000fe20000000a00 */
[----:B------:R-:W-:Y:S02]  /*3ecc0*/  ISETP.LT.AND P1, PT, R6, UR10, !P0 ;  /* 0x0000000a06007c0c */ /* 0x000fe4000c721270 */
[----:B------:R-:W-:Y:S02]  /*3ecd0*/  ISETP.LT.AND P0, PT, R5, UR18, !P0 ;  /* 0x0000001205007c0c */ /* 0x000fe4000c701270 */
[----:B------:R-:W-:-:S02]  /*3ece0*/  R2UR UR35, R46 ;  /* 0x000000002e2372ca */ /* 0x000fc400000e0000 */
[----:B------:R-:W4:Y:S07]  /*3ecf0*/  LDL.LU R46, [R1+0x1c14] ;  /* 0x001c1400012e7983 */ /* 0x000f2e0000300800 */
[----:B------:R-:W-:-:S04]  /*3ed00*/  @P1 LOP3.LUT R7, R7, 0x400000, RZ, 0xfc, !PT ;  /* 0x0040000007071812 */ /* 0x000fc800078efcff */
[----:B------:R-:W-:Y:S02]  /*3ed10*/  LOP3.LUT R7, R7, 0xffdfffff, RZ, 0xc0, !PT ;  /* 0xffdfffff07077812 */ /* 0x000fe400078ec0ff */
[----:B------:R-:W-:Y:S02]  /*3ed20*/  R2UR UR34, R45 ;  /* 0x000000002d2272ca */ /* 0x000fe400000e0000 */
[----:B------:R-:W-:Y:S01]  /*3ed30*/  @P0 LOP3.LUT R7, R7, 0x200000, RZ, 0xfc, !PT ;  /* 0x0020000007070812 */ /* 0x000fe200078efcff */
[----:B------:R-:W4:Y:S01]  /*3ed40*/  LDL.LU R45, [R1+0x1c10] ;  /* 0x001c1000012d7983 */ /* 0x000f220000300800 */
[----:B------:R-:W-:Y:S02]  /*3ed50*/  ISETP.GE.AND P0, PT, R19, UR15, PT ;  /* 0x0000000f13007c0c */ /* 0x000fe4000bf06270 */
[----:B------:R-:W-:Y:S01]  /*3ed60*/  R2UR UR33, R40 ;  /* 0x00000000282172ca */ /* 0x000fe200000e0000 */
[----:B------:R-:W4:Y:S01]  /*3ed70*/  LDL.LU R44, [R1+0x1c0c] ;  /* 0x001c0c00012c7983 */ /* 0x000f220000300800 */
[----:B------:R-:W-:Y:S01]  /*3ed80*/  ISETP.LT.AND P1, PT, R6, UR12, !P0 ;  /* 0x0000000c06007c0c */ /* 0x000fe2000c721270 */
[----:B------:R-:W-:Y:S01]  /*3ed90*/  UMOV UR60, UR9 ;  /* 0x00000009003c7c82 */ /* 0x000fe20008000000 */
[----:B------:R-:W-:Y:S01]  /*3eda0*/  R2UR UR32, R39 ;  /* 0x00000000272072ca */ /* 0x000fe200000e0000 */
[----:B------:R-:W4:Y:S01]  /*3edb0*/  LDL.LU R43, [R1+0x1c08] ;  /* 0x001c0800012b7983 */ /* 0x000f220000300800 */
[----:B------:R-:W-:Y:S01]  /*3edc0*/  R2UR UR8, R36 ;  /* 0x00000000240872ca */ /* 0x000fe200000e0000 */
[----:B------:R-:W-:Y:S01]  /*3edd0*/  UMOV UR22, UR29 ;  /* 0x0000001d00167c82 */ /* 0x000fe20008000000 */
[----:B------:R-:W-:Y:S01]  /*3ede0*/  UMOV UR18, UR28 ;  /* 0x0000001c00127c82 */ /* 0x000fe20008000000 */
[----:B------:R-:W4:Y:S01]  /*3edf0*/  LDL.LU R42, [R1+0x1c04] ;  /* 0x001c0400012a7983 */ /* 0x000f220000300800 */
[----:B------:R-:W-:Y:S01]  /*3ee00*/  R2UR UR9, R37 ;  /* 0x00000000250972ca */ /* 0x000fe200000e0000 */
[----:B------:R-:W-:Y:S01]  /*3ee10*/  ULDC.64 UR28, c[0x0][0x228] ;  /* 0x00008a00001c7ab9 */ /* 0x000fe20000000a00 */
[----:B------:R-:W-:Y:S01]  /*3ee20*/  LOP3.LUT R7, R7, 0xffefffff, RZ, 0xc0, !PT ;  /* 0xffefffff07077812 */ /* 0x000fe200078ec0ff */
[----:B------:R-:W4:Y:S01]  /*3ee30*/  LDL.LU R41, [R1+0x1c00] ;  /* 0x001c000001297983 */ /* 0x000f220000300800 */
[----:B------:R-:W-:-:S03]  /*3ee40*/  ULDC.64 UR14, c[0x0][0x228] ;  /* 0x00008a00000e7ab9 */ /* 0x000fc60000000a00 */
[----:B------:R-:W4:Y:S04]  /*3ee50*/  LDL.LU R40, [R1+0x1bfc] ;  /* 0x001bfc0001287983 */ /* 0x000f280000300800 */
[----:B------:R-:W4:Y:S04]  /*3ee60*/  LDL.LU R39, [R1+0x1bf8] ;  /* 0x001bf80001277983 */ /* 0x000f280000300800 */
[----:B------:R-:W4:Y:S01]  /*3ee70*/  LDL.LU R38, [R1+0x1bf4] ;  /* 0x001bf40001267983 */ /* 0x000f220000300800 */
[----:B------:R-:W-:-:S03]  /*3ee80*/  ISETP.LT.AND P0, PT, R5, UR28, !P0 ;  /* 0x0000001c05007c0c */ /* 0x000fc6000c701270 */
[----:B------:R-:W4:Y:S04]  /*3ee90*/  LDL.LU R37, [R1+0x1bf0] ;  /* 0x001bf00001257983 */ /* 0x000f280000300800 */
[----:B------:R-:W4:Y:S04]  /*3eea0*/  LDL.LU R36, [R1+0x1bec] ;  /* 0x001bec0001247983 */ /* 0x000f280000300800 */
[----:B------:R-:W4:Y:S04]  /*3eeb0*/  LDL.LU R35, [R1+0x1be8] ;  /* 0x001be80001237983 */ /* 0x000f280000300800 */
[----:B------:R-:W4:Y:S04]  /*3eec0*/  LDL.LU R34, [R1+0x1be4] ;  /* 0x001be40001227983 */ /* 0x000f280000300800 */
[----:B------:R-:W4:Y:S01]  /*3eed0*/  LDL.LU R33, [R1+0x1be0] ;  /* 0x001be00001217983 */ /* 0x000f220000300800 */
[----:B------:R-:W-:-:S03]  /*3eee0*/  @P1 LOP3.LUT R7, R7, 0x100000, RZ, 0xfc, !PT ;  /* 0x0010000007071812 */ /* 0x000fc600078efcff */
[----:B------:R-:W4:Y:S04]  /*3eef0*/  LDL.LU R32, [R1+0x1bdc] ;  /* 0x001bdc0001207983 */ /* 0x000f280000300800 */
[----:B------:R-:W4:Y:S04]  /*3ef00*/  LDL.LU R31, [R1+0x1bd8] ;  /* 0x001bd800011f7983 */ /* 0x000f280000300800 */
[----:B------:R-:W4:Y:S04]  /*3ef10*/  LDL.LU R30, [R1+0x1bd4] ;  /* 0x001bd400011e7983 */ /* 0x000f280000300800 */
[----:B------:R-:W4:Y:S01]  /*3ef20*/  LDL.LU R29, [R1+0x1bd0] ;  /* 0x001bd000011d7983 */ /* 0x000f220000300800 */
[----:B------:R-:W-:-:S03]  /*3ef30*/  LOP3.LUT R7, R7, 0xfff7ffff, RZ, 0xc0, !PT ;  /* 0xfff7ffff07077812 */ /* 0x000fc600078ec0ff */
[----:B------:R-:W4:Y:S04]  /*3ef40*/  LDL.LU R28, [R1+0x1bcc] ;  /* 0x001bcc00011c7983 */ /* 0x000f280000300800 */
[----:B------:R-:W4:Y:S04]  /*3ef50*/  LDL.LU R27, [R1+0x1bc8] ;  /* 0x001bc800011b7983 */ /* 0x000f280000300800 */
[----:B------:R0:W-:Y:S01]  /*3ef60*/  STL [R1+0x910], R8 ;  /* 0x0009100801007387 */ /* 0x0001e20000100800 */
[----:B------:R-:W-:Y:S02]  /*3ef70*/  @P0 LOP3.LUT R7, R7, 0x80000, RZ, 0xfc, !PT ;  /* 0x0008000007070812 */ /* 0x000fe400078efcff */
[----:B------:R-:W-:Y:S01]  /*3ef80*/  ISETP.GE.AND P0, PT, R20, UR31, PT ;  /* 0x0000001f14007c0c */ /* 0x000fe2000bf06270 */
[----:B0-----:R-:W-:-:S05]  /*3ef90*/  VIADD R8, R8, UR32 ;  /* 0x0000002008087c36 */ /* 0x001fca0008000000 */
[----:B------:R0:W-:Y:S02]  /*3efa0*/  STL [R1+0x81c], R8 ;  /* 0x00081c0801007387 */ /* 0x0001e40000100800 */
[----:B0-----:R-:W-:Y:S01]  /*3efb0*/  VIADD R8, R8, UR33 ;  /* 0x0000002108087c36 */ /* 0x001fe20008000000 */
[----:B------:R-:W-:Y:S02]  /*3efc0*/  ULDC.64 UR32, c[0x0][0x228] ;  /* 0x00008a0000207ab9 */ /* 0x000fe40000000a00 */
[----:B------:R-:W-:Y:S02]  /*3efd0*/  ISETP.LT.AND P1, PT, R6, UR32, !P0 ;  /* 0x0000002006007c0c */ /* 0x000fe4000c721270 */
[----:B------:R-:W-:Y:S02]  /*3efe0*/  ISETP.LT.AND P0, PT, R5, UR14, !P0 ;  /* 0x0000000e05007c0c */ /* 0x000fe4000c701270 */
[----:B------:R-:W-:Y:S01]  /*3eff0*/  LOP3.LUT R7, R7, 0xfffbffff, RZ, 0xc0, !PT ;  /* 0xfffbffff07077812 */ /* 0x000fe200078ec0ff */
[----:B------:R0:W-:Y:S08]  /*3f000*/  STL [R1+0x55c], R8 ;  /* 0x00055c0801007387 */ /* 0x0001f00000100800 */
[----:B------:R-:W-:Y:S01]  /*3f010*/  @P1 LOP3.LUT R7, R7, 0x40000, RZ, 0xfc, !PT ;  /* 0x0004000007071812 */ /* 0x000fe200078efcff */
[----:B0-----:R-:W-:-:S03]  /*3f020*/  VIADD R8, R8, UR34 ;  /* 0x0000002208087c36 */ /* 0x001fc60008000000 */
[----:B------:R-:W-:Y:S01]  /*3f030*/  LOP3.LUT R7, R7, 0xfffdffff, RZ, 0xc0, !PT ;  /* 0xfffdffff07077812 */ /* 0x000fe200078ec0ff */
[----:B------:R-:W-:Y:S01]  /*3f040*/  UMOV UR14, UR30 ;  /* 0x0000001e000e7c82 */ /* 0x000fe20008000000 */
[----:B------:R-:W-:Y:S02]  /*3f050*/  ULDC.64 UR30, c[0x0][0x228] ;  /* 0x00008a00001e7ab9 */ /* 0x000fe40000000a00 */
[----:B------:R-:W-:Y:S01]  /*3f060*/  @P0 LOP3.LUT R7, R7, 0x20000, RZ, 0xfc, !PT ;  /* 0x0002000007070812 */ /* 0x000fe200078efcff */
[----:B------:R0:W-:Y:S01]  /*3f070*/  STL [R1+0x4d0], R8 ;  /* 0x0004d00801007387 */ /* 0x0001e20000100800 */
[----:B------:R-:W-:Y:S01]  /*3f080*/  ISETP.GE.AND P0, PT, R21, UR11, PT ;  /* 0x0000000b15007c0c */ /* 0x000fe2000bf06270 */
[----:B------:R-:W-:Y:S01]  /*3f090*/  UMOV UR28, UR45 ;  /* 0x0000002d001c7c82 */ /* 0x000fe20008000000 */
[----:B------:R-:W-:Y:S01]  /*3f0a0*/  LOP3.LUT R7, R7, 0xfffeffff, RZ, 0xc0, !PT ;  /* 0xfffeffff07077812 */ /* 0x000fe200078ec0ff */
[----:B------:R-:W-:Y:S01]  /*3f0b0*/  ULDC.64 UR10, c[0x0][0x228] ;  /* 0x00008a00000a7ab9 */ /* 0x000fe20000000a00 */
[----:B------:R-:W-:Y:S01]  /*3f0c0*/  ISETP.LT.AND P1, PT, R6, UR30, !P0 ;  /* 0x0000001e06007c0c */ /* 0x000fe2000c721270 */
[----:B0-----:R-:W-:Y:S01]  /*3f0d0*/  VIADD R8, R8, UR35 ;  /* 0x0000002308087c36 */ /* 0x001fe20008000000 */
[----:B------:R-:W-:-:S04]  /*3f0e0*/  ULDC.64 UR34, c[0x0][0x228] ;  /* 0x00008a0000227ab9 */ /* 0x000fc80000000a00 */
[----:B------:R0:W-:Y:S02]  /*3f0f0*/  STL [R1+0x4d4], R8 ;  /* 0x0004d40801007387 */ /* 0x0001e40000100800 */
[----:B0-----:R-:W-:Y:S01]  /*3f100*/  VIADD R8, R8, UR36 ;  /* 0x0000002408087c36 */ /* 0x001fe20008000000 */
[----:B------:R-:W-:Y:S01]  /*3f110*/  UMOV UR36, UR44 ;  /* 0x0000002c00247c82 */ /* 0x000fe20008000000 */
[----:B------:R-:W-:Y:S02]  /*3f120*/  ULDC.64 UR44, c[0x0][0x228] ;  /* 0x00008a00002c7ab9 */ /* 0x000fe40000000a00 */
[----:B------:R-:W-:Y:S02]  /*3f130*/  ISETP.LT.AND P0, PT, R5, UR44, !P0 ;  /* 0x0000002c05007c0c */ /* 0x000fe4000c701270 */
[----:B------:R-:W-:-:S04]  /*3f140*/  @P1 LOP3.LUT R7, R7, 0x10000, RZ, 0xfc, !PT ;  /* 0x0001000007071812 */ /* 0x000fc800078efcff */
[----:B------:R-:W-:-:S07]  /*3f150*/  LOP3.LUT R7, R7, 0xffff7fff, RZ, 0xc0, !PT ;  /* 0xffff7fff07077812 */ /* 0x000fce00078ec0ff */
        /* <DEDUP_REMOVED lines=11> */
[----:B------:R-:W-:Y:S02]  /*3f210*/  UMOV UR22, UR16 ;  /* 0x0000001000167c82 */ /* 0x000fe40008000000 */
[----:B------:R-:W-:Y:S01]  /*3f220*/  ISETP.LT.AND P1, PT, R6, UR12, !P0 ;  /* 0x0000000c06007c0c */ /* 0x000fe2000c721270 */
[----:B------:R-:W-:Y:S01]  /*3f230*/  UMOV UR16, UR40 ;  /* 0x0000002800107c82 */ /* 0x000fe20008000000 */
[----:B------:R-:W-:Y:S01]  /*3f240*/  UMOV UR40, UR20 ;  /* 0x0000001400287c82 */ /* 0x000fe20008000000 */
[----:B------:R-:W-:Y:S01]  /*3f250*/  UMOV UR20, UR59 ;  /* 0x0000003b00147c82 */ /* 0x000fe20008000000 */
[----:B------:R-:W-:Y:S01]  /*3f260*/  UMOV UR30, UR58 ;  /* 0x0000003a001e7c82 */ /* 0x000fe20008000000 */
[----:B------:R-:W-:Y:S01]  /*3f270*/  ULDC.64 UR58, c[0x0][0x228] ;  /* 0x00008a00003a7ab9 */ /* 0x000fe20000000a00 */
[----:B------:R-:W-:-:S02]  /*3f280*/  LOP3.LUT R7, R7, 0xffffefff, RZ, 0xc0, !PT ;  /* 0xffffefff07077812 */ /* 0x000fc400078ec0ff */
[----:B------:R-:W-:Y:S01]  /*3f290*/  ISETP.LT.AND P0, PT, R5, UR58, !P0 ;  /* 0x0000003a05007c0c */ /* 0x000fe2000c701270 */
[----:B------:R0:W-:Y:S04]  /*3f2a0*/  STL [R1+0x4dc], R8 ;  /* 0x0004dc0801007387 */ /* 0x0001e80000100800 */
[----:B------:R-:W-:-:S04]  /*3f2b0*/  @P1 LOP3.LUT R7, R7, 0x1000, RZ, 0xfc, !PT ;  /* 0x0000100007071812 */ /* 0x000fc800078efcff */
[----:B------:R-:W-:Y:S01]  /*3f2c0*/  LOP3.LUT R7, R7, 0xfffff7ff, RZ, 0xc0, !PT ;  /* 0xfffff7ff07077812 */ /* 0x000fe200078ec0ff */
[----:B0-----:R-:W-:-:S03]  /*3f2d0*/  VIADD R8, R8, UR37 ;  /* 0x0000002508087c36 */ /* 0x001fc60008000000 */
[----:B------:R-:W-:Y:S01]  /*3f2e0*/  @P0 LOP3.LUT R7, R7, 0x800, RZ, 0xfc, !PT ;  /* 0x0000080007070812 */ /* 0x000fe200078efcff */
[----:B------:R-:W-:Y:S01]  /*3f2f0*/  UMOV UR44, UR43 ;  /* 0x0000002b002c7c82 */ /* 0x000fe20008000000 */
[----:B------:R-:W-:Y:S01]  /*3f300*/  ISETP.GE.AND P0, PT, R24, UR31, PT ;  /* 0x0000001f18007c0c */ /* 0x000fe2000bf06270 */
[----:B------:R0:W-:Y:S01]  /*3f310*/  STL [R1+0x4e4], R8 ;  /* 0x0004e40801007387 */ /* 0x0001e20000100800 */
[----:B------:R-:W-:Y:S01]  /*3f320*/  UMOV UR58, UR56 ;  /* 0x00000038003a7c82 */ /* 0x000fe20008000000 */
[----:B0-----:R-:W-:Y:S01]  /*3f330*/  VIADD R8, R8, UR42 ;  /* 0x0000002a08087c36 */ /* 0x001fe20008000000 */
[----:B------:R-:W-:Y:S02]  /*3f340*/  ULDC.64 UR42, c[0x0][0x228] ;  /* 0x00008a00002a7ab9 */ /* 0x000fe40000000a00 */
[----:B------:R-:W-:Y:S02]  /*3f350*/  ISETP.LT.AND P1, PT, R6, UR42, !P0 ;  /* 0x0000002a06007c0c */ /* 0x000fe4000c721270 */
[----:B------:R0:W-:Y:S01]  /*3f360*/  STL [R1+0x4ec], R8 ;  /* 0x0004ec0801007387 */ /* 0x0001e20000100800 */
[----:B------:R-:W-:Y:S01]  /*3f370*/  LOP3.LUT R7, R7, 0xfffffbff, RZ, 0xc0, !PT ;  /* 0xfffffbff07077812 */ /* 0x000fe200078ec0ff */
[----:B0-----:R-:W-:Y:S01]  /*3f380*/  VIADD R8, R8, UR48 ;  /* 0x0000003008087c36 */ /* 0x001fe20008000000 */
[----:B------:R-:W-:Y:S01]  /*3f390*/  UMOV UR48, UR57 ;  /* 0x0000003900307c82 */ /* 0x000fe20008000000 */
[----:B------:R-:W-:-:S02]  /*3f3a0*/  ULDC.64 UR56, c[0x0][0x228] ;  /* 0x00008a0000387ab9 */ /* 0x000fc40000000a00 */
[----:B------:R-:W-:-:S05]  /*3f3b0*/  ISETP.LT.AND P0, PT, R5, UR56, !P0 ;  /* 0x0000003805007c0c */ /* 0x000fca000c701270 */
[----:B------:R-:W-:-:S04]  /*3f3c0*/  @P1 LOP3.LUT R7, R7, 0x400, RZ, 0xfc, !PT ;  /* 0x0000040007071812 */ /* 0x000fc800078efcff */
[----:B------:R-:W-:Y:S01]  /*3f3d0*/  LOP3.LUT R7, R7, 0xfffffdff, RZ, 0xc0, !PT ;  /* 0xfffffdff07077812 */ /* 0x000fe200078ec0ff */
[----:B------:R-:W-:Y:S01]  /*3f3e0*/  UMOV UR42, UR36 ;  /* 0x00000024002a7c82 */ /* 0x000fe20008000000 */
[----:B------:R-:W-:Y:S02]  /*3f3f0*/  ULDC.64 UR36, c[0x0][0x228] ;  /* 0x00008a0000247ab9 */ /* 0x000fe40000000a00 */
[----:B------:R-:W-:Y:S02]  /*3f400*/  @P0 LOP3.LUT R7, R7, 0x200, RZ, 0xfc, !PT ;  /* 0x0000020007070812 */ /* 0x000fe400078efcff */
[----:B------:R-:W-:Y:S01]  /*3f410*/  ISETP.GE.AND P0, PT, R25, UR11, PT ;  /* 0x0000000b19007c0c */ /* 0x000fe2000bf06270 */
[----:B------:R-:W-:Y:S01]  /*3f420*/  UMOV UR34, UR30 ;  /* 0x0000001e00227c82 */ /* 0x000fe20008000000 */
[----:B------:R-:W-:Y:S01]  /*3f430*/  ULDC.64 UR30, c[0x0][0x228] ;  /* 0x00008a00001e7ab9 */ /* 0x000fe20000000a00 */
[----:B------:R-:W-:Y:S01]  /*3f440*/  LOP3.LUT R7, R7, 0xfffffeff, RZ, 0xc0, !PT ;  /* 0xfffffeff07077812 */ /* 0x000fe200078ec0ff */
[----:B------:R0:W-:Y:S01]  /*3f450*/  STL [R1+0x4f0], R8 ;  /* 0x0004f00801007387 */ /* 0x0001e20000100800 */
[----:B------:R-:W-:Y:S01]  /*3f460*/  ISETP.LT.AND P1, PT, R6, UR36, !P0 ;  /* 0x0000002406007c0c */ /* 0x000fe2000c721270 */
[----:B------:R-:W-:Y:S01]  /*3f470*/  ULDC.64 UR10, c[0x0][0x228] ;  /* 0x00008a00000a7ab9 */ /* 0x000fe20000000a00 */
[----:B------:R-:W-:-:S11]  /*3f480*/  ISETP.LT.AND P0, PT, R5, UR30, !P0 ;  /* 0x0000001e05007c0c */ /* 0x000fd6000c701270 */
[----:B------:R-:W-:-:S04]  /*3f490*/  @P1 LOP3.LUT R7, R7, 0x100, RZ, 0xfc, !PT ;  /* 0x0000010007071812 */ /* 0x000fc800078efcff */
[----:B------:R-:W-:Y:S01]  /*3f4a0*/  LOP3.LUT R7, R7, 0xffffff7f, RZ, 0xc0, !PT ;  /* 0xffffff7f07077812 */ /* 0x000fe200078ec0ff */
[----:B0-----:R-:W-:Y:S01]  /*3f4b0*/  VIADD R8, R8, UR49 ;  /* 0x0000003108087c36 */ /* 0x001fe20008000000 */
[----:B------:R-:W-:Y:S02]  /*3f4c0*/  UMOV UR49, UR44 ;  /* 0x0000002c00317c82 */ /* 0x000fe40008000000 */
[----:B------:R-:W-:Y:S01]  /*3f4d0*/  @P0 LOP3.LUT R7, R7, 0x80, RZ, 0xfc, !PT ;  /* 0x0000008007070812 */ /* 0x000fe200078efcff */
[----:B------:R-:W-:Y:S01]  /*3f4e0*/  UMOV UR44, UR32 ;  /* 0x00000020002c7c82 */ /* 0x000fe20008000000 */
[----:B------:R-:W-:Y:S01]  /*3f4f0*/  ISETP.GE.AND P0, PT, R252, UR13, PT ;  /* 0x0000000dfc007c0c */ /* 0x000fe2000bf06270 */
[----:B------:R-:W-:Y:S01]  /*3f500*/  ULDC.64 UR32, c[0x0][0x228] ;  /* 0x00008a0000207ab9 */ /* 0x000fe20000000a00 */
[----:B------:R-:W-:Y:S01]  /*3f510*/  LOP3.LUT R7, R7, 0xffffffbf, RZ, 0xc0, !PT ;  /* 0xffffffbf07077812 */ /* 0x000fe200078ec0ff */
[----:B------:R-:W-:Y:S01]  /*3f520*/  UMOV UR56, UR18 ;  /* 0x0000001200387c82 */ /* 0x000fe20008000000 */
[----:B------:R-:W-:Y:S01]  /*3f530*/  ISETP.LT.AND P1, PT, R6, UR32, !P0 ;  /* 0x0000002006007c0c */ /* 0x000fe2000c721270 */
[----:B------:R-:W-:Y:S01]  /*3f540*/  UMOV UR18, UR61 ;  /* 0x0000003d00127c82 */ /* 0x000fe20008000000 */
[----:B------:R-:W-:Y:S01]  /*3f550*/  ISETP.LT.AND P0, PT, R5, UR10, !P0 ;  /* 0x0000000a05007c0c */ /* 0x000fe2000c701270 */
[----:B------:R-:W-:Y:S01]  /*3f560*/  UMOV UR36, UR60 ;  /* 0x0000003c00247c82 */ /* 0x000fe20008000000 */
[----:B------:R-:W-:Y:S01]  /*3f570*/  ULDC.64 UR60, c[0x0][0x228] ;  /* 0x00008a00003c7ab9 */ /* 0x000fe20000000a00 */
[----:B------:R-:W-:Y:S01]  /*3f580*/  ULDC.64 UR12, c[0x0][0x228] ;  /* 0x00008a00000c7ab9 */ /* 0x000fe20000000a00 */
[----:B------:R0:W-:Y:S01]  /*3f590*/  STL [R1+0x4f4], R8 ;  /* 0x0004f40801007387 */ /* 0x0001e20000100800 */
[----:B------:R-:W-:Y:S01]  /*3f5a0*/  UMOV UR30, UR55 ;  /* 0x00000037001e7c82 */ /* 0x000fe20008000000 */
[----:B------:R-:W-:-:S05]  /*3f5b0*/  ULDC UR32, c[0x0][0x248] ;  /* 0x0000920000207ab9 */ /* 0x000fca0000000800 */
[----:B------:R-:W-:-:S04]  /*3f5c0*/  @P1 LOP3.LUT R7, R7, 0x40, RZ, 0xfc, !PT ;  /* 0x0000004007071812 */ /* 0x000fc800078efcff */
[----:B------:R-:W-:-:S04]  /*3f5d0*/  LOP3.LUT R7, R7, 0xffffffdf, RZ, 0xc0, !PT ;  /* 0xffffffdf07077812 */ /* 0x000fc800078ec0ff */
[----:B------:R-:W-:Y:S02]  /*3f5e0*/  @P0 LOP3.LUT R7, R7, 0x20, RZ, 0xfc, !PT ;  /* 0x0000002007070812 */ /* 0x000fe400078efcff */
[----:B------:R-:W-:-:S04]  /*3f5f0*/  ISETP.GE.AND P0, PT, R195, UR43, PT ;  /* 0x0000002bc3007c0c */ /* 0x000fc8000bf06270 */
[----:B------:R-:W-:Y:S02]  /*3f600*/  ISETP.LT.AND P1, PT, R6, UR60, !P0 ;  /* 0x0000003c06007c0c */ /* 0x000fe4000c721270 */
[----:B------:R-:W-:Y:S02]  /*3f610*/  ISETP.LT.AND P0, PT, R5, UR12, !P0 ;  /* 0x0000000c05007c0c */ /* 0x000fe4000c701270 */
[----:B------:R-:W-:-:S09]  /*3f620*/  LOP3.LUT R7, R7, 0xffffffef, RZ, 0xc0, !PT ;  /* 0xffffffef07077812 */ /* 0x000fd200078ec0ff */
[----:B------:R-:W-:-:S04]  /*3f630*/  @P1 LOP3.LUT R7, R7, 0x10, RZ, 0xfc, !PT ;  /* 0x0000001007071812 */ /* 0x000fc800078efcff */
[----:B------:R-:W-:Y:S01]  /*3f640*/  LOP3.LUT R7, R7, 0xfffffffb, RZ, 0xc0, !PT ;  /* 0xfffffffb07077812 */ /* 0x000fe200078ec0ff */
[----:B0-----:R-:W-:Y:S01]  /*3f650*/  VIADD R8, R8, UR52 ;  /* 0x0000003408087c36 */ /* 0x001fe20008000000 */
[----:B------:R-:W-:Y:S01]  /*3f660*/  UMOV UR52, UR54 ;  /* 0x0000003600347c82 */ /* 0x000fe20008000000 */
[----:B------:R-:W-:Y:S01]  /*3f670*/  ULDC.64 UR54, c[0x0][0x228] ;  /* 0x00008a0000367ab9 */ /* 0x000fe20000000a00 */
[----:B------:R-:W-:Y:S02]  /*3f680*/  @P0 LOP3.LUT R7, R7, 0x4, RZ, 0xfc, !PT ;  /* 0x0000000407070812 */ /* 0x000fe400078efcff */
[----:B------:R-:W-:-:S04]  /*3f690*/  ISETP.GE.AND P0, PT, R194, UR37, PT ;  /* 0x00000025c2007c0c */ /* 0x000fc8000bf06270 */
[----:B------:R-:W-:Y:S01]  /*3f6a0*/  ISETP.LT.AND P1, PT, R6, UR54, !P0 ;  /* 0x0000003606007c0c */ /* 0x000fe2000c721270 */
[----:B------:R0:W-:Y:S01]  /*3f6b0*/  STL [R1+0x4f8], R8 ;  /* 0x0004f80801007387 */ /* 0x0001e20000100800 */
[----:B------:R-:W-:Y:S01]  /*3f6c0*/  UMOV UR12, UR52 ;  /* 0x00000034000c7c82 */ /* 0x000fe20008000000 */
[----:B0-----:R-:W-:Y:S01]  /*3f6d0*/  VIADD R8, R8, UR53 ;  /* 0x0000003508087c36 */ /* 0x001fe20008000000 */
[----:B------:R-:W-:Y:S02]  /*3f6e0*/  ULDC.64 UR52, c[0x0][0x228] ;  /* 0x00008a0000347ab9 */ /* 0x000fe40000000a00 */
[----:B------:R-:W-:Y:S01]  /*3f6f0*/  ISETP.LT.AND P0, PT, R5, UR52, !P0 ;  /* 0x0000003405007c0c */ /* 0x000fe2000c701270 */
[----:B------:R-:W-:-:S06]  /*3f700*/  UMOV UR10, UR49 ;  /* 0x00000031000a7c82 */ /* 0x000fcc0008000000 */
[----:B------:R-:W-:Y:S01]  /*3f710*/  @P1 LOP3.LUT R51, R51, 0x1000, RZ, 0xfc, !PT ;  /* 0x0000100033331812 */ /* 0x000fe200078efcff */
[----:B------:R-:W-:Y:S01]  /*3f720*/  UMOV UR54, UR48 ;  /* 0x0000003000367c82 */ /* 0x000fe20008000000 */
[----:B------:R0:W-:Y:S01]  /*3f730*/  STL [R1+0x4fc], R8 ;  /* 0x0004fc0801007387 */ /* 0x0001e20000100800 */
[----:B------:R-:W-:Y:S01]  /*3f740*/  ULDC.64 UR48, c[0x0][0x228] ;  /* 0x00008a0000307ab9 */ /* 0x000fe20000000a00 */
[----:B------:R-:W-:Y:S01]  /*3f750*/  LOP3.LUT R51, R51, 0xfffff7ff, RZ, 0xc0, !PT ;  /* 0xfffff7ff33337812 */ /* 0x000fe200078ec0ff */
[----:B------:R-:W-:Y:S01]  /*3f760*/  UMOV UR60, UR36 ;  /* 0x00000024003c7c82 */ /* 0x000fe20008000000 */
[----:B------:R-:W-:Y:S01]  /*3f770*/  ULDC.64 UR36, c[0x0][0x228] ;  /* 0x00008a0000247ab9 */ /* 0x000fe20000000a00 */
[----:B------:R-:W-:Y:S01]  /*3f780*/  ULDC UR52, c[0x0][0x248] ;  /* 0x0000920000347ab9 */ /* 0x000fe20000000800 */
[----:B------:R-:W-:Y:S02]  /*3f790*/  @P0 LOP3.LUT R51, R51, 0x800, RZ, 0xfc, !PT ;  /* 0x0000080033330812 */ /* 0x000fe400078efcff */
[----:B------:R-:W-:Y:S01]  /*3f7a0*/  ISETP.GE.AND P0, PT, R193, UR33, PT ;  /* 0x00000021c1007c0c */ /* 0x000fe2000bf06270 */
[----:B0-----:R-:W-:Y:S01]  /*3f7b0*/  VIADD R8, R8, UR32 ;  /* 0x0000002008087c36 */ /* 0x001fe20008000000 */
[----:B------:R-:W-:Y:S01]  /*3f7c0*/  UMOV UR32, UR42 ;  /* 0x0000002a00207c82 */ /* 0x000fe20008000000 */
[----:B------:R-:W-:Y:S01]  /*3f7d0*/  ULDC UR42, c[0x0][0x248] ;  /* 0x00009200002a7ab9 */ /* 0x000fe20000000800 */
[----:B------:R-:W-:-:S02]  /*3f7e0*/  ISETP.LT.AND P1, PT, R6, UR48, !P0 ;  /* 0x0000003006007c0c */ /* 0x000fc4000c721270 */
[----:B------:R0:W-:Y:S01]  /*3f7f0*/  STL [R1+0x4d8], R8 ;  /* 0x0004d80801007387 */ /* 0x0001e20000100800 */
[----:B------:R-:W-:Y:S01]  /*3f800*/  LOP3.LUT R51, R51, 0xfffffeff, RZ, 0xc0, !PT ;  /* 0xfffffeff33337812 */ /* 0x000fe200078ec0ff */
[----:B0-----:R-:W-:Y:S01]  /*3f810*/  VIADD R8, R8, UR42 ;  /* 0x0000002a08087c36 */ /* 0x001fe20008000000 */
[----:B------:R-:W-:Y:S02]  /*3f820*/  ULDC.64 UR42, c[0x0][0x228] ;  /* 0x00008a00002a7ab9 */ /* 0x000fe40000000a00 */
[----:B------:R-:W-:-:S06]  /*3f830*/  ISETP.LT.AND P0, PT, R5, UR42, !P0 ;  /* 0x0000002a05007c0c */ /* 0x000fcc000c701270 */
[----:B------:R-:W-:-:S04]  /*3f840*/  @P1 LOP3.LUT R51, R51, 0x100, RZ, 0xfc, !PT ;  /* 0x0000010033331812 */ /* 0x000fc800078efcff */
[----:B------:R-:W-:-:S04]  /*3f850*/  LOP3.LUT R51, R51, 0xffffff7f, RZ, 0xc0, !PT ;  /* 0xffffff7f33337812 */ /* 0x000fc800078ec0ff */
[----:B------:R-:W-:Y:S02]  /*3f860*/  @P0 LOP3.LUT R51, R51, 0x80, RZ, 0xfc, !PT ;  /* 0x0000008033330812 */ /* 0x000fe400078efcff */
[----:B------:R-:W-:Y:S01]  /*3f870*/  ISETP.GE.AND P0, PT, R2, UR61, PT ;  /* 0x0000003d02007c0c */ /* 0x000fe2000bf06270 */
[----:B------:R0:W-:Y:S03]  /*3f880*/  STL [R1+0x4e0], R8 ;  /* 0x0004e00801007387 */ /* 0x0001e60000100800 */
[----:B------:R-:W-:Y:S01]  /*3f890*/  ISETP.LT.AND P1, PT, R6, UR36, !P0 ;  /* 0x0000002406007c0c */ /* 0x000fe2000c721270 */
[----:B0-----:R-:W-:Y:S01]  /*3f8a0*/  VIADD R8, R8, UR52 ;  /* 0x0000003408087c36 */ /* 0x001fe20008000000 */
[----:B------:R-:W-:Y:S01]  /*3f8b0*/  UMOV UR52, UR12 ;  /* 0x0000000c00347c82 */ /* 0x000fe20008000000 */
[----:B------:R-:W-:Y:S01]  /*3f8c0*/  UMOV UR12, UR32 ;  /* 0x00000020000c7c82 */ /* 0x000fe20008000000 */
[----:B------:R-:W-:Y:S01]  /*3f8d0*/  ULDC.64 UR32, c[0x0][0x228] ;  /* 0x00008a0000207ab9 */ /* 0x000fe20000000a00 */
[----:B------:R-:W-:-:S02]  /*3f8e0*/  LOP3.LUT R51, R51, 0xffffffef, RZ, 0xc0, !PT ;  /* 0xffffffef33337812 */ /* 0x000fc400078ec0ff */
[----:B------:R-:W-:-:S06]  /*3f8f0*/  ISETP.LT.AND P0, PT, R5, UR32, !P0 ;  /* 0x0000002005007c0c */ /* 0x000fcc000c701270 */
[----:B------:R-:W-:Y:S01]  /*3f900*/  @P1 LOP3.LUT R51, R51, 0x10, RZ, 0xfc, !PT ;  /* 0x0000001033331812 */ /* 0x000fe200078efcff */
[----:B------:R-:W-:-:S03]  /*3f910*/  VIADD R2, R4, 0x132 ;  /* 0x0000013204027836 */ /* 0x000fc60000000000 */
[----:B------:R-:W-:Y:S01]  /*3f920*/  LOP3.LUT R51, R51, 0xfffffff7, RZ, 0xc0, !PT ;  /* 0xfffffff733337812 */ /* 0x000fe200078ec0ff */
[----:B------:R-:W-:Y:S01]  /*3f930*/  UMOV UR32, UR5 ;  /* 0x0000000500207c82 */ /* 0x000fe20008000000 */
[----:B------:R-:W-:Y:S01]  /*3f940*/  UMOV UR42, UR54 ;  /* 0x00000036002a7c82 */ /* 0x000fe20008000000 */
[----:B------:R-:W-:Y:S01]  /*3f950*/  UMOV UR54, UR60 ;  /* 0x0000003c00367c82 */ /* 0x000fe20008000000 */
[----:B------:R-:W-:Y:S01]  /*3f960*/  ULDC.64 UR60, c[0x0][0x228] ;  /* 0x00008a00003c7ab9 */ /* 0x000fe20000000a00 */
[----:B------:R-:W-:Y:S01]  /*3f970*/  ULDC UR5, c[0x0][0x228] ;  /* 0x00008a0000057ab9 */ /* 0x000fe20000000800 */
[----:B------:R-:W-:Y:S02]  /*3f980*/  @P0 LOP3.LUT R51, R51, 0x8, RZ, 0xfc, !PT ;  /* 0x0000000833330812 */ /* 0x000fe400078efcff */
[----:B------:R-:W-:-:S04]  /*3f990*/  ISETP.GE.AND P0, PT, R2, UR32, PT ;  /* 0x0000002002007c0c */ /* 0x000fc8000bf06270 */
[----:B------:R-:W-:Y:S02]  /*3f9a0*/  ISETP.LT.AND P1, PT, R6, UR60, !P0 ;  /* 0x0000003c06007c0c */ /* 0x000fe4000c721270 */
[----:B------:R-:W-:Y:S02]  /*3f9b0*/  ISETP.LT.AND P0, PT, R5, UR5, !P0 ;  /* 0x0000000505007c0c */ /* 0x000fe4000c701270 */
[----:B------:R-:W-:Y:S01]  /*3f9c0*/  LOP3.LUT R7, R7, 0xfffffff7, RZ, 0xc0, !PT ;  /* 0xfffffff707077812 */ /* 0x000fe200078ec0ff */
[----:B------:R-:W-:Y:S01]  /*3f9d0*/  UMOV UR36, UR6 ;  /* 0x0000000600247c82 */ /* 0x000fe20008000000 */
[----:B------:R-:W-:Y:S01]  /*3f9e0*/  ULDC UR6, c[0x0][0x248] ;  /* 0x0000920000067ab9 */ /* 0x000fe20000000800 */
[----:B------:R0:W-:Y:S01]  /*3f9f0*/  STL [R1+0x4e8], R8 ;  /* 0x0004e80801007387 */ /* 0x0001e20000100800 */
[----:B------:R-:W-:Y:S01]  /*3fa00*/  VIADD R2, R4, 0x130 ;  /* 0x0000013004027836 */ /* 0x000fe20000000000 */
[----:B------:R-:W-:Y:S01]  /*3fa10*/  UMOV UR48, UR10 ;  /* 0x0000000a00307c82 */ /* 0x000fe20008000000 */
[----:B------:R-:W-:-:S03]  /*3fa20*/  ULDC UR5, c[0x0][0x228] ;  /* 0x00008a0000057ab9 */ /* 0x000fc60000000800 */
[----:B------:R-:W-:Y:S01]  /*3fa30*/  @P1 LOP3.LUT R7, R7, 0x8, RZ, 0xfc, !PT ;  /* 0x0000000807071812 */ /* 0x000fe200078efcff */
[----:B------:R-:W-:Y:S01]  /*3fa40*/  UMOV UR32, UR36 ;  /* 0x0000002400207c82 */ /* 0x000fe20008000000 */
[----:B------:R-:W-:Y:S02]  /*3fa50*/  ULDC UR10, c[0x0][0x248] ;  /* 0x00009200000a7ab9 */ /* 0x000fe40000000800 */
[----:B------:R-:W-:Y:S01]  /*3fa60*/  LOP3.LUT R7, R7, 0xfffffffd, RZ, 0xc0, !PT ;  /* 0xfffffffd07077812 */ /* 0x000fe200078ec0ff */
[----:B0-----:R-:W-:Y:S01]  /*3fa70*/  VIADD R8, R8, UR6 ;  /* 0x0000000608087c36 */ /* 0x001fe20008000000 */
[----:B------:R-:W-:Y:S01]  /*3fa80*/  UMOV UR36, UR42 ;  /* 0x0000002a00247c82 */ /* 0x000fe20008000000 */
[----:B------:R-:W-:Y:S01]  /*3fa90*/  ULDC UR6, c[0x0][0x248] ;  /* 0x0000920000067ab9 */ /* 0x000fe20000000800 */
[----:B------:R-:W-:Y:S02]  /*3faa0*/  @P0 LOP3.LUT R7, R7, 0x2, RZ, 0xfc, !PT ;  /* 0x0000000207070812 */ /* 0x000fe400078efcff */
[----:B------:R-:W-:Y:S01]  /*3fab0*/  ISETP.GE.AND P0, PT, R2, UR32, PT ;  /* 0x0000002002007c0c */ /* 0x000fe2000bf06270 */
[----:B------:R0:W-:Y:S03]  /*3fac0*/  STL [R1+0x500], R8 ;  /* 0x0005000801007387 */ /* 0x0001e60000100800 */
[----:B------:R-:W-:Y:S01]  /*3fad0*/  ISETP.LT.AND P1, PT, R6, UR5, !P0 ;  /* 0x0000000506007c0c */ /* 0x000fe2000c721270 */
[----:B------:R-:W-:Y:S01]  /*3fae0*/  VIADD R2, R4, 0x12e ;  /* 0x0000012e04027836 */ /* 0x000fe20000000000 */
[----:B------:R-:W-:Y:S01]  /*3faf0*/  UMOV UR42, UR48 ;  /* 0x00000030002a7c82 */ /* 0x000fe20008000000 */
[----:B0-----:R-:W-:Y:S01]  /*3fb00*/  VIADD R8, R8, UR10 ;  /* 0x0000000a08087c36 */ /* 0x001fe20008000000 */
[----:B------:R-:W-:Y:S01]  /*3fb10*/  ULDC UR10, c[0x0][0x228] ;  /* 0x00008a00000a7ab9 */ /* 0x000fe20000000800 */
[----:B------:R-:W-:Y:S01]  /*3fb20*/  UMOV UR32, UR36 ;  /* 0x0000002400207c82 */ /* 0x000fe20008000000 */
[----:B------:R-:W-:Y:S01]  /*3fb30*/  ISETP.LT.AND P0, PT, R5, UR10, !P0 ;  /* 0x0000000a05007c0c */ /* 0x000fe2000c701270 */
[----:B------:R-:W-:Y:S01]  /*3fb40*/  UMOV UR48, UR12 ;  /* 0x0000000c00307c82 */ /* 0x000fe20008000000 */
[----:B------:R-:W-:Y:S01]  /*3fb50*/  UMOV UR12, UR30 ;  /* 0x0000001e000c7c82 */ /* 0x000fe20008000000 */
[----:B------:R-:W-:Y:S01]  /*3fb60*/  UMOV UR30, UR56 ;  /* 0x00000038001e7c82 */ /* 0x000fe20008000000 */
[----:B------:R-:W-:Y:S01]  /*3fb70*/  LOP3.LUT R7, R7, 0xfffffffe, RZ, 0xc0, !PT ;  /* 0xfffffffe07077812 */ /* 0x000fe200078ec0ff */
[----:B------:R-:W-:Y:S01]  /*3fb80*/  UMOV UR56, UR44 ;  /* 0x0000002c00387c82 */ /* 0x000fe20008000000 */
[----:B------:R-:W-:Y:S01]  /*3fb90*/  UMOV UR44, UR14 ;  /* 0x0000000e002c7c82 */ /* 0x000fe20008000000 */
[----:B------:R-:W-:Y:S01]  /*3fba0*/  ULDC UR14, c[0x0][0x228] ;  /* 0x00008a00000e7ab9 */ /* 0x000fe20000000800 */
[----:B------:R-:W-:Y:S01]  /*3fbb0*/  @P1 LOP3.LUT R7, R7, 0x1, RZ, 0xfc, !PT ;  /* 0x0000000107071812 */ /* 0x000fe200078efcff */
[----:B------:R-:W-:Y:S01]  /*3fbc0*/  ULDC UR5, c[0x0][0x228] ;  /* 0x00008a0000057ab9 */ /* 0x000fe20000000800 */
[----:B------:R0:W-:Y:S01]  /*3fbd0*/  STL [R1+0x504], R8 ;  /* 0x0005040801007387 */ /* 0x0001e20000100800 */
[----:B------:R-:W-:-:S02]  /*3fbe0*/  ULDC UR10, c[0x0][0x248] ;  /* 0x00009200000a7ab9 */ /* 0x000fc40000000800 */
[----:B------:R-:W-:Y:S02]  /*3fbf0*/  @P0 LOP3.LUT R48, R48, 0x80000000, RZ, 0xfc, !PT ;  /* 0x8000000030300812 */ /* 0x000fe400078efcff */
[----:B------:R-:W-:-:S04]  /*3fc00*/  ISETP.GE.AND P0, PT, R2, UR32, PT ;  /* 0x0000002002007c0c */ /* 0x000fc8000bf06270 */
[----:B------:R-:W-:Y:S02]  /*3fc10*/  ISETP.LT.AND P1, PT, R6, UR14, !P0 ;  /* 0x0000000e06007c0c */ /* 0x000fe4000c721270 */
[----:B------:R-:W-:Y:S01]  /*3fc20*/  LOP3.LUT R48, R48, 0xbfffffff, RZ, 0xc0, !PT ;  /* 0xbfffffff30307812 */ /* 0x000fe200078ec0ff */
[----:B0-----:R-:W-:Y:S01]  /*3fc30*/  VIADD R8, R8, UR6 ;  /* 0x0000000608087c36 */ /* 0x001fe20008000000 */
[----:B------:R-:W-:Y:S01]  /*3fc40*/  ISETP.LT.AND P0, PT, R5, UR5, !P0 ;  /* 0x0000000505007c0c */ /* 0x000fe2000c701270 */
[----:B------:R-:W-:Y:S01]  /*3fc50*/  ULDC UR6, c[0x0][0x248] ;  /* 0x0000920000067ab9 */ /* 0x000fe20000000800 */
[----:B------:R-:W-:Y:S01]  /*3fc60*/  VIADD R2, R4, 0x12c ;  /* 0x0000012c04027836 */ /* 0x000fe20000000000 */
[----:B------:R-:W-:Y:S01]  /*3fc70*/  UMOV UR36, UR42 ;  /* 0x0000002a00247c82 */ /* 0x000fe20008000000 */
[----:B------:R0:W-:Y:S01]  /*3fc80*/  STL [R1+0x508], R8 ;  /* 0x0005080801007387 */ /* 0x0001e20000100800 */
[----:B------:R-:W-:Y:S01]  /*3fc90*/  ULDC UR5, c[0x0][0x228] ;  /* 0x00008a0000057ab9 */ /* 0x000fe20000000800 */
[----:B------:R-:W-:Y:S01]  /*3fca0*/  UMOV UR60, UR16 ;  /* 0x00000010003c7c82 */ /* 0x000fe20008000000 */
[----:B------:R-:W-:-:S02]  /*3fcb0*/  ULDC UR14, c[0x0][0x248] ;  /* 0x00009200000e7ab9 */ /* 0x000fc40000000800 */
[----:B------:R-:W-:Y:S01]  /*3fcc0*/  @P1 LOP3.LUT R48, R48, 0x40000000, RZ, 0xfc, !PT ;  /* 0x4000000030301812 */ /* 0x000fe200078efcff */
[----:B------:R-:W-:Y:S01]  /*3fcd0*/  UMOV UR42, UR12 ;  /* 0x0000000c002a7c82 */ /* 0x000fe20008000000 */
[----:B------:R-:W-:Y:S01]  /*3fce0*/  UMOV UR32, UR36 ;  /* 0x0000002400207c82 */ /* 0x000fe20008000000 */
[----:B------:R-:W-:Y:S01]  /*3fcf0*/  ULDC UR16, c[0x0][0x248] ;  /* 0x0000920000107ab9 */ /* 0x000fe20000000800 */
[----:B------:R-:W-:Y:S01]  /*3fd00*/  LOP3.LUT R48, R48, 0xdfffffff, RZ, 0xc0, !PT ;  /* 0xdfffffff30307812 */ /* 0x000fe200078ec0ff */
[----:B0-----:R-:W-:Y:S01]  /*3fd10*/  VIADD R8, R8, UR6 ;  /* 0x0000000608087c36 */ /* 0x001fe20008000000 */
[----:B------:R-:W-:Y:S01]  /*3fd20*/  ULDC UR6, c[0x0][0x248] ;  /* 0x0000920000067ab9 */ /* 0x000fe20000000800 */
[----:B------:R-:W-:Y:S01]  /*3fd30*/  ULDC UR12, c[0x0][0x248] ;  /* 0x00009200000c7ab9 */ /* 0x000fe20000000800 */
[----:B------:R-:W-:Y:S02]  /*3fd40*/  @P0 LOP3.LUT R48, R48, 0x20000000, RZ, 0xfc, !PT ;  /* 0x2000000030300812 */ /* 0x000fe400078efcff */
[----:B------:R0:W-:Y:S01]  /*3fd50*/  STL [R1+0x50c], R8 ;  /* 0x00050c0801007387 */ /* 0x0001e20000100800 */
[----:B------:R-:W-:Y:S01]  /*3fd60*/  ISETP.GE.AND P0, PT, R2, UR61, PT ;  /* 0x0000003d02007c0c */ /* 0x000fe2000bf06270 */
[----:B0-----:R-:W-:Y:S01]  /*3fd70*/  VIADD R8, R8, UR6 ;  /* 0x0000000608087c36 */ /* 0x001fe20008000000 */
[----:B------:R-:W-:-:S02]  /*3fd80*/  ULDC UR6, c[0x0][0x228] ;  /* 0x00008a0000067ab9 */ /* 0x000fc40000000800 */
[----:B------:R-:W-:Y:S02]  /*3fd90*/  ISETP.LT.AND P1, PT, R6, UR6, !P0 ;  /* 0x0000000606007c0c */ /* 0x000fe4000c721270 */
[----:B------:R-:W-:Y:S01]  /*3fda0*/  LOP3.LUT R48, R48, 0xefffffff, RZ, 0xc0, !PT ;  /* 0xefffffff30307812 */ /* 0x000fe200078ec0ff */
[----:B------:R0:W-:Y:S01]  /*3fdb0*/  STL [R1+0x510], R8 ;  /* 0x0005100801007387 */ /* 0x0001e20000100800 */
[----:B------:R-:W-:Y:S01]  /*3fdc0*/  VIADD R2, R4, 0x12a ;  /* 0x0000012a04027836 */ /* 0x000fe20000000000 */
[----:B------:R-:W-:Y:S01]  /*3fdd0*/  UMOV UR36, UR42 ;  /* 0x0000002a00247c82 */ /* 0x000fe20008000000 */
[----:B------:R-:W-:Y:S01]  /*3fde0*/  ULDC UR6, c[0x0][0x228] ;  /* 0x00008a0000067ab9 */ /* 0x000fe20000000800 */
[----:B0-----:R-:W-:Y:S01]  /*3fdf0*/  VIADD R8, R8, UR10 ;  /* 0x0000000a08087c36 */ /* 0x001fe20008000000 */
[----:B------:R-:W-:Y:S02]  /*3fe00*/  ULDC UR10, c[0x0][0x228] ;  /* 0x00008a00000a7ab9 */ /* 0x000fe40000000800 */
[----:B------:R-:W-:-:S03]  /*3fe10*/  ISETP.LT.AND P0, PT, R5, UR10, !P0 ;  /* 0x0000000a05007c0c */ /* 0x000fc6000c701270 */
[----:B------:R-:W-:Y:S01]  /*3fe20*/  @P1 LOP3.LUT R48, R48, 0x10000000, RZ, 0xfc, !PT ;  /* 0x1000000030301812 */ /* 0x000fe200078efcff */
[----:B------:R-:W-:Y:S01]  /*3fe30*/  UMOV UR42, UR18 ;  /* 0x00000012002a7c82 */ /* 0x000fe20008000000 */
[----:B------:R-:W-:Y:S01]  /*3fe40*/  ULDC UR18, c[0x0][0x228] ;  /* 0x00008a0000127ab9 */ /* 0x000fe20000000800 */
[----:B------:R0:W-:Y:S01]  /*3fe50*/  STL [R1+0x514], R8 ;  /* 0x0005140801007387 */ /* 0x0001e20000100800 */
[----:B------:R-:W-:Y:S01]  /*3fe60*/  LOP3.LUT R48, R48, 0xf7ffffff, RZ, 0xc0, !PT ;  /* 0xf7ffffff30307812 */ /* 0x000fe200078ec0ff */
[----:B------:R-:W-:-:S05]  /*3fe70*/  ULDC UR10, c[0x0][0x228] ;  /* 0x00008a00000a7ab9 */ /* 0x000fca0000000800 */
[----:B------:R-:W-:Y:S02]  /*3fe80*/  @P0 LOP3.LUT R48, R48, 0x8000000, RZ, 0xfc, !PT ;  /* 0x0800000030300812 */ /* 0x000fe400078efcff */
[----:B------:R-:W-:-:S04]  /*3fe90*/  ISETP.GE.AND P0, PT, R2, UR36, PT ;  /* 0x0000002402007c0c */ /* 0x000fc8000bf06270 */
[----:B------:R-:W-:Y:S02]  /*3fea0*/  ISETP.LT.AND P1, PT, R6, UR18, !P0 ;  /* 0x0000001206007c0c */ /* 0x000fe4000c721270 */
[----:B------:R-:W-:Y:S01]  /*3feb0*/  LOP3.LUT R48, R48, 0xfbffffff, RZ, 0xc0, !PT ;  /* 0xfbffffff30307812 */ /* 0x000fe200078ec0ff */
[----:B0-----:R-:W-:Y:S01]  /*3fec0*/  VIADD R8, R8, UR12 ;  /* 0x0000000c08087c36 */ /* 0x001fe20008000000 */
[----:B------:R-:W-:Y:S01]  /*3fed0*/  ISETP.LT.AND P0, PT, R5, UR5, !P0 ;  /* 0x0000000505007c0c */ /* 0x000fe2000c701270 */
[----:B------:R-:W-:Y:S01]  /*3fee0*/  VIADD R2, R4, 0x128 ;  /* 0x0000012804027836 */ /* 0x000fe20000000000 */
[----:B------:R-:W-:Y:S01]  /*3fef0*/  ULDC UR12, c[0x0][0x248] ;  /* 0x00009200000c7ab9 */ /* 0x000fe20000000800 */
[----:B------:R-:W-:Y:S01]  /*3ff00*/  UMOV UR36, UR26 ;  /* 0x0000001a00247c82 */ /* 0x000fe20008000000 */
[----:B------:R-:W-:-:S05]  /*3ff10*/  ULDC UR18, c[0x0][0x248] ;  /* 0x0000920000127ab9 */ /* 0x000fca0000000800 */
[----:B------:R-:W-:Y:S01]  /*3ff20*/  @P1 LOP3.LUT R48, R48, 0x4000000, RZ, 0xfc, !PT ;  /* 0x0400000030301812 */ /* 0x000fe200078efcff */
[----:B------:R0:W-:Y:S01]  /*3ff30*/  STL [R1+0x518], R8 ;  /* 0x0005180801007387 */ /* 0x0001e20000100800 */
[----:B------:R-:W-:Y:S01]  /*3ff40*/  ULDC UR5, c[0x0][0x228] ;  /* 0x00008a0000057ab9 */ /* 0x000fe20000000800 */
[----:B------:R-:W-:Y:S01]  /*3ff50*/  ULDC UR26, c[0x0][0x228] ;  /* 0x00008a00001a7ab9 */ /* 0x000fe20000000800 */
[----:B------:R-:W-:-:S04]  /*3ff60*/  LOP3.LUT R48, R48, 0xfdffffff, RZ, 0xc0, !PT ;  /* 0xfdffffff30307812 */ /* 0x000fc800078ec0ff */
[----:B------:R-:W-:Y:S02]  /*3ff70*/  @P0 LOP3.LUT R48, R48, 0x2000000, RZ, 0xfc, !PT ;  /* 0x0200000030300812 */ /* 0x000fe400078efcff */
[----:B------:R-:W-:Y:S01]  /*3ff80*/  ISETP.GE.AND P0, PT, R2, UR60, PT ;  /* 0x0000003c02007c0c */ /* 0x000fe2000bf06270 */
[----:B0-----:R-:W-:Y:S01]  /*3ff90*/  VIADD R8, R8, UR12 ;  /* 0x0000000c08087c36 */ /* 0x001fe20008000000 */
[----:B------:R-:W-:Y:S02]  /*3ffa0*/  ULDC UR12, c[0x0][0x228] ;  /* 0x00008a00000c7ab9 */ /* 0x000fe40000000800 */
[----:B------:R-:W-:Y:S02]  /*3ffb0*/  ISETP.LT.AND P1, PT, R6, UR12, !P0 ;  /* 0x0000000c06007c0c */ /* 0x000fe4000c721270 */
[----:B------:R-:W-:Y:S01]  /*3ffc0*/  LOP3.LUT R48, R48, 0xfeffffff, RZ, 0xc0, !PT ;  /* 0xfeffffff30307812 */ /* 0x000fe200078ec0ff */
[----:B------:R-:W-:Y:S01]  /*3ffd0*/  VIADD R2, R4, 0x126 ;  /* 0x0000012604027836 */ /* 0x000fe20000000000 */
[----:B------:R-:W-:Y:S01]  /*3ffe0*/  ISETP.LT.AND P0, PT, R5, UR6, !P0 ;  /* 0x0000000605007c0c */ /* 0x000fe2000c701270 */
[----:B------:R0:W-:Y:S01]  /*3fff0*/  STL [R1+0x51c], R8 ;  /* 0x00051c0801007387 */ /* 0x0001e20000100800 */
[----:B------:R-:W-:Y:S01]  /*40000*/  UMOV UR60, UR52 ;  /* 0x00000034003c7c82 */ /* 0x000fe20008000000 */
[----:B------:R-:W-:Y:S01]  /*40010*/  ULDC UR6, c[0x0][0x228] ;  /* 0x00008a0000067ab9 */ /* 0x000fe20000000800 */
[----:B------:R-:W-:-:S05]  /*40020*/  ULDC UR12, c[0x0][0x228] ;  /* 0x00008a00000c7ab9 */ /* 0x000fca0000000800 */
[----:B------:R-:W-:-:S04]  /*40030*/  @P1 LOP3.LUT R48, R48, 0x1000000, RZ, 0xfc, !PT ;  /* 0x0100000030301812 */ /* 0x000fc800078efcff */
[----:B------:R-:W-:-:S04]  /*40040*/  LOP3.LUT R48, R48, 0xff7fffff, RZ, 0xc0, !PT ;  /* 0xff7fffff30307812 */ /* 0x000fc800078ec0ff */
[----:B------:R-:W-:Y:S02]  /*40050*/  @P0 LOP3.LUT R48, R48, 0x800000, RZ, 0xfc, !PT ;  /* 0x0080000030300812 */ /* 0x000fe400078efcff */
[----:B------:R-:W-:Y:S01]  /*40060*/  ISETP.GE.AND P0, PT, R2, UR36, PT ;  /* 0x0000002402007c0c */ /* 0x000fe2000bf06270 */
[----:B0-----:R-:W-:Y:S01]  /*40070*/  VIADD R8, R8, UR14 ;  /* 0x0000000e08087c36 */ /* 0x001fe20008000000 */
[----:B------:R-:W-:Y:S02]  /*40080*/  ULDC UR14, c[0x0][0x248] ;  /* 0x00009200000e7ab9 */ /* 0x000fe40000000800 */
[----:B------:R-:W-:Y:S02]  /*40090*/  ISETP.LT.AND P1, PT, R6, UR10, !P0 ;  /* 0x0000000a06007c0c */ /* 0x000fe4000c721270 */
[----:B------:R-:W-:Y:S01]  /*400a0*/  LOP3.LUT R48, R48, 0xffbfffff, RZ, 0xc0, !PT ;  /* 0xffbfffff30307812 */ /* 0x000fe200078ec0ff */
[----:B------:R0:W-:Y:S01]  /*400b0*/  STL [R1+0x520], R8 ;  /* 0x0005200801007387 */ /* 0x0001e20000100800 */
[----:B------:R-:W-:Y:S01]  /*400c0*/  VIADD R2, R4, 0x124 ;  /* 0x0000012404027836 */ /* 0x000fe20000000000 */
[----:B------:R-:W-:Y:S01]  /*400d0*/  UMOV UR36, UR22 ;  /* 0x0000001600247c82 */ /* 0x000fe20008000000 */
[----:B------:R-:W-:Y:S01]  /*400e0*/  ULDC UR10, c[0x0][0x228] ;  /* 0x00008a00000a7ab9 */ /* 0x000fe20000000800 */
[----:B------:R-:W-:Y:S01]  /*400f0*/  UMOV UR52, UR20 ;  /* 0x0000001400347c82 */ /* 0x000fe20008000000 */
[----:B------:R-:W-:Y:S01]  /*40100*/  ULDC UR20, c[0x0][0x248] ;  /* 0x0000920000147ab9 */ /* 0x000fe20000000800 */
[----:B------:R-:W-:Y:S01]  /*40110*/  ULDC UR22, c[0x0][0x248] ;  /* 0x0000920000167ab9 */ /* 0x000fe20000000800 */
[----:B0-----:R-:W-:Y:S01]  /*40120*/  VIADD R8, R8, UR14 ;  /* 0x0000000e08087c36 */ /* 0x001fe20008000000 */
[----:B------:R-:W-:-:S02]  /*40130*/  ULDC UR14, c[0x0][0x228] ;  /* 0x00008a00000e7ab9 */ /* 0x000fc40000000800 */
[----:B------:R-:W-:Y:S01]  /*40140*/  ISETP.LT.AND P0, PT, R5, UR14, !P0 ;  /* 0x0000000e05007c0c */ /* 0x000fe2000c701270 */
[----:B------:R-:W-:Y:S01]  /*40150*/  ULDC UR14, c[0x0][0x228] ;  /* 0x00008a00000e7ab9 */ /* 0x000fe20000000800 */
[----:B------:R-:W-:-:S04]  /*40160*/  @P1 LOP3.LUT R48, R48, 0x400000, RZ, 0xfc, !PT ;  /* 0x0040000030301812 */ /* 0x000fc800078efcff */
[----:B------:R-:W-:-:S07]  /*40170*/  LOP3.LUT R48, R48, 0xffdfffff, RZ, 0xc0, !PT ;  /* 0xffdfffff30307812 */ /* 0x000fce00078ec0ff */
[----:B------:R-:W-:Y:S02]  /*40180*/  @P0 LOP3.LUT R48, R48, 0x200000, RZ, 0xfc, !PT ;  /* 0x0020000030300812 */ /* 0x000fe400078efcff */
[----:B------:R-:W-:-:S04]  /*40190*/  ISETP.GE.AND P0, PT, R2, UR60, PT ;  /* 0x0000003c02007c0c */ /* 0x000fc8000bf06270 */
[----:B------:R-:W-:Y:S01]  /*401a0*/  ISETP.LT.AND P1, PT, R6, UR5, !P0 ;  /* 0x0000000506007c0c */ /* 0x000fe2000c721270 */
[----:B------:R0:W-:Y:S01]  /*401b0*/  STL [R1+0x524], R8 ;  /* 0x0005240801007387 */ /* 0x0001e20000100800 */
[----:B------:R-:W-:Y:S01]  /*401c0*/  LOP3.LUT R48, R48, 0xffefffff, RZ, 0xc0, !PT ;  /* 0xffefffff30307812 */ /* 0x000fe200078ec0ff */
[----:B------:R-:W-:Y:S01]  /*401d0*/  VIADD R2, R4, 0x122 ;  /* 0x0000012204027836 */ /* 0x000fe20000000000 */
[----:B------:R-:W-:Y:S01]  /*401e0*/  UMOV UR60, UR48 ;  /* 0x00000030003c7c82 */ /* 0x000fe20008000000 */
[----:B------:R-:W-:Y:S01]  /*401f0*/  ULDC UR5, c[0x0][0x228] ;  /* 0x00008a0000057ab9 */ /* 0x000fe20000000800 */
[----:B0-----:R-:W-:Y:S01]  /*40200*/  VIADD R8, R8, UR16 ;  /* 0x0000001008087c36 */ /* 0x001fe20008000000 */
[----:B------:R-:W-:Y:S02]  /*40210*/  ULDC UR16, c[0x0][0x228] ;  /* 0x00008a0000107ab9 */ /* 0x000fe40000000800 */
[----:B------:R-:W-:Y:S01]  /*40220*/  ISETP.LT.AND P0, PT, R5, UR16, !P0 ;  /* 0x0000001005007c0c */ /* 0x000fe2000c701270 */
[----:B------:R-:W-:-:S03]  /*40230*/  ULDC UR16, c[0x0][0x228] ;  /* 0x00008a0000107ab9 */ /* 0x000fc60000000800 */
[----:B------:R-:W-:-:S04]  /*40240*/  @P1 LOP3.LUT R48, R48, 0x100000, RZ, 0xfc, !PT ;  /* 0x0010000030301812 */ /* 0x000fc800078efcff */
[----:B------:R-:W-:-:S05]  /*40250*/  LOP3.LUT R48, R48, 0xfff7ffff, RZ, 0xc0, !PT ;  /* 0xfff7ffff30307812 */ /* 0x000fca00078ec0ff */
[----:B------:R-:W-:Y:S02]  /*40260*/  @P0 LOP3.LUT R48, R48, 0x80000, RZ, 0xfc, !PT ;  /* 0x0008000030300812 */ /* 0x000fe400078efcff */
[----:B------:R-:W-:Y:S02]  /*40270*/  ISETP.GE.AND P0, PT, R2, UR36, PT ;  /* 0x0000002402007c0c */ /* 0x000fe4000bf06270 */
[----:B------:R-:W-:Y:S01]  /*40280*/  LOP3.LUT R48, R48, 0xfffbffff, RZ, 0xc0, !PT ;  /* 0xfffbffff30307812 */ /* 0x000fe200078ec0ff */
[----:B------:R-:W-:Y:S01]  /*40290*/  VIADD R2, R4, 0x120 ;  /* 0x0000012004027836 */ /* 0x000fe20000000000 */
[----:B------:R-:W-:Y:S01]  /*402a0*/  ISETP.LT.AND P1, PT, R6, UR26, !P0 ;  /* 0x0000001a06007c0c */ /* 0x000fe2000c721270 */
[----:B------:R0:W-:Y:S01]  /*402b0*/  STL [R1+0x528], R8 ;  /* 0x0005280801007387 */ /* 0x0001e20000100800 */
[----:B------:R-:W-:Y:S01]  /*402c0*/  ISETP.LT.AND P0, PT, R5, UR6, !P0 ;  /* 0x0000000605007c0c */ /* 0x000fe2000c701270 */
[----:B------:R-:W-:Y:S01]  /*402d0*/  ULDC UR6, c[0x0][0x228] ;  /* 0x00008a0000067ab9 */ /* 0x000fe20000000800 */
[----:B------:R-:W-:Y:S01]  /*402e0*/  UMOV UR48, UR58 ;  /* 0x0000003a00307c82 */ /* 0x000fe20008000000 */
[----:B------:R-:W-:Y:S01]  /*402f0*/  ULDC UR36, c[0x0][0x228] ;  /* 0x00008a0000247ab9 */ /* 0x000fe20000000800 */
[----:B------:R-:W-:-:S07]  /*40300*/  ULDC UR26, c[0x0][0x248] ;  /* 0x00009200001a7ab9 */ /* 0x000fce0000000800 */
[----:B------:R-:W-:Y:S01]  /*40310*/  @P1 LOP3.LUT R48, R48, 0x40000, RZ, 0xfc, !PT ;  /* 0x0004000030301812 */ /* 0x000fe200078efcff */
[----:B0-----:R-:W-:Y:S01]  /*40320*/  VIADD R8, R8, UR18 ;  /* 0x0000001208087c36 */ /* 0x001fe20008000000 */
[----:B------:R-:W-:Y:S02]  /*40330*/  ULDC UR18, c[0x0][0x248] ;  /* 0x0000920000127ab9 */ /* 0x000fe40000000800 */
[----:B------:R-:W-:-:S04]  /*40340*/  LOP3.LUT R48, R48, 0xfffdffff, RZ, 0xc0, !PT ;  /* 0xfffdffff30307812 */ /* 0x000fc800078ec0ff */
[----:B------:R-:W-:Y:S02]  /*40350*/  @P0 LOP3.LUT R48, R48, 0x20000, RZ, 0xfc, !PT ;  /* 0x0002000030300812 */ /* 0x000fe400078efcff */
[----:B------:R-:W-:Y:S01]  /*40360*/  ISETP.GE.AND P0, PT, R2, UR60, PT ;  /* 0x0000003c02007c0c */ /* 0x000fe2000bf06270 */
[----:B------:R0:W-:Y:S03]  /*40370*/  STL [R1+0x52c], R8 ;  /* 0x00052c0801007387 */ /* 0x0001e60000100800 */
[----:B------:R-:W-:Y:S02]  /*40380*/  ISETP.LT.AND P1, PT, R6, UR12, !P0 ;  /* 0x0000000c06007c0c */ /* 0x000fe4000c721270 */
[----:B------:R-:W-:Y:S01]  /*40390*/  LOP3.LUT R48, R48, 0xfffeffff, RZ, 0xc0, !PT ;  /* 0xfffeffff30307812 */ /* 0x000fe200078ec0ff */
[----:B------:R-:W-:Y:S01]  /*403a0*/  VIADD R2, R4, 0x11e ;  /* 0x0000011e04027836 */ /* 0x000fe20000000000 */
[----:B------:R-:W-:Y:S01]  /*403b0*/  UMOV UR60, UR32 ;  /* 0x00000020003c7c82 */ /* 0x000fe20008000000 */
[----:B------:R-:W-:Y:S01]  /*403c0*/  UMOV UR58, UR24 ;  /* 0x00000018003a7c82 */ /* 0x000fe20008000000 */
[----:B------:R-:W-:Y:S01]  /*403d0*/  ULDC UR12, c[0x0][0x228] ;  /* 0x00008a00000c7ab9 */ /* 0x000fe20000000800 */
[----:B0-----:R-:W-:Y:S01]  /*403e0*/  VIADD R8, R8, UR18 ;  /* 0x0000001208087c36 */ /* 0x001fe20008000000 */
[----:B------:R-:W-:-:S05]  /*403f0*/  ULDC UR18, c[0x0][0x248] ;  /* 0x0000920000127ab9 */ /* 0x000fca0000000800 */
[----:B------:R-:W-:Y:S01]  /*40400*/  @P1 LOP3.LUT R48, R48, 0x10000, RZ, 0xfc, !PT ;  /* 0x0001000030301812 */ /* 0x000fe200078efcff */
[----:B------:R0:W-:Y:S01]  /*40410*/  STL [R1+0x530], R8 ;  /* 0x0005300801007387 */ /* 0x0001e20000100800 */
[----:B------:R-:W-:Y:S01]  /*40420*/  UMOV UR32, UR52 ;  /* 0x0000003400207c82 */ /* 0x000fe20008000000 */
[----:B------:R-:W-:Y:S01]  /*40430*/  ULDC UR24, c[0x0][0x248] ;  /* 0x0000920000187ab9 */ /* 0x000fe20000000800 */
[----:B0-----:R-:W-:Y:S01]  /*40440*/  VIADD R8, R8, UR18 ;  /* 0x0000001208087c36 */ /* 0x001fe20008000000 */
[----:B------:R-:W-:Y:S02]  /*40450*/  ULDC UR18, c[0x0][0x228] ;  /* 0x00008a0000127ab9 */ /* 0x000fe40000000800 */
[----:B------:R-:W-:Y:S02]  /*40460*/  ISETP.LT.AND P0, PT, R5, UR18, !P0 ;  /* 0x0000001205007c0c */ /* 0x000fe4000c701270 */
[----:B------:R-:W-:Y:S01]  /*40470*/  LOP3.LUT R48, R48, 0xffff7fff, RZ, 0xc0, !PT ;  /* 0xffff7fff30307812 */ /* 0x000fe200078ec0ff */
[----:B------:R0:W-:Y:S01]  /*40480*/  STL [R1+0x534], R8 ;  /* 0x0005340801007387 */ /* 0x0001e20000100800 */
[----:B------:R-:W-:Y:S01]  /*40490*/  UMOV UR52, UR28 ;  /* 0x0000001c00347c82 */ /* 0x000fe20008000000 */
[----:B------:R-:W-:Y:S01]  /*404a0*/  ULDC UR18, c[0x0][0x228] ;  /* 0x00008a0000127ab9 */ /* 0x000fe20000000800 */
[----:B------:R-:W-:Y:S01]  /*404b0*/  UMOV UR61, UR34 ;  /* 0x00000022003d7c82 */ /* 0x000fe20008000000 */
[----:B------:R-:W-:Y:S01]  /*404c0*/  ULDC UR28, c[0x0][0x248] ;  /* 0x00009200001c7ab9 */ /* 0x000fe20000000800 */
        /* <DEDUP_REMOVED lines=27> */
[----:B------:R-:W-:Y:S01]  /*40680*/  ULDC UR20, c[0x0][0x248] ;  /* 0x0000920000147ab9 */ /* 0x000fe20000000800 */
[----:B------:R-:W-:-:S04]  /*40690*/  ULDC UR32, c[0x0][0x248] ;  /* 0x0000920000207ab9 */ /* 0x000fc80000000800 */
[----:B------:R-:W-:-:S04]  /*406a0*/  @P1 LOP3.LUT R48, R48, 0x1000, RZ, 0xfc, !PT ;  /* 0x0000100030301812 */ /* 0x000fc800078efcff */
[----:B------:R-:W-:-:S04]  /*406b0*/  LOP3.LUT R48, R48, 0xfffff7ff, RZ, 0xc0, !PT ;  /* 0xfffff7ff30307812 */ /* 0x000fc800078ec0ff */
[----:B------:R-:W-:Y:S02]  /*406c0*/  @P0 LOP3.LUT R48, R48, 0x800, RZ, 0xfc, !PT ;  /* 0x0000080030300812 */ /* 0x000fe400078efcff */
[----:B------:R-:W-:Y:S01]  /*406d0*/  ISETP.GE.AND P0, PT, R2, UR42, PT ;  /* 0x0000002a02007c0c */ /* 0x000fe2000bf06270 */
[----:B0-----:R-:W-:Y:S01]  /*406e0*/  VIADD R8, R8, UR22 ;  /* 0x0000001608087c36 */ /* 0x001fe20008000000 */
[----:B------:R-:W-:Y:S01]  /*406f0*/  ULDC UR22, c[0x0][0x248] ;  /* 0x0000920000167ab9 */ /* 0x000fe20000000800 */
[----:B------:R-:W-:Y:S01]  /*40700*/  LOP3.LUT R48, R48, 0xfffffbff, RZ, 0xc0, !PT ;  /* 0xfffffbff30307812 */ /* 0x000fe200078ec0ff */
[----:B------:R-:W-:Y:S01]  /*40710*/  VIADD R2, R4, 0x118 ;  /* 0x0000011804027836 */ /* 0x000fe20000000000 */
[----:B------:R-:W-:Y:S01]  /*40720*/  ISETP.LT.AND P1, PT, R6, UR16, !P0 ;  /* 0x0000001006007c0c */ /* 0x000fe2000c721270 */
[----:B------:R0:W-:Y:S01]  /*40730*/  STL [R1+0x540], R8 ;  /* 0x0005400801007387 */ /* 0x0001e20000100800 */
[----:B------:R-:W-:Y:S01]  /*40740*/  ULDC UR16, c[0x0][0x228] ;  /* 0x00008a0000107ab9 */ /* 0x000fe20000000800 */
[----:B------:R-:W-:Y:S01]  /*40750*/  ULDC UR42, c[0x0][0x228] ;  /* 0x00008a00002a7ab9 */ /* 0x000fe20000000800 */
[----:B0-----:R-:W-:Y:S01]  /*40760*/  VIADD R8, R8, UR22 ;  /* 0x0000001608087c36 */ /* 0x001fe20008000000 */
[----:B------:R-:W-:-:S02]  /*40770*/  ULDC UR22, c[0x0][0x228] ;  /* 0x00008a0000167ab9 */ /* 0x000fc40000000800 */
[----:B------:R-:W-:Y:S01]  /*40780*/  ISETP.LT.AND P0, PT, R5, UR22, !P0 ;  /* 0x0000001605007c0c */ /* 0x000fe2000c701270 */
[----:B------:R-:W-:-:S05]  /*40790*/  ULDC UR22, c[0x0][0x228] ;  /* 0x00008a0000167ab9 */ /* 0x000fca0000000800 */
[----:B------:R-:W-:-:S04]  /*407a0*/  @P1 LOP3.LUT R48, R48, 0x400, RZ, 0xfc, !PT ;  /* 0x0000040030301812 */ /* 0x000fc800078efcff */
[----:B------:R-:W-:-:S04]  /*407b0*/  LOP3.LUT R48, R48, 0xfffffdff, RZ, 0xc0, !PT ;  /* 0xfffffdff30307812 */ /* 0x000fc800078ec0ff */
        /* <DEDUP_REMOVED lines=8> */
[----:B------:R-:W-:Y:S01]  /*40840*/  ULDC UR48, c[0x0][0x228] ;  /* 0x00008a0000307ab9 */ /* 0x000fe20000000800 */
[----:B0-----:R-:W-:Y:S01]  /*40850*/  VIADD R8, R8, UR24 ;  /* 0x0000001808087c36 */ /* 0x001fe20008000000 */
[----:B------:R-:W-:Y:S02]  /*40860*/  ULDC UR24, c[0x0][0x228] ;  /* 0x00008a0000187ab9 */ /* 0x000fe40000000800 */
[----:B------:R-:W-:Y:S01]  /*40870*/  ISETP.LT.AND P0, PT, R5, UR24, !P0 ;  /* 0x0000001805007c0c */ /* 0x000fe2000c701270 */
[----:B------:R-:W-:-:S02]  /*40880*/  ULDC UR24, c[0x0][0x228] ;  /* 0x00008a0000187ab9 */ /* 0x000fc40000000800 */
[----:B------:R-:W-:-:S04]  /*40890*/  @P1 LOP3.LUT R48, R48, 0x100, RZ, 0xfc, !PT ;  /* 0x0000010030301812 */ /* 0x000fc800078efcff */
[----:B------:R-:W-:-:S06]  /*408a0*/  LOP3.LUT R48, R48, 0xffffff7f, RZ, 0xc0, !PT ;  /* 0xffffff7f30307812 */ /* 0x000fcc00078ec0ff */
[----:B------:R-:W-:Y:S02]  /*408b0*/  @P0 LOP3.LUT R48, R48, 0x80, RZ, 0xfc, !PT ;  /* 0x0000008030300812 */ /* 0x000fe400078efcff */
[----:B------:R-:W-:-:S04]  /*408c0*/  ISETP.GE.AND P0, PT, R2, UR56, PT ;  /* 0x0000003802007c0c */ /* 0x000fc8000bf06270 */
        /* <DEDUP_REMOVED lines=20> */
[----:B------:R-:W-:Y:S01]  /*40a10*/  ULDC UR18, c[0x0][0x228] ;  /* 0x00008a0000127ab9 */ /* 0x000fe20000000800 */
[----:B------:R-:W-:Y:S01]  /*40a20*/  ULDC UR46, c[0x0][0x228] ;  /* 0x00008a00002e7ab9 */ /* 0x000fe20000000800 */
[----:B0-----:R-:W-:Y:S01]  /*40a30*/  VIADD R8, R8, UR26 ;  /* 0x0000001a08087c36 */ /* 0x001fe20008000000 */
[----:B------:R-:W-:-:S04]  /*40a40*/  ULDC UR26, c[0x0][0x248] ;  /* 0x00009200001a7ab9 */ /* 0x000fc80000000800 */
[----:B------:R0:W-:Y:S01]  /*40a50*/  STL [R1+0x550], R8 ;  /* 0x0005500801007387 */ /* 0x0001e20000100800 */
[----:B------:R-:W-:Y:S01]  /*40a60*/  @P1 LOP3.LUT R48, R48, 0x10, RZ, 0xfc, !PT ;  /* 0x0000001030301812 */ /* 0x000fe200078efcff */
[----:B0-----:R-:W-:Y:S01]  /*40a70*/  VIADD R8, R8, UR26 ;  /* 0x0000001a08087c36 */ /* 0x001fe20008000000 */
[----:B------:R-:W-:Y:S02]  /*40a80*/  ULDC UR26, c[0x0][0x228] ;  /* 0x00008a00001a7ab9 */ /* 0x000fe40000000800 */
[----:B------:R-:W-:Y:S01]  /*40a90*/  ISETP.LT.AND P0, PT, R5, UR26, !P0 ;  /* 0x0000001a05007c0c */ /* 0x000fe2000c701270 */
[----:B------:R-:W-:Y:S01]  /*40aa0*/  ULDC UR26, c[0x0][0x248] ;  /* 0x00009200001a7ab9 */ /* 0x000fe20000000800 */
[----:B------:R-:W-:-:S11]  /*40ab0*/  LOP3.LUT R48, R48, 0xfffffff7, RZ, 0xc0, !PT ;  /* 0xfffffff730307812 */ /* 0x000fd600078ec0ff */
[----:B------:R-:W-:Y:S02]  /*40ac0*/  @P0 LOP3.LUT R48, R48, 0x8, RZ, 0xfc, !PT ;  /* 0x0000000830300812 */ /* 0x000fe400078efcff */
[----:B------:R-:W-:-:S04]  /*40ad0*/  ISETP.GE.AND P0, PT, R2, UR61, PT ;  /* 0x0000003d02007c0c */ /* 0x000fc8000bf06270 */
[----:B------:R-:W-:Y:S02]  /*40ae0*/  ISETP.LT.AND P1, PT, R6, UR10, !P0 ;  /* 0x0000000a06007c0c */ /* 0x000fe4000c721270 */
[----:B------:R-:W-:Y:S01]  /*40af0*/  LOP3.LUT R48, R48, 0xfffffffb, RZ, 0xc0, !PT ;  /* 0xfffffffb30307812 */ /* 0x000fe200078ec0ff */
[----:B------:R0:W-:Y:S01]  /*40b00*/  STL [R1+0x554], R8 ;  /* 0x0005540801007387 */ /* 0x0001e20000100800 */
[----:B------:R-:W-:Y:S01]  /*40b10*/  ISETP.LT.AND P0, PT, R5, UR14, !P0 ;  /* 0x0000000e05007c0c */ /* 0x000fe2000c701270 */
[----:B------:R-:W-:Y:S01]  /*40b20*/  VIADD R2, R4, 0x110 ;  /* 0x0000011004027836 */ /* 0x000fe20000000000 */
[----:B------:R-:W-:Y:S01]  /*40b30*/  UMOV UR61, UR60 ;  /* 0x0000003c003d7c82 */ /* 0x000fe20008000000 */
[----:B------:R-:W-:-:S06]  /*40b40*/  ULDC UR10, c[0x0][0x228] ;  /* 0x00008a00000a7ab9 */ /* 0x000fcc0000000800 */
[----:B------:R-:W-:Y:S01]  /*40b50*/  @P1 LOP3.LUT R48, R48, 0x4, RZ, 0xfc, !PT ;  /* 0x0000000430301812 */ /* 0x000fe200078efcff */
[----:B0-----:R-:W-:Y:S01]  /*40b60*/  VIADD R8, R8, UR28 ;  /* 0x0000001c08087c36 */ /* 0x001fe20008000000 */
[----:B------:R-:W-:Y:S01]  /*40b70*/  ULDC UR28, c[0x0][0x248] ;  /* 0x00009200001c7ab9 */ /* 0x000fe20000000800 */
[----:B------:R-:W-:Y:S01]  /*40b80*/  ULDC UR14, c[0x0][0x228] ;  /* 0x00008a00000e7ab9 */ /* 0x000fe20000000800 */
[----:B------:R-:W-:Y:S02]  /*40b90*/  LOP3.LUT R48, R48, 0xfffffffd, RZ, 0xc0, !PT ;  /* 0xfffffffd30307812 */ /* 0x000fe400078ec0ff */
[----:B------:R0:W-:Y:S02]  /*40ba0*/  STL [R1+0x558], R8 ;  /* 0x0005580801007387 */ /* 0x0001e40000100800 */
[----:B------:R-:W-:Y:S02]  /*40bb0*/  @P0 LOP3.LUT R48, R48, 0x2, RZ, 0xfc, !PT ;  /* 0x0000000230300812 */ /* 0x000fe400078efcff */
[----:B------:R-:W-:Y:S01]  /*40bc0*/  ISETP.GE.AND P0, PT, R2, UR56, PT ;  /* 0x0000003802007c0c */ /* 0x000fe2000bf06270 */
[----:B0-----:R-:W-:Y:S01]  /*40bd0*/  VIADD R8, R8, UR28 ;  /* 0x0000001c08087c36 */ /* 0x001fe20008000000 */
[----:B------:R-:W-:-:S02]  /*40be0*/  ULDC UR28, c[0x0][0x228] ;  /* 0x00008a00001c7ab9 */ /* 0x000fc40000000800 */
[----:B------:R-:W-:Y:S01]  /*40bf0*/  ISETP.LT.AND P1, PT, R6, UR28, !P0 ;  /* 0x0000001c06007c0c */ /* 0x000fe2000c721270 */
[----:B------:R-:W-:Y:S01]  /*40c00*/  VIADD R2, R4, 0x10e ;  /* 0x0000010e04027836 */ /* 0x000fe20000000000 */
[----:B------:R-:W-:Y:S01]  /*40c10*/  ISETP.LT.AND P0, PT, R5, UR5, !P0 ;  /* 0x0000000505007c0c */ /* 0x000fe2000c701270 */
[----:B------:R0:W-:Y:S01]  /*40c20*/  STL [R1+0x560], R8 ;  /* 0x0005600801007387 */ /* 0x0001e20000100800 */
[----:B------:R-:W-:Y:S01]  /*40c30*/  LOP3.LUT R48, R48, 0xfffffffe, RZ, 0xc0, !PT ;  /* 0xfffffffe30307812 */ /* 0x000fe200078ec0ff */
[----:B------:R-:W-:Y:S01]  /*40c40*/  UMOV UR56, UR38 ;  /* 0x0000002600387c82 */ /* 0x000fe20008000000 */
[----:B------:R-:W-:Y:S01]  /*40c50*/  UMOV UR60, UR40 ;  /* 0x00000028003c7c82 */ /* 0x000fe20008000000 */
[----:B------:R-:W-:Y:S01]  /*40c60*/  ULDC UR5, c[0x0][0x228] ;  /* 0x00008a0000057ab9 */ /* 0x000fe20000000800 */
[----:B------:R-:W-:Y:S01]  /*40c70*/  ULDC UR28, c[0x0][0x228] ;  /* 0x00008a00001c7ab9 */ /* 0x000fe20000000800 */
[----:B------:R-:W-:Y:S01]  /*40c80*/  ULDC UR38, c[0x0][0x248] ;  /* 0x0000920000267ab9 */ /* 0x000fe20000000800 */
[----:B------:R-:W-:Y:S01]  /*40c90*/  ULDC UR40, c[0x0][0x248] ;  /* 0x0000920000287ab9 */ /* 0x000fe20000000800 */
[----:B0-----:R-:W-:Y:S01]  /*40ca0*/  VIADD R8, R8, UR30 ;  /* 0x0000001e08087c36 */ /* 0x001fe20008000000 */
[----:B------:R-:W-:-:S03]  /*40cb0*/  ULDC UR30, c[0x0][0x228] ;  /* 0x00008a00001e7ab9 */ /* 0x000fc60000000800 */
[----:B------:R-:W-:Y:S02]  /*40cc0*/  @P0 LOP3.LUT R50, R50, 0x80000000, RZ, 0xfc, !PT ;  /* 0x8000000032320812 */ /* 0x000fe400078efcff */
[----:B------:R-:W-:Y:S02]  /*40cd0*/  ISETP.GE.AND P0, PT, R2, UR52, PT ;  /* 0x0000003402007c0c */ /* 0x000fe4000bf06270 */
[----:B------:R-:W-:Y:S02]  /*40ce0*/  @P1 LOP3.LUT R48, R48, 0x1, RZ, 0xfc, !PT ;  /* 0x0000000130301812 */ /* 0x000fe400078efcff */
        /* <DEDUP_REMOVED lines=8> */
[----:B------:R-:W-:-:S02]  /*40d70*/  ULDC UR20, c[0x0][0x228] ;  /* 0x00008a0000147ab9 */ /* 0x000fc40000000800 */
[----:B------:R-:W-:Y:S01]  /*40d80*/  ISETP.LT.AND P0, PT, R5, UR20, !P0 ;  /* 0x0000001405007c0c */ /* 0x000fe2000c701270 */
[----:B------:R-:W-:Y:S02]  /*40d90*/  ULDC UR20, c[0x0][0x228] ;  /* 0x00008a0000147ab9 */ /* 0x000fe40000000800 */
[----:B------:R-:W-:-:S04]  /*40da0*/  @P1 LOP3.LUT R50, R50, 0x40000000, RZ, 0xfc, !PT ;  /* 0x4000000032321812 */ /* 0x000fc800078efcff */
[----:B------:R-:W-:-:S06]  /*40db0*/  LOP3.LUT R50, R50, 0xdfffffff, RZ, 0xc0, !PT ;  /* 0xdfffffff32327812 */ /* 0x000fcc00078ec0ff */
        /* <DEDUP_REMOVED lines=8> */
[----:B------:R-:W-:Y:S01]  /*40e40*/  ULDC UR22, c[0x0][0x248] ;  /* 0x0000920000167ab9 */ /* 0x000fe20000000800 */
[----:B------:R-:W-:Y:S01]  /*40e50*/  LOP3.LUT R51, R51, 0x7fffffff, RZ, 0xc0, !PT ;  /* 0x7fffffff33337812 */ /* 0x000fe200078ec0ff */
[----:B------:R-:W-:-:S07]  /*40e60*/  ULDC UR61, c[0x0][0x228] ;  /* 0x00008a00003d7ab9 */ /* 0x000fce0000000800 */
[----:B------:R-:W-:-:S04]  /*40e70*/  @P1 LOP3.LUT R50, R50, 0x10000000, RZ, 0xfc, !PT ;  /* 0x1000000032321812 */ /* 0x000fc800078efcff */
[----:B------:R-:W-:-:S04]  /*40e80*/  LOP3.LUT R50, R50, 0xf7ffffff, RZ, 0xc0, !PT ;  /* 0xf7ffffff32327812 */ /* 0x000fc800078ec0ff */
        /* <DEDUP_REMOVED lines=11> */
[----:B------:R-:W-:Y:S01]  /*40f40*/  ULDC UR42, c[0x0][0x248] ;  /* 0x00009200002a7ab9 */ /* 0x000fe20000000800 */
[----:B------:R-:W-:-:S02]  /*40f50*/  ULDC UR44, c[0x0][0x248] ;  /* 0x00009200002c7ab9 */ /* 0x000fc40000000800 */
[----:B------:R-:W-:-:S04]  /*40f60*/  @P1 LOP3.LUT R50, R50, 0x4000000, RZ, 0xfc, !PT ;  /* 0x0400000032321812 */ /* 0x000fc800078efcff */
[----:B------:R-:W-:Y:S01]  /*40f70*/  LOP3.LUT R50, R50, 0xfdffffff, RZ, 0xc0, !PT ;  /* 0xfdffffff32327812 */ /* 0x000fe200078ec0ff */
[----:B0-----:R-:W-:Y:S01]  /*40f80*/  VIADD R8, R8, UR32 ;  /* 0x0000002008087c36 */ /* 0x001fe20008000000 */
[----:B------:R-:W-:Y:S02]  /*40f90*/  ULDC UR32, c[0x0][0x248] ;  /* 0x0000920000207ab9 */ /* 0x000fe40000000800 */
[----:B------:R-:W-:Y:S02]  /*40fa0*/  @P0 LOP3.LUT R50, R50, 0x2000000, RZ, 0xfc, !PT ;  /* 0x0200000032320812 */ /* 0x000fe400078efcff */
[----:B------:R0:W-:Y:S01]  /*40fb0*/  STL [R1+0x570], R8 ;  /* 0x0005700801007387 */ /* 0x0001e20000100800 */
[----:B------:R-:W-:Y:S01]  /*40fc0*/  ISETP.GE.AND P0, PT, R2, UR60, PT ;  /* 0x0000003c02007c0c */ /* 0x000fe2000bf06270 */
[----:B0-----:R-:W-:Y:S01]  /*40fd0*/  VIADD R8, R8, UR32 ;  /* 0x0000002008087c36 */ /* 0x001fe20008000000 */
[----:B------:R-:W-:Y:S02]  /*40fe0*/  ULDC UR32, c[0x0][0x228] ;  /* 0x00008a0000207ab9 */ /* 0x000fe40000000800 */
[----:B------:R-:W-:-:S02]  /*40ff0*/  ISETP.LT.AND P1, PT, R6, UR32, !P0 ;  /* 0x0000002006007c0c */ /* 0x000fc4000c721270 */
[----:B------:R-:W-:Y:S01]  /*41000*/  LOP3.LUT R50, R50, 0xfeffffff, RZ, 0xc0, !PT ;  /* 0xfeffffff32327812 */ /* 0x000fe200078ec0ff */
[----:B------:R0:W-:Y:S01]  /*41010*/  STL [R1+0x574], R8 ;  /* 0x0005740801007387 */ /* 0x0001e20000100800 */
[----:B------:R-:W-:Y:S01]  /*41020*/  VIADD R2, R4, 0x106 ;  /* 0x0000010604027836 */ /* 0x000fe20000000000 */
[----:B------:R-:W-:Y:S01]  /*41030*/  UMOV UR60, UR52 ;  /* 0x00000034003c7c82 */ /* 0x000fe20008000000 */
[----:B------:R-:W-:Y:S01]  /*41040*/  ULDC UR32, c[0x0][0x228] ;  /* 0x00008a0000207ab9 */ /* 0x000fe20000000800 */
[----:B------:R-:W-:Y:S01]  /*41050*/  ULDC UR52, c[0x0][0x248] ;  /* 0x0000920000347ab9 */ /* 0x000fe20000000800 */
[----:B0-----:R-:W-:Y:S01]  /*41060*/  VIADD R8, R8, UR6 ;  /* 0x0000000608087c36 */ /* 0x001fe20008000000 */
[----:B------:R-:W-:Y:S02]  /*41070*/  ULDC UR6, c[0x0][0x228] ;  /* 0x00008a0000067ab9 */ /* 0x000fe40000000800 */
[----:B------:R-:W-:Y:S01]  /*41080*/  ISETP.LT.AND P0, PT, R5, UR6, !P0 ;  /* 0x0000000605007c0c */ /* 0x000fe2000c701270 */
[----:B------:R-:W-:Y:S01]  /*41090*/  ULDC UR6, c[0x0][0x248] ;  /* 0x0000920000067ab9 */ /* 0x000fe20000000800 */
[----:B------:R-:W-:-:S04]  /*410a0*/  @P1 LOP3.LUT R50, R50, 0x1000000, RZ, 0xfc, !PT ;  /* 0x0100000032321812 */ /* 0x000fc800078efcff */
[----:B------:R-:W-:-:S07]  /*410b0*/  LOP3.LUT R50, R50, 0xff7fffff, RZ, 0xc0, !PT ;  /* 0xff7fffff32327812 */ /* 0x000fce00078ec0ff */
[----:B------:R-:W-:Y:S02]  /*410c0*/  @P0 LOP3.LUT R50, R50, 0x800000, RZ, 0xfc, !PT ;  /* 0x0080000032320812 */ /* 0x000fe400078efcff */
[----:B------:R-:W-:Y:S01]  /*410d0*/  ISETP.GE.AND P0, PT, R2, UR54, PT ;  /* 0x0000003602007c0c */ /* 0x000fe2000bf06270 */
[----:B------:R0:W-:Y:S01]  /*410e0*/  STL [R1+0x578], R8 ;  /* 0x0005780801007387 */ /* 0x0001e20000100800 */
[----:B------:R-:W-:Y:S01]  /*410f0*/  LOP3.LUT R50, R50, 0xffbfffff, RZ, 0xc0, !PT ;  /* 0xffbfffff32327812 */ /* 0x000fe200078ec0ff */
[----:B------:R-:W-:Y:S01]  /*41100*/  VIADD R2, R4, 0x104 ;  /* 0x0000010404027836 */ /* 0x000fe20000000000 */
[----:B------:R-:W-:Y:S01]  /*41110*/  ISETP.LT.AND P1, PT, R6, UR12, !P0 ;  /* 0x0000000c06007c0c */ /* 0x000fe2000c721270 */
[----:B------:R-:W-:Y:S01]  /*41120*/  ULDC UR12, c[0x0][0x248] ;  /* 0x00009200000c7ab9 */ /* 0x000fe20000000800 */
[----:B------:R-:W-:Y:S01]  /*41130*/  ULDC UR54, c[0x0][0x228] ;  /* 0x00008a0000367ab9 */ /* 0x000fe20000000800 */
[----:B0-----:R-:W-:Y:S01]  /*41140*/  VIADD R8, R8, UR34 ;  /* 0x0000002208087c36 */ /* 0x001fe20008000000 */
[----:B------:R-:W-:-:S02]  /*41150*/  ULDC UR34, c[0x0][0x228] ;  /* 0x00008a0000227ab9 */ /* 0x000fc40000000800 */
[----:B------:R-:W-:Y:S01]  /*41160*/  ISETP.LT.AND P0, PT, R5, UR34, !P0 ;  /* 0x0000002205007c0c */ /* 0x000fe2000c701270 */
[----:B------:R-:W-:-:S06]  /*41170*/  ULDC UR34, c[0x0][0x228] ;  /* 0x00008a0000227ab9 */ /* 0x000fcc0000000800 */
[----:B------:R-:W-:-:S04]  /*41180*/  @P1 LOP3.LUT R50, R50, 0x400000, RZ, 0xfc, !PT ;  /* 0x0040000032321812 */ /* 0x000fc800078efcff */
[----:B------:R-:W-:-:S04]  /*41190*/  LOP3.LUT R50, R50, 0xffdfffff, RZ, 0xc0, !PT ;  /* 0xffdfffff32327812 */ /* 0x000fc800078ec0ff */
        /* <DEDUP_REMOVED lines=9> */
[----:B------:R-:W-:-:S08]  /*41230*/  ULDC UR50, c[0x0][0x248] ;  /* 0x0000920000327ab9 */ /* 0x000fd00000000800 */
[----:B------:R-:W-:-:S04]  /*41240*/  @P1 LOP3.LUT R50, R50, 0x100000, RZ, 0xfc, !PT ;  /* 0x0010000032321812 */ /* 0x000fc800078efcff */
[----:B------:R-:W-:-:S04]  /*41250*/  LOP3.LUT R50, R50, 0xfff7ffff, RZ, 0xc0, !PT ;  /* 0xfff7ffff32327812 */ /* 0x000fc800078ec0ff */
[----:B------:R-:W-:Y:S02]  /*41260*/  @P0 LOP3.LUT R50, R50, 0x80000, RZ, 0xfc, !PT ;  /* 0x0008000032320812 */ /* 0x000fe400078efcff */
[----:B------:R-:W-:Y:S02]  /*41270*/  ISETP.GE.AND P0, PT, R2, UR60, PT ;  /* 0x0000003c02007c0c */ /* 0x000fe4000bf06270 */
[----:B------:R-:W-:Y:S01]  /*41280*/  LOP3.LUT R50, R50, 0xfffbffff, RZ, 0xc0, !PT ;  /* 0xfffbffff32327812 */ /* 0x000fe200078ec0ff */
[----:B------:R-:W-:Y:S01]  /*41290*/  VIADD R2, R4, 0x100 ;  /* 0x0000010004027836 */ /* 0x000fe20000000000 */
[----:B------:R-:W-:Y:S01]  /*412a0*/  ISETP.LT.AND P1, PT, R6, UR48, !P0 ;  /* 0x0000003006007c0c */ /* 0x000fe2000c721270 */
[----:B0-----:R-:W-:Y:S01]  /*412b0*/  VIADD R8, R8, UR36 ;  /* 0x0000002408087c36 */ /* 0x001fe20008000000 */
[----:B------:R-:W-:Y:S01]  /*412c0*/  ISETP.LT.AND P0, PT, R5, UR46, !P0 ;  /* 0x0000002e05007c0c */ /* 0x000fe2000c701270 */
[----:B------:R-:W-:Y:S01]  /*412d0*/  ULDC UR36, c[0x0][0x248] ;  /* 0x0000920000247ab9 */ /* 0x000fe20000000800 */
[----:B------:R-:W-:Y:S01]  /*412e0*/  ULDC UR46, c[0x0][0x248] ;  /* 0x00009200002e7ab9 */ /* 0x000fe20000000800 */
[----:B------:R-:W-:Y:S01]  /*412f0*/  ULDC UR48, c[0x0][0x228] ;  /* 0x00008a0000307ab9 */ /* 0x000fe20000000800 */
[----:B------:R-:W-:-:S07]  /*41300*/  ULDC UR60, c[0x0][0x228] ;  /* 0x00008a00003c7ab9 */ /* 0x000fce0000000800 */
[----:B------:R-:W-:-:S04]  /*41310*/  @P1 LOP3.LUT R50, R50, 0x40000, RZ, 0xfc, !PT ;  /* 0x0004000032321812 */ /* 0x000fc800078efcff */
[----:B------:R-:W-:-:S04]  /*41320*/  LOP3.LUT R50, R50, 0xfffdffff, RZ, 0xc0, !PT ;  /* 0xfffdffff32327812 */ /* 0x000fc800078ec0ff */
[----:B------:R-:W-:Y:S02]  /*41330*/  @P0 LOP3.LUT R50, R50, 0x20000, RZ, 0xfc, !PT ;  /* 0x0002000032320812 */ /* 0x000fe400078efcff */
[----:B------:R-:W-:-:S04]  /*41340*/  ISETP.GE.AND P0, PT, R2, UR4, PT ;  /* 0x0000000402007c0c */ /* 0x000fc8000bf06270 */
[----:B------:R-:W-:Y:S01]  /*41350*/  ISETP.LT.AND P1, PT, R6, UR10, !P0 ;  /* 0x0000000a06007c0c */ /* 0x000fe2000c721270 */
[----:B------:R0:W-:Y:S01]  /*41360*/  STL [R1+0x580], R8 ;  /* 0x0005800801007387 */ /* 0x0001e20000100800 */
[----:B------:R-:W-:Y:S02]  /*41370*/  ISETP.LT.AND P0, PT, R5, UR14, !P0 ;  /* 0x0000000e05007c0c */ /* 0x000fe4000c701270 */
[----:B------:R-:W-:Y:S01]  /*41380*/  LOP3.LUT R50, R50, 0xfffeffff, RZ, 0xc0, !PT ;  /* 0xfffeffff32327812 */ /* 0x000fe200078ec0ff */
[----:B------:R-:W-:Y:S01]  /*41390*/  VIADD R2, R4, 0xfe ;  /* 0x000000fe04027836 */ /* 0x000fe20000000000 */
[----:B------:R-:W-:Y:S01]  /*413a0*/  ULDC UR10, c[0x0][0x248] ;  /* 0x00009200000a7ab9 */ /* 0x000fe20000000800 */
[----:B------:R-:W-:Y:S01]  /*413b0*/  ULDC UR14, c[0x0][0x248] ;  /* 0x00009200000e7ab9 */ /* 0x000fe20000000800 */
[----:B0-----:R-:W-:Y:S01]  /*413c0*/  VIADD R8, R8, UR36 ;  /* 0x0000002408087c36 */ /* 0x001fe20008000000 */
[----:B------:R-:W-:-:S04]  /*413d0*/  ULDC UR36, c[0x0][0x248] ;  /* 0x0000920000247ab9 */ /* 0x000fc80000000800 */
[----:B------:R-:W-:Y:S01]  /*413e0*/  @P1 LOP3.LUT R50, R50, 0x10000, RZ, 0xfc, !PT ;  /* 0x0001000032321812 */ /* 0x000fe200078efcff */
[----:B------:R0:W-:Y:S03]  /*413f0*/  STL [R1+0x584], R8 ;  /* 0x0005840801007387 */ /* 0x0001e60000100800 */
[----:B------:R-:W-:Y:S01]  /*41400*/  LOP3.LUT R50, R50, 0xffff7fff, RZ, 0xc0, !PT ;  /* 0xffff7fff32327812 */ /* 0x000fe200078ec0ff */
[----:B0-----:R-:W-:Y:S01]  /*41410*/  VIADD R8, R8, UR26 ;  /* 0x0000001a08087c36 */ /* 0x001fe20008000000 */
[----:B------:R-:W-:-:S04]  /*41420*/  ULDC UR26, c[0x0][0x248] ;  /* 0x00009200001a7ab9 */ /* 0x000fc80000000800 */
[----:B------:R0:W-:Y:S01]  /*41430*/  STL [R1+0x588], R8 ;  /* 0x0005880801007387 */ /* 0x0001e20000100800 */
[----:B------:R-:W-:Y:S02]  /*41440*/  @P0 LOP3.LUT R50, R50, 0x8000, RZ, 0xfc, !PT ;  /* 0x0000800032320812 */ /* 0x000fe400078efcff */
[----:B------:R-:W-:Y:S01]  /*41450*/  ISETP.GE.AND P0, PT, R2, UR7, PT ;  /* 0x0000000702007c0c */ /* 0x000fe2000bf06270 */
[----:B0-----:R-:W-:Y:S01]  /*41460*/  VIADD R8, R8, UR26 ;  /* 0x0000001a08087c36 */ /* 0x001fe20008000000 */
[----:B------:R-:W-:Y:S01]  /*41470*/  ULDC UR26, c[0x0][0x248] ;  /* 0x00009200001a7ab9 */ /* 0x000fe20000000800 */
[----:B------:R-:W-:Y:S01]  /*41480*/  LOP3.LUT R50, R50, 0xffffbfff, RZ, 0xc0, !PT ;  /* 0xffffbfff32327812 */ /* 0x000fe200078ec0ff */
[----:B------:R-:W-:Y:S01]  /*41490*/  VIADD R2, R4, 0xfc ;  /* 0x000000fc04027836 */ /* 0x000fe20000000000 */
[----:B------:R-:W-:Y:S01]  /*414a0*/  ULDC UR7, c[0x0][0x248] ;  /* 0x0000920000077ab9 */ /* 0x000fe20000000800 */
[----:B------:R0:W-:Y:S02]  /*414b0*/  STL [R1+0x58c], R8 ;  /* 0x00058c0801007387 */ /* 0x0001e40000100800 */
[----:B0-----:R-:W-:Y:S01]  /*414c0*/  VIADD R8, R8, UR26 ;  /* 0x0000001a08087c36 */ /* 0x001fe20008000000 */
[----:B------:R-:W-:-:S02]  /*414d0*/  ULDC UR26, c[0x0][0x228] ;  /* 0x00008a00001a7ab9 */ /* 0x000fc40000000800 */
[----:B------:R-:W-:Y:S01]  /*414e0*/  ISETP.LT.AND P1, PT, R6, UR26, !P0 ;  /* 0x0000001a06007c0c */ /* 0x000fe2000c721270 */
[----:B------:R-:W-:Y:S01]  /*414f0*/  ULDC UR26, c[0x0][0x228] ;  /* 0x00008a00001a7ab9 */ /* 0x000fe20000000800 */
[----:B------:R-:W-:Y:S01]  /*41500*/  ISETP.LT.AND P0, PT, R5, UR5, !P0 ;  /* 0x0000000505007c0c */ /* 0x000fe2000c701270 */
[----:B------:R0:W-:Y:S01]  /*41510*/  STL [R1+0x590], R8 ;  /* 0x0005900801007387 */ /* 0x0001e20000100800 */
[----:B------:R-:W-:-:S09]  /*41520*/  ULDC UR5, c[0x0][0x248] ;  /* 0x0000920000057ab9 */ /* 0x000fd20000000800 */
        /* <DEDUP_REMOVED lines=45> */
[----:B------:R-:W-:Y:S01]  /*41800*/  LOP3.LUT R50, R50, 0xffffff7f, RZ, 0xc0, !PT ;  /* 0xffffff7f32327812 */ /* 0x000fe200078ec0ff */
[----:B------:R0:W-:Y:S03]  /*41810*/  STL [R1+0x5a0], R8 ;  /* 0x0005a00801007387 */ /* 0x0001e60000100800 */
[----:B------:R-:W-:Y:S02]  /*41820*/  @P0 LOP3.LUT R50, R50, 0x80, RZ, 0xfc, !PT ;  /* 0x0000008032320812 */ /* 0x000fe400078efcff */
[----:B------:R-:W-:Y:S01]  /*41830*/  ISETP.GE.AND P0, PT, R2, UR21, PT ;  /* 0x0000001502007c0c */ /* 0x000fe2000bf06270 */
[----:B0-----:R-:W-:Y:S01]  /*41840*/  VIADD R8, R8, UR40 ;  /* 0x0000002808087c36 */ /* 0x001fe20008000000 */
[----:B------:R-:W-:Y:S01]  /*41850*/  LOP3.LUT R50, R50, 0xffffffbf, RZ, 0xc0, !PT ;  /* 0xffffffbf32327812 */ /* 0x000fe200078ec0ff */
[----:B------:R-:W-:Y:S01]  /*41860*/  VIADD R2, R4, 0xf4 ;  /* 0x000000f404027836 */ /* 0x000fe20000000000 */
[----:B------:R-:W-:Y:S01]  /*41870*/  ISETP.LT.AND P1, PT, R6, UR16, !P0 ;  /* 0x0000001006007c0c */ /* 0x000fe2000c721270 */
[----:B------:R-:W-:Y:S01]  /*41880*/  ULDC UR40, c[0x0][0x248] ;  /* 0x0000920000287ab9 */ /* 0x000fe20000000800 */
[----:B------:R0:W-:Y:S01]  /*41890*/  STL [R1+0x5a4], R8 ;  /* 0x0005a40801007387 */ /* 0x0001e20000100800 */
[----:B------:R-:W-:Y:S01]  /*418a0*/  ULDC UR21, c[0x0][0x228] ;  /* 0x00008a0000157ab9 */ /* 0x000fe20000000800 */
[----:B------:R-:W-:Y:S01]  /*418b0*/  ULDC UR16, c[0x0][0x228] ;  /* 0x00008a0000107ab9 */ /* 0x000fe20000000800 */
[----:B0-----:R-:W-:Y:S01]  /*418c0*/  VIADD R8, R8, UR22 ;  /* 0x0000001608087c36 */ /* 0x001fe20008000000 */
[----:B------:R-:W-:-:S02]  /*418d0*/  ULDC UR22, c[0x0][0x228] ;  /* 0x00008a0000167ab9 */ /* 0x000fc40000000800 */
[----:B------:R-:W-:Y:S01]  /*418e0*/  ISETP.LT.AND P0, PT, R5, UR22, !P0 ;  /* 0x0000001605007c0c */ /* 0x000fe2000c701270 */
[----:B------:R-:W-:-:S04]  /*418f0*/  ULDC UR22, c[0x0][0x248] ;  /* 0x0000920000167ab9 */ /* 0x000fc80000000800 */
[----:B------:R-:W-:-:S04]  /*41900*/  @P1 LOP3.LUT R50, R50, 0x40, RZ, 0xfc, !PT ;  /* 0x0000004032321812 */ /* 0x000fc800078efcff */
[----:B------:R-:W-:-:S04]  /*41910*/  LOP3.LUT R50, R50, 0xffffffdf, RZ, 0xc0, !PT ;  /* 0xffffffdf32327812 */ /* 0x000fc800078ec0ff */
        /* <DEDUP_REMOVED lines=26> */
[----:B------:R-:W-:Y:S01]  /*41ac0*/  @P1 LOP3.LUT R50, R50, 0x4, RZ, 0xfc, !PT ;  /* 0x0000000432321812 */ /* 0x000fe200078efcff */
[----:B------:R0:W-:Y:S03]  /*41ad0*/  STL [R1+0x5b0], R8 ;  /* 0x0005b00801007387 */ /* 0x0001e60000100800 */
[----:B------:R-:W-:Y:S01]  /*41ae0*/  LOP3.LUT R50, R50, 0xfffffffd, RZ, 0xc0, !PT ;  /* 0xfffffffd32327812 */ /* 0x000fe200078ec0ff */
[----:B0-----:R-:W-:-:S03]  /*41af0*/  VIADD R8, R8, UR44 ;  /* 0x0000002c08087c36 */ /* 0x001fc60008000000 */
[----:B------:R-:W-:Y:S01]  /*41b00*/  @P0 LOP3.LUT R50, R50, 0x2, RZ, 0xfc, !PT ;  /* 0x0000000232320812 */ /* 0x000fe200078efcff */
[----:B------:R-:W-:Y:S01]  /*41b10*/  ULDC UR44, c[0x0][0x248] ;  /* 0x00009200002c7ab9 */ /* 0x000fe20000000800 */
[----:B------:R-:W-:Y:S01]  /*41b20*/  ISETP.GE.AND P0, PT, R2, UR17, PT ;  /* 0x0000001102007c0c */ /* 0x000fe2000bf06270 */
[----:B------:R0:W-:Y:S01]  /*41b30*/  STL [R1+0x5b4], R8 ;  /* 0x0005b40801007387 */ /* 0x0001e20000100800 */
[----:B------:R-:W-:Y:S02]  /*41b40*/  VIADD R2, R4, 0xee ;  /* 0x000000ee04027836 */ /* 0x000fe40000000000 */
[----:B------:R-:W-:Y:S01]  /*41b50*/  ISETP.LT.AND P1, PT, R6, UR32, !P0 ;  /* 0x0000002006007c0c */ /* 0x000fe2000c721270 */
[----:B------:R-:W-:Y:S01]  /*41b60*/  ULDC UR17, c[0x0][0x228] ;  /* 0x00008a0000117ab9 */ /* 0x000fe20000000800 */
[----:B------:R-:W-:Y:S01]  /*41b70*/  LOP3.LUT R50, R50, 0xfffffffe, RZ, 0xc0, !PT ;  /* 0xfffffffe32327812 */ /* 0x000fe200078ec0ff */
[----:B------:R-:W-:Y:S01]  /*41b80*/  ULDC UR32, c[0x0][0x228] ;  /* 0x00008a0000207ab9 */ /* 0x000fe20000000800 */
[----:B0-----:R-:W-:Y:S01]  /*41b90*/  VIADD R8, R8, UR6 ;  /* 0x0000000608087c36 */ /* 0x001fe20008000000 */
[----:B------:R-:W-:-:S02]  /*41ba0*/  ULDC UR6, c[0x0][0x228] ;  /* 0x00008a0000067ab9 */ /* 0x000fc40000000800 */
[----:B------:R-:W-:Y:S01]  /*41bb0*/  ISETP.LT.AND P0, PT, R5, UR6, !P0 ;  /* 0x0000000605007c0c */ /* 0x000fe2000c701270 */
[----:B------:R-:W-:-:S05]  /*41bc0*/  ULDC UR6, c[0x0][0x248] ;  /* 0x0000920000067ab9 */ /* 0x000fca0000000800 */
[----:B------:R-:W-:Y:S01]  /*41bd0*/  @P1 LOP3.LUT R50, R50, 0x1, RZ, 0xfc, !PT ;  /* 0x0000000132321812 */ /* 0x000fe200078efcff */
[----:B------:R0:W-:Y:S06]  /*41be0*/  STL [R1+0x5b8], R8 ;  /* 0x0005b80801007387 */ /* 0x0001ec0000100800 */
        /* <DEDUP_REMOVED lines=8> */
[----:B------:R-:W-:Y:S01]  /*41c70*/  ISETP.LT.AND P0, PT, R5, UR44, !P0 ;  /* 0x0000002c05007c0c */ /* 0x000fe2000c701270 */
[----:B------:R-:W-:Y:S01]  /*41c80*/  ULDC UR34, c[0x0][0x248] ;  /* 0x0000920000227ab9 */ /* 0x000fe20000000800 */
[----:B------:R-:W-:-:S09]  /*41c90*/  ULDC UR27, c[0x0][0x228] ;  /* 0x00008a00001b7ab9 */ /* 0x000fd20000000800 */
[----:B------:R-:W-:-:S04]  /*41ca0*/  @P1 LOP3.LUT R51, R51, 0x40000000, RZ, 0xfc, !PT ;  /* 0x4000000033331812 */ /* 0x000fc800078efcff */
[----:B------:R-:W-:Y:S01]  /*41cb0*/  LOP3.LUT R51, R51, 0xdfffffff, RZ, 0xc0, !PT ;  /* 0xdfffffff33337812 */ /* 0x000fe200078ec0ff */
[----:B0-----:R-:W-:Y:S01]  /*41cc0*/  VIADD R8, R8, UR12 ;  /* 0x0000000c08087c36 */ /* 0x001fe20008000000 */
[----:B------:R-:W-:Y:S02]  /*41cd0*/  ULDC UR12, c[0x0][0x228] ;  /* 0x00008a00000c7ab9 */ /* 0x000fe40000000800 */
        /* <DEDUP_REMOVED lines=15> */
[----:B0-----:R-:W-:Y:S01]  /*41dd0*/  VIADD R8, R8, UR52 ;  /* 0x0000003408087c36 */ /* 0x001fe20008000000 */
[----:B------:R-:W-:Y:S01]  /*41de0*/  ISETP.LT.AND P1, PT, R6, UR56, !P0 ;  /* 0x0000003806007c0c */ /* 0x000fe2000c721270 */
[----:B------:R-:W-:Y:S01]  /*41df0*/  VIADD R2, R4, 0xe8 ;  /* 0x000000e804027836 */ /* 0x000fe20000000000 */
[----:B------:R-:W-:Y:S01]  /*41e00*/  ISETP.LT.AND P0, PT, R5, UR54, !P0 ;  /* 0x0000003605007c0c */ /* 0x000fe2000c701270 */
[----:B------:R-:W-:Y:S01]  /*41e10*/  ULDC UR52, c[0x0][0x228] ;  /* 0x00008a0000347ab9 */ /* 0x000fe20000000800 */
[----:B------:R0:W-:Y:S01]  /*41e20*/  STL [R1+0x5c4], R8 ;  /* 0x0005c40801007387 */ /* 0x0001e20000100800 */
[----:B------:R-:W-:Y:S01]  /*41e30*/  ULDC UR19, c[0x0][0x228] ;  /* 0x00008a0000137ab9 */ /* 0x000fe20000000800 */
[----:B------:R-:W-:Y:S01]  /*41e40*/  ULDC UR54, c[0x0][0x228] ;  /* 0x00008a0000367ab9 */ /* 0x000fe20000000800 */
[----:B------:R-:W-:-:S06]  /*41e50*/  ULDC UR56, c[0x0][0x228] ;  /* 0x00008a0000387ab9 */ /* 0x000fcc0000000800 */
[----:B------:R-:W-:Y:S01]  /*41e60*/  @P1 LOP3.LUT R51, R51, 0x4000000, RZ, 0xfc, !PT ;  /* 0x0400000033331812 */ /* 0x000fe200078efcff */
[----:B0-----:R-:W-:Y:S01]  /*41e70*/  VIADD R8, R8, UR50 ;  /* 0x0000003208087c36 */ /* 0x001fe20008000000 */
[----:B------:R-:W-:Y:S02]  /*41e80*/  ULDC UR50, c[0x0][0x248] ;  /* 0x0000920000327ab9 */ /* 0x000fe40000000800 */
[----:B------:R-:W-:Y:S02]  /*41e90*/  LOP3.LUT R51, R51, 0xfdffffff, RZ, 0xc0, !PT ;  /* 0xfdffffff33337812 */ /* 0x000fe400078ec0ff */
[----:B------:R0:W-:Y:S02]  /*41ea0*/  STL [R1+0x5c8], R8 ;  /* 0x0005c80801007387 */ /* 0x0001e40000100800 */
[----:B------:R-:W-:Y:S02]  /*41eb0*/  @P0 LOP3.LUT R51, R51, 0x2000000, RZ, 0xfc, !PT ;  /* 0x0200000033330812 */ /* 0x000fe400078efcff */
[----:B------:R-:W-:Y:S01]  /*41ec0*/  ISETP.GE.AND P0, PT, R2, UR29, PT ;  /* 0x0000001d02007c0c */ /* 0x000fe2000bf06270 */
[----:B0-----:R-:W-:-:S03]  /*41ed0*/  VIADD R8, R8, UR50 ;  /* 0x0000003208087c36 */ /* 0x001fc60008000000 */
[----:B------:R-:W-:Y:S01]  /*41ee0*/  ISETP.LT.AND P1, PT, R6, UR52, !P0 ;  /* 0x0000003406007c0c */ /* 0x000fe2000c721270 */
[----:B------:R-:W-:Y:S01]  /*41ef0*/  ULDC UR50, c[0x0][0x228] ;  /* 0x00008a0000327ab9 */ /* 0x000fe20000000800 */
[----:B------:R-:W-:Y:S01]  /*41f00*/  LOP3.LUT R51, R51, 0xfeffffff, RZ, 0xc0, !PT ;  /* 0xfeffffff33337812 */ /* 0x000fe200078ec0ff */
[----:B------:R-:W-:Y:S01]  /*41f10*/  VIADD R2, R4, 0xe6 ;  /* 0x000000e604027836 */ /* 0x000fe20000000000 */
[----:B------:R0:W-:Y:S01]  /*41f20*/  STL [R1+0x5cc], R8 ;  /* 0x0005cc0801007387 */ /* 0x0001e20000100800 */
[----:B------:R-:W-:Y:S01]  /*41f30*/  ISETP.LT.AND P0, PT, R5, UR50, !P0 ;  /* 0x0000003205007c0c */ /* 0x000fe2000c701270 */
[----:B------:R-:W-:Y:S01]  /*41f40*/  ULDC UR29, c[0x0][0x228] ;  /* 0x00008a00001d7ab9 */ /* 0x000fe20000000800 */
[----:B0-----:R-:W-:Y:S01]  /*41f50*/  VIADD R8, R8, UR46 ;  /* 0x0000002e08087c36 */ /* 0x001fe20008000000 */
[----:B------:R-:W-:-:S04]  /*41f60*/  ULDC UR46, c[0x0][0x248] ;  /* 0x00009200002e7ab9 */ /* 0x000fc80000000800 */
[----:B------:R0:W-:Y:S01]  /*41f70*/  STL [R1+0x5d0], R8 ;  /* 0x0005d00801007387 */ /* 0x0001e20000100800 */
[----:B------:R-:W-:Y:S01]  /*41f80*/  @P1 LOP3.LUT R51, R51, 0x1000000, RZ, 0xfc, !PT ;  /* 0x0100000033331812 */ /* 0x000fe200078efcff */
[----:B0-----:R-:W-:-:S03]  /*41f90*/  VIADD R8, R8, UR46 ;  /* 0x0000002e08087c36 */ /* 0x001fc60008000000 */
[----:B------:R-:W-:Y:S01]  /*41fa0*/  LOP3.LUT R51, R51, 0xff7fffff, RZ, 0xc0, !PT ;  /* 0xff7fffff33337812 */ /* 0x000fe200078ec0ff */
[----:B------:R-:W-:Y:S01]  /*41fb0*/  ULDC UR46, c[0x0][0x228] ;  /* 0x00008a00002e7ab9 */ /* 0x000fe20000000800 */
[----:B------:R0:W-:Y:S02]  /*41fc0*/  STL [R1+0x5d4], R8 ;  /* 0x0005d40801007387 */ /* 0x0001e40000100800 */
[----:B------:R-:W-:Y:S02]  /*41fd0*/  @P0 LOP3.LUT R51, R51, 0x800000, RZ, 0xfc, !PT ;  /* 0x0080000033330812 */ /* 0x000fe400078efcff */
[----:B------:R-:W-:Y:S01]  /*41fe0*/  ISETP.GE.AND P0, PT, R2, UR15, PT ;  /* 0x0000000f02007c0c */ /* 0x000fe2000bf06270 */
[----:B0-----:R-:W-:Y:S01]  /*41ff0*/  VIADD R8, R8, UR10 ;  /* 0x0000000a08087c36 */ /* 0x001fe20008000000 */
[----:B------:R-:W-:Y:S01]  /*42000*/  ULDC UR10, c[0x0][0x248] ;  /* 0x00009200000a7ab9 */ /* 0x000fe20000000800 */
[----:B------:R-:W-:Y:S01]  /*42010*/  LOP3.LUT R51, R51, 0xffbfffff, RZ, 0xc0, !PT ;  /* 0xffbfffff33337812 */ /* 0x000fe200078ec0ff */
[----:B------:R-:W-:Y:S01]  /*42020*/  VIADD R2, R4, 0xe4 ;  /* 0x000000e404027836 */ /* 0x000fe20000000000 */
[----:B------:R-:W-:Y:S01]  /*42030*/  ULDC UR15, c[0x0][0x248] ;  /* 0x00009200000f7ab9 */ /* 0x000fe20000000800 */
[----:B------:R0:W-:Y:S01]  /*42040*/  STL [R1+0x5d8], R8 ;  /* 0x0005d80801007387 */ /* 0x0001e20000100800 */
[----:B------:R-:W-:Y:S01]  /*42050*/  ISETP.LT.AND P1, PT, R6, UR47, !P0 ;  /* 0x0000002f06007c0c */ /* 0x000fe2000c721270 */
[----:B------:R-:W-:Y:S01]  /*42060*/  ULDC UR47, c[0x0][0x228] ;  /* 0x00008a00002f7ab9 */ /* 0x000fe20000000800 */
[----:B0-----:R-:W-:Y:S01]  /*42070*/  VIADD R8, R8, UR10 ;  /* 0x0000000a08087c36 */ /* 0x001fe20008000000 */
[----:B------:R-:W-:Y:S01]  /*42080*/  ISETP.LT.AND P0, PT, R5, UR48, !P0 ;  /* 0x0000003005007c0c */ /* 0x000fe2000c701270 */
[----:B------:R-:W-:Y:S01]  /*42090*/  ULDC UR10, c[0x0][0x228] ;  /* 0x00008a00000a7ab9 */ /* 0x000fe20000000800 */
[----:B------:R-:W-:-:S02]  /*420a0*/  ULDC UR48, c[0x0][0x228] ;  /* 0x00008a0000307ab9 */ /* 0x000fc40000000800 */
[----:B------:R0:W-:Y:S02]  /*420b0*/  STL [R1+0x5dc], R8 ;  /* 0x0005dc0801007387 */ /* 0x0001e40000100800 */
        /* <DEDUP_REMOVED lines=8> */
[----:B------:R-:W-:Y:S01]  /*42140*/  @P0 LOP3.LUT R51, R51, 0x200000, RZ, 0xfc, !PT ;  /* 0x0020000033330812 */ /* 0x000fe200078efcff */
[----:B0-----:R-:W-:Y:S01]  /*42150*/  VIADD R8, R8, UR7 ;  /* 0x0000000708087c36 */ /* 0x001fe20008000000 */
[----:B------:R-:W-:Y:S01]  /*42160*/  ISETP.GE.AND P0, PT, R2, UR45, PT ;  /* 0x0000002d02007c0c */ /* 0x000fe2000bf06270 */
[----:B------:R-:W-:-:S03]  /*42170*/  ULDC UR7, c[0x0][0x228] ;  /* 0x00008a0000077ab9 */ /* 0x000fc60000000800 */
[----:B------:R0:W-:Y:S01]  /*42180*/  STL [R1+0x5e8], R8 ;  /* 0x0005e80801007387 */ /* 0x0001e20000100800 */
[----:B------:R-:W-:Y:S02]  /*42190*/  ISETP.LT.AND P1, PT, R6, UR51, !P0 ;  /* 0x0000003306007c0c */ /* 0x000fe4000c721270 */
[----:B------:R-:W-:Y:S01]  /*421a0*/  LOP3.LUT R51, R51, 0xffefffff, RZ, 0xc0, !PT ;  /* 0xffefffff33337812 */ /* 0x000fe200078ec0ff */
[----:B------:R-:W-:Y:S01]  /*421b0*/  VIADD R2, R4, 0xe2 ;  /* 0x000000e204027836 */ /* 0x000fe20000000000 */
[----:B------:R-:W-:Y:S01]  /*421c0*/  ULDC.64 UR44, c[0x0][0x228] ;  /* 0x00008a00002c7ab9 */ /* 0x000fe20000000a00 */
[----:B0-----:R-:W-:Y:S01]  /*421d0*/  VIADD R8, R8, UR14 ;  /* 0x0000000e08087c36 */ /* 0x001fe20008000000 */
[----:B------:R-:W-:Y:S01]  /*421e0*/  ULDC UR14, c[0x0][0x248] ;  /* 0x00009200000e7ab9 */ /* 0x000fe20000000800 */
[----:B------:R-:W-:-:S03]  /*421f0*/  ULDC.64 UR50, c[0x0][0x228] ;  /* 0x00008a0000327ab9 */ /* 0x000fc60000000a00 */
[----:B------:R0:W-:Y:S01]  /*42200*/  STL [R1+0x5ec], R8 ;  /* 0x0005ec0801007387 */ /* 0x0001e20000100800 */
[----:B------:R-:W-:Y:S01]  /*42210*/  ISETP.LT.AND P0, PT, R5, UR47, !P0 ;  /* 0x0000002f05007c0c */ /* 0x000fe2000c701270 */
[----:B------:R-:W-:Y:S01]  /*42220*/  ULDC UR47, c[0x0][0x228] ;  /* 0x00008a00002f7ab9 */ /* 0x000fe20000000800 */
[----:B0-----:R-:W-:Y:S01]  /*42230*/  VIADD R8, R8, UR14 ;  /* 0x0000000e08087c36 */ /* 0x001fe20008000000 */
[----:B------:R-:W-:Y:S01]  /*42240*/  @P1 LOP3.LUT R51, R51, 0x100000, RZ, 0xfc, !PT ;  /* 0x0010000033331812 */ /* 0x000fe200078efcff */
[----:B------:R-:W-:-:S03]  /*42250*/  ULDC UR14, c[0x0][0x228] ;  /* 0x00008a00000e7ab9 */ /* 0x000fc60000000800 */
[----:B------:R0:W-:Y:S02]  /*42260*/  STL [R1+0x800], R8 ;  /* 0x0008000801007387 */ /* 0x0001e40000100800 */
[----:B0-----:R-:W-:Y:S01]  /*42270*/  VIADD R8, R8, UR28 ;  /* 0x0000001c08087c36 */ /* 0x001fe20008000000 */
[----:B------:R-:W-:-:S04]  /*42280*/  ULDC UR28, c[0x0][0x248] ;  /* 0x00009200001c7ab9 */ /* 0x000fc80000000800 */
[----:B------:R0:W-:Y:S01]  /*42290*/  STL [R1+0x804], R8 ;  /* 0x0008040801007387 */ /* 0x0001e20000100800 */
[----:B------:R-:W-:Y:S01]  /*422a0*/  LOP3.LUT R51, R51, 0xfff7ffff, RZ, 0xc0, !PT ;  /* 0xfff7ffff33337812 */ /* 0x000fe200078ec0ff */
[----:B0-----:R-:W-:-:S03]  /*422b0*/  VIADD R8, R8, UR28 ;  /* 0x0000001c08087c36 */ /* 0x001fc60008000000 */
[----:B------:R-:W-:Y:S01]  /*422c0*/  @P0 LOP3.LUT R51, R51, 0x80000, RZ, 0xfc, !PT ;  /* 0x0008000033330812 */ /* 0x000fe200078efcff */
[----:B------:R-:W-:Y:S01]  /*422d0*/  ULDC UR28, c[0x0][0x228] ;  /* 0x00008a00001c7ab9 */ /* 0x000fe20000000800 */
[----:B------:R0:W-:Y:S01]  /*422e0*/  STL [R1+0x808], R8 ;  /* 0x0008080801007387 */ /* 0x0001e20000100800 */
[----:B------:R-:W-:Y:S01]  /*422f0*/  ISETP.GE.AND P0, PT, R2, UR35, PT ;  /* 0x0000002302007c0c */ /* 0x000fe2000bf06270 */
[----:B0-----:R-:W-:-:S03]  /*42300*/  VIADD R8, R8, UR36 ;  /* 0x0000002408087c36 */ /* 0x001fc60008000000 */
[----:B------:R-:W-:Y:S01]  /*42310*/  ISETP.LT.AND P1, PT, R6, UR47, !P0 ;  /* 0x0000002f06007c0c */ /* 0x000fe2000c721270 */
[----:B------:R-:W-:Y:S01]  /*42320*/  ULDC UR36, c[0x0][0x248] ;  /* 0x0000920000247ab9 */ /* 0x000fe20000000800 */
[----:B------:R-:W-:Y:S01]  /*42330*/  LOP3.LUT R51, R51, 0xfffbffff, RZ, 0xc0, !PT ;  /* 0xfffbffff33337812 */ /* 0x000fe200078ec0ff */
[----:B------:R-:W-:Y:S01]  /*42340*/  VIADD R2, R4, 0xe0 ;  /* 0x000000e004027836 */ /* 0x000fe20000000000 */
[----:B------:R0:W-:Y:S01]  /*42350*/  STL [R1+0x80c], R8 ;  /* 0x00080c0801007387 */ /* 0x0001e20000100800 */
[----:B------:R-:W-:Y:S01]  /*42360*/  ULDC UR35, c[0x0][0x228] ;  /* 0x00008a0000237ab9 */ /* 0x000fe20000000800 */
[----:B0-----:R-:W-:Y:S01]  /*42370*/  VIADD R8, R8, UR22 ;  /* 0x0000001608087c36 */ /* 0x001fe20008000000 */
[----:B------:R-:W-:Y:S01]  /*42380*/  ISETP.LT.AND P0, PT, R5, UR61, !P0 ;  /* 0x0000003d05007c0c */ /* 0x000fe2000c701270 */
[----:B------:R-:W-:-:S05]  /*42390*/  ULDC UR22, c[0x0][0x228] ;  /* 0x00008a0000167ab9 */ /* 0x000fca0000000800 */
[----:B------:R-:W-:Y:S01]  /*423a0*/  @P1 LOP3.LUT R51, R51, 0x40000, RZ, 0xfc, !PT ;  /* 0x0004000033331812 */ /* 0x000fe200078efcff */
[----:B------:R-:W-:Y:S01]  /*423b0*/  ULDC UR61, c[0x0][0x228] ;  /* 0x00008a00003d7ab9 */ /* 0x000fe20000000800 */
[----:B------:R0:W-:Y:S02]  /*423c0*/  STL [R1+0x810], R8 ;  /* 0x0008100801007387 */ /* 0x0001e40000100800 */
[----:B0-----:R-:W-:Y:S01]  /*423d0*/  VIADD R8, R8, UR36 ;  /* 0x0000002408087c36 */ /* 0x001fe20008000000 */
[----:B------:R-:W-:Y:S01]  /*423e0*/  LOP3.LUT R51, R51, 0xfffdffff, RZ, 0xc0, !PT ;  /* 0xfffdffff33337812 */ /* 0x000fe200078ec0ff */
[----:B------:R-:W-:-:S03]  /*423f0*/  ULDC UR36, c[0x0][0x248] ;  /* 0x0000920000247ab9 */ /* 0x000fc60000000800 */
[----:B------:R0:W-:Y:S02]  /*42400*/  STL [R1+0x814], R8 ;  /* 0x0008140801007387 */ /* 0x0001e40000100800 */
        /* <DEDUP_REMOVED lines=14> */
[----:B------:R-:W-:-:S04]  /*424f0*/  ULDC UR24, c[0x0][0x248] ;  /* 0x0000920000187ab9 */ /* 0x000fc80000000800 */
        /* <DEDUP_REMOVED lines=13> */
[----:B------:R-:W-:-:S04]  /*425d0*/  ULDC UR24, c[0x0][0x248] ;  /* 0x0000920000187ab9 */ /* 0x000fc80000000800 */
[----:B------:R0:W-:Y:S01]  /*425e0*/  STL [R1+0x830], R8 ;  /* 0x0008300801007387 */ /* 0x0001e20000100800 */
[----:B------:R-:W-:Y:S01]  /*425f0*/  ISETP.GE.AND P0, PT, R2, UR57, PT ;  /* 0x0000003902007c0c */ /* 0x000fe2000bf06270 */
[----:B0-----:R-:W-:-:S03]  /*42600*/  VIADD R8, R8, UR24 ;  /* 0x0000001808087c36 */ /* 0x001fc60008000000 */
[----:B------:R-:W-:Y:S02]  /*42610*/  ISETP.LT.AND P1, PT, R6, UR5, !P0 ;  /* 0x0000000506007c0c */ /* 0x000fe4000c721270 */
[----:B------:R-:W-:Y:S01]  /*42620*/  LOP3.LUT R51, R51, 0xffffbfff, RZ, 0xc0, !PT ;  /* 0xffffbfff33337812 */ /* 0x000fe200078ec0ff */
[----:B------:R-:W-:Y:S01]  /*42630*/  VIADD R2, R4, 0xdc ;  /* 0x000000dc04027836 */ /* 0x000fe20000000000 */
[----:B------:R0:W-:Y:S01]  /*42640*/  STL [R1+0x834], R8 ;  /* 0x0008340801007387 */ /* 0x0001e20000100800 */
[----:B------:R-:W-:Y:S01]  /*42650*/  ISETP.LT.AND P0, PT, R5, UR7, !P0 ;  /* 0x0000000705007c0c */ /* 0x000fe2000c701270 */
[----:B------:R-:W-:Y:S01]  /*42660*/  ULDC UR5, c[0x0][0x248] ;  /* 0x0000920000057ab9 */ /* 0x000fe20000000800 */
[----:B------:R-:W-:Y:S01]  /*42670*/  ULDC UR57, c[0x0][0x228] ;  /* 0x00008a0000397ab9 */ /* 0x000fe20000000800 */
[----:B------:R-:W-:Y:S01]  /*42680*/  ULDC UR7, c[0x0][0x248] ;  /* 0x0000920000077ab9 */ /* 0x000fe20000000800 */
        /* <DEDUP_REMOVED lines=9> */
[----:B0-----:R-:W-:Y:S01]  /*42720*/  VIADD R8, R8, UR34 ;  /* 0x0000002208087c36 */ /* 0x001fe20008000000 */
[----:B------:R-:W-:Y:S01]  /*42730*/  @P0 LOP3.LUT R51, R51, 0x2000, RZ, 0xfc, !PT ;  /* 0x0000200033330812 */ /* 0x000fe200078efcff */
[----:B------:R-:W-:-:S03]  /*42740*/  ULDC UR34, c[0x0][0x228] ;  /* 0x00008a0000227ab9 */ /* 0x000fc60000000800 */
[----:B------:R0:W-:Y:S01]  /*42750*/  STL [R1+0x840], R8 ;  /* 0x0008400801007387 */ /* 0x0001e20000100800 */
[----:B------:R-:W-:Y:S01]  /*42760*/  ISETP.GE.AND P0, PT, R2, UR31, PT ;  /* 0x0000001f02007c0c */ /* 0x000fe2000bf06270 */
[----:B0-----:R-:W-:-:S03]  /*42770*/  VIADD R8, R8, UR36 ;  /* 0x0000002408087c36 */ /* 0x001fc60008000000 */
[----:B------:R-:W-:Y:S02]  /*42780*/  ISETP.LT.AND P1, PT, R6, UR20, !P0 ;  /* 0x0000001406007c0c */ /* 0x000fe4000c721270 */
[----:B------:R-:W-:Y:S01]  /*42790*/  LOP3.LUT R51, R51, 0xfffffbff, RZ, 0xc0, !PT ;  /* 0xfffffbff33337812 */ /* 0x000fe200078ec0ff */
[----:B------:R-:W-:Y:S01]  /*427a0*/  VIADD R2, R4, 0xda ;  /* 0x000000da04027836 */ /* 0x000fe20000000000 */
[----:B------:R0:W-:Y:S01]  /*427b0*/  STL [R1+0x844], R8 ;  /* 0x0008440801007387 */ /* 0x0001e20000100800 */
[----:B------:R-:W-:Y:S01]  /*427c0*/  ULDC UR36, c[0x0][0x228] ;  /* 0x00008a0000247ab9 */ /* 0x000fe20000000800 */
[----:B0-----:R-:W-:Y:S01]  /*427d0*/  VIADD R8, R8, UR39 ;  /* 0x0000002708087c36 */ /* 0x001fe20008000000 */
[----:B------:R-:W-:-:S04]  /*427e0*/  ULDC UR39, c[0x0][0x248] ;  /* 0x0000920000277ab9 */ /* 0x000fc80000000800 */
[----:B------:R0:W-:Y:S01]  /*427f0*/  STL [R1+0x848], R8 ;  /* 0x0008480801007387 */ /* 0x0001e20000100800 */
[----:B------:R-:W-:Y:S01]  /*42800*/  ISETP.LT.AND P0, PT, R5, UR26, !P0 ;  /* 0x0000001a05007c0c */ /* 0x000fe2000c701270 */
[----:B0-----:R-:W-:Y:S01]  /*42810*/  VIADD R8, R8, UR39 ;  /* 0x0000002708087c36 */ /* 0x001fe20008000000 */
[----:B------:R-:W-:Y:S01]  /*42820*/  @P1 LOP3.LUT R51, R51, 0x400, RZ, 0xfc, !PT ;  /* 0x0000040033331812 */ /* 0x000fe200078efcff */
[----:B------:R-:W-:-:S03]  /*42830*/  ULDC UR39, c[0x0][0x228] ;  /* 0x00008a0000277ab9 */ /* 0x000fc60000000800 */
[----:B------:R0:W-:Y:S01]  /*42840*/  STL [R1+0x84c], R8 ;  /* 0x00084c0801007387 */ /* 0x0001e20000100800 */
[----:B------:R-:W-:Y:S01]  /*42850*/  LOP3.LUT R51, R51, 0xfffffdff, RZ, 0xc0, !PT ;  /* 0xfffffdff33337812 */ /* 0x000fe200078ec0ff */
[----:B0-----:R-:W-:-:S05]  /*42860*/  VIADD R8, R8, UR41 ;  /* 0x0000002908087c36 */ /* 0x001fca0008000000 */
[----:B------:R-:W-:Y:S01]  /*42870*/  @P0 LOP3.LUT R51, R51, 0x200, RZ, 0xfc, !PT ;  /* 0x0000020033330812 */ /* 0x000fe200078efcff */
[----:B------:R-:W-:Y:S01]  /*42880*/  ULDC UR41, c[0x0][0x228] ;  /* 0x00008a0000297ab9 */ /* 0x000fe20000000800 */
[----:B------:R0:W-:Y:S01]  /*42890*/  STL [R1+0x850], R8 ;  /* 0x0008500801007387 */ /* 0x0001e20000100800 */
[----:B------:R-:W-:Y:S01]  /*428a0*/  ISETP.GE.AND P0, PT, R2, UR11, PT ;  /* 0x0000000b02007c0c */ /* 0x000fe2000bf06270 */
[----:B0-----:R-:W-:Y:S01]  /*428b0*/  VIADD R8, R8, UR15 ;  /* 0x0000000f08087c36 */ /* 0x001fe20008000000 */
[----:B------:R-:W-:-:S04]  /*428c0*/  ULDC UR15, c[0x0][0x248] ;  /* 0x00009200000f7ab9 */ /* 0x000fc80000000800 */
[----:B------:R0:W-:Y:S01]  /*428d0*/  STL [R1+0x854], R8 ;  /* 0x0008540801007387 */ /* 0x0001e20000100800 */
[----:B------:R-:W-:Y:S01]  /*428e0*/  ISETP.LT.AND P1, PT, R6, UR14, !P0 ;  /* 0x0000000e06007c0c */ /* 0x000fe2000c721270 */
[----:B0-----:R-:W-:Y:S01]  /*428f0*/  VIADD R8, R8, UR15 ;  /* 0x0000000f08087c36 */ /* 0x001fe20008000000 */
[----:B------:R-:W-:-:S04]  /*42900*/  ULDC UR15, c[0x0][0x248] ;  /* 0x00009200000f7ab9 */ /* 0x000fc80000000800 */
[----:B------:R0:W-:Y:S01]  /*42910*/  STL [R1+0x858], R8 ;  /* 0x0008580801007387 */ /* 0x0001e20000100800 */
[----:B------:R-:W-:Y:S01]  /*42920*/  ISETP.LT.AND P0, PT, R5, UR25, !P0 ;  /* 0x0000001905007c0c */ /* 0x000fe2000c701270 */
[----:B0-----:R-:W-:Y:S01]  /*42930*/  VIADD R8, R8, UR15 ;  /* 0x0000000f08087c36 */ /* 0x001fe20008000000 */
[----:B------:R-:W-:Y:S01]  /*42940*/  ULDC UR15, c[0x0][0x248] ;  /* 0x00009200000f7ab9 */ /* 0x000fe20000000800 */
[----:B------:R-:W-:-:S03]  /*42950*/  LOP3.LUT R51, R51, 0xffffffbf, RZ, 0xc0, !PT ;  /* 0xffffffbf33337812 */ /* 0x000fc600078ec0ff */
[----:B------:R0:W-:Y:S01]  /*42960*/  STL [R1+0x85c], R8 ;  /* 0x00085c0801007387 */ /* 0x0001e20000100800 */
[----:B------:R-:W-:Y:S01]  /*42970*/  @P1 LOP3.LUT R51, R51, 0x40, RZ, 0xfc, !PT ;  /* 0x0000004033331812 */ /* 0x000fe200078efcff */
[----:B0-----:R-:W-:Y:S01]  /*42980*/  VIADD R8, R8, UR15 ;  /* 0x0000000f08087c36 */ /* 0x001fe20008000000 */
[----:B------:R-:W-:-:S04]  /*42990*/  ULDC UR15, c[0x0][0x248] ;  /* 0x00009200000f7ab9 */ /* 0x000fc80000000800 */
[----:B------:R0:W-:Y:S01]  /*429a0*/  STL [R1+0x860], R8 ;  /* 0x0008600801007387 */ /* 0x0001e20000100800 */
[----:B------:R-:W-:Y:S01]  /*429b0*/  LOP3.LUT R51, R51, 0xffffffdf, RZ, 0xc0, !PT ;  /* 0xffffffdf33337812 */ /* 0x000fe200078ec0ff */
[----:B------:R-:W-:Y:S02]  /*429c0*/  VIADD R2, R4, 0xd8 ;  /* 0x000000d804027836 */ /* 0x000fe40000000000 */
[----:B0-----:R-:W-:Y:S01]  /*429d0*/  VIADD R8, R8, UR15 ;  /* 0x0000000f08087c36 */ /* 0x001fe20008000000 */
[----:B------:R-:W-:Y:S01]  /*429e0*/  ULDC UR15, c[0x0][0x248] ;  /* 0x00009200000f7ab9 */ /* 0x000fe20000000800 */
[----:B------:R-:W-:-:S03]  /*429f0*/  @P0 LOP3.LUT R51, R51, 0x20, RZ, 0xfc, !PT ;  /* 0x0000002033330812 */ /* 0x000fc600078efcff */
[----:B------:R0:W-:Y:S01]  /*42a00*/  STL [R1+0x864], R8 ;  /* 0x0008640801007387 */ /* 0x0001e20000100800 */
[----:B------:R-:W-:Y:S01]  /*42a10*/  ISETP.GE.AND P0, PT, R2, UR13, PT ;  /* 0x0000000d02007c0c */ /* 0x000fe2000bf06270 */
[----:B0-----:R-:W-:-:S03]  /*42a20*/  VIADD R8, R8, UR15 ;  /* 0x0000000f08087c36 */ /* 0x001fc60008000000 */
[----:B------:R-:W-:Y:S02]  /*42a30*/  ISETP.LT.AND P1, PT, R6, UR30, !P0 ;  /* 0x0000001e06007c0c */ /* 0x000fe4000c721270 */
[----:B------:R-:W-:Y:S01]  /*42a40*/  LOP3.LUT R51, R51, 0xfffffffb, RZ, 0xc0, !PT ;  /* 0xfffffffb33337812 */ /* 0x000fe200078ec0ff */
[----:B------:R-:W-:Y:S01]  /*42a50*/  VIADD R2, R4, 0xd7 ;  /* 0x000000d704027836 */ /* 0x000fe20000000000 */
[----:B------:R0:W-:Y:S01]  /*42a60*/  STL [R1+0x868], R8 ;  /* 0x0008680801007387 */ /* 0x0001e20000100800 */
[----:B------:R-:W-:Y:S01]  /*42a70*/  ULDC.64 UR14, c[0x0][0x228] ;  /* 0x00008a00000e7ab9 */ /* 0x000fe20000000a00 */
[----:B------:R-:W-:Y:S01]  /*42a80*/  ULDC.64 UR30, c[0x0][0x228] ;  /* 0x00008a00001e7ab9 */ /* 0x000fe20000000a00 */
[----:B0-----:R-:W-:Y:S01]  /*42a90*/  VIADD R8, R8, UR10 ;  /* 0x0000000a08087c36 */ /* 0x001fe20008000000 */
[----:B------:R-:W-:-:S04]  /*42aa0*/  ULDC UR10, c[0x0][0x248] ;  /* 0x00009200000a7ab9 */ /* 0x000fc80000000800 */
[----:B------:R0:W-:Y:S01]  /*42ab0*/  STL [R1+0x86c], R8 ;  /* 0x00086c0801007387 */ /* 0x0001e20000100800 */
[----:B------:R-:W-:Y:S01]  /*42ac0*/  @P1 LOP3.LUT R51, R51, 0x4, RZ, 0xfc, !PT ;  /* 0x0000000433331812 */ /* 0x000fe200078efcff */
[----:B0-----:R-:W-:Y:S01]  /*42ad0*/  VIADD R8, R8, UR10 ;  /* 0x0000000a08087c36 */ /* 0x001fe20008000000 */
[----:B------:R-:W-:Y:S02]  /*42ae0*/  ULDC.64 UR10, c[0x0][0x228] ;  /* 0x00008a00000a7ab9 */ /* 0x000fe40000000a00 */
[----:B------:R-:W-:Y:S02]  /*42af0*/  ISETP.LT.AND P0, PT, R5, UR10, !P0 ;  /* 0x0000000a05007c0c */ /* 0x000fe4000c701270 */
[----:B------:R-:W-:-:S11]  /*42b00*/  LOP3.LUT R51, R51, 0xfffffffd, RZ, 0xc0, !PT ;  /* 0xfffffffd33337812 */ /* 0x000fd600078ec0ff */
[----:B------:R-:W-:Y:S02]  /*42b10*/  @P0 LOP3.LUT R51, R51, 0x2, RZ, 0xfc, !PT ;  /* 0x0000000233330812 */ /* 0x000fe400078efcff */
[----:B------:R-:W-:Y:S01]  /*42b20*/  ISETP.GE.AND P0, PT, R2, UR55, PT ;  /* 0x0000003702007c0c */ /* 0x000fe2000bf06270 */
[----:B------:R-:W-:Y:S01]  /*42b30*/  VIADD R2, R4, 0xd6 ;  /* 0x000000d604027836 */ /* 0x000fe20000000000 */
[----:B------:R-:W-:Y:S01]  /*42b40*/  LOP3.LUT R51, R51, 0xfffffffe, RZ, 0xc0, !PT ;  /* 0xfffffffe33337812 */ /* 0x000fe200078ec0ff */
[----:B------:R0:W-:Y:S01]  /*42b50*/  STL [R1+0x870], R8 ;  /* 0x0008700801007387 */ /* 0x0001e20000100800 */
[----:B------:R-:W-:Y:S01]  /*42b60*/  ISETP.LT.AND P1, PT, R6, UR28, !P0 ;  /* 0x0000001c06007c0c */ /* 0x000fe2000c721270 */
[----:B------:R-:W-:Y:S01]  /*42b70*/  ULDC UR55, c[0x0][0x228] ;  /* 0x00008a0000377ab9 */ /* 0x000fe20000000800 */
[----:B------:R-:W-:-:S13]  /*42b80*/  ISETP.LT.AND P0, PT, R5, UR14, !P0 ;  /* 0x0000000e05007c0c */ /* 0x000fda000c701270 */
[----:B------:R-:W-:Y:S02]  /*42b90*/  @P0 LOP3.LUT R52, R52, 0x80000000, RZ, 0xfc, !PT ;  /* 0x8000000034340812 */ /* 0x000fe400078efcff */
[----:B------:R-:W-:Y:S02]  /*42ba0*/  ISETP.GE.AND P0, PT, R2, UR53, PT ;  /* 0x0000003502007c0c */ /* 0x000fe4000bf06270 */
[----:B------:R-:W-:Y:S02]  /*42bb0*/  @P1 LOP3.LUT R51, R51, 0x1, RZ, 0xfc, !PT ;  /* 0x0000000133331812 */ /* 0x000fe400078efcff */
[----:B------:R-:W-:Y:S01]  /*42bc0*/  LOP3.LUT R52, R52, 0xbfffffff, RZ, 0xc0, !PT ;  /* 0xbfffffff34347812 */ /* 0x000fe200078ec0ff */
[----:B------:R-:W-:Y:S01]  /*42bd0*/  VIADD R2, R4, 0xd5 ;  /* 0x000000d504027836 */ /* 0x000fe20000000000 */
[----:B------:R-:W-:Y:S01]  /*42be0*/  ISETP.LT.AND P1, PT, R6, UR21, !P0 ;  /* 0x0000001506007c0c */ /* 0x000fe2000c721270 */
[----:B------:R-:W-:Y:S01]  /*42bf0*/  ULDC.64 UR20, c[0x0][0x228] ;  /* 0x00008a0000147ab9 */ /* 0x000fe20000000a00 */
[----:B------:R-:W-:Y:S01]  /*42c00*/  ISETP.LT.AND P0, PT, R5, UR30, !P0 ;  /* 0x0000001e05007c0c */ /* 0x000fe2000c701270 */
[----:B0-----:R-:W-:Y:S01]  /*42c10*/  VIADD R8, R8, UR5 ;  /* 0x0000000508087c36 */ /* 0x001fe20008000000 */
[----:B------:R-:W-:Y:S01]  /*42c20*/  ULDC UR5, c[0x0][0x248] ;  /* 0x0000920000057ab9 */ /* 0x000fe20000000800 */
[----:B------:R-:W-:-:S08]  /*42c30*/  ULDC.64 UR52, c[0x0][0x228] ;  /* 0x00008a0000347ab9 */ /* 0x000fd00000000a00 */
        /* <DEDUP_REMOVED lines=9> */
[----:B------:R-:W-:-:S10]  /*42cd0*/  ULDC UR49, c[0x0][0x228] ;  /* 0x00008a0000317ab9 */ /* 0x000fd40000000800 */
[----:B------:R-:W-:-:S04]  /*42ce0*/  @P1 LOP3.LUT R52, R52, 0x10000000, RZ, 0xfc, !PT ;  /* 0x1000000034341812 */ /* 0x000fc800078efcff */
[----:B------:R-:W-:-:S04]  /*42cf0*/  LOP3.LUT R52, R52, 0xf7ffffff, RZ, 0xc0, !PT ;  /* 0xf7ffffff34347812 */ /* 0x000fc800078ec0ff */
[----:B------:R-:W-:Y:S02]  /*42d00*/  @P0 LOP3.LUT R52, R52, 0x8000000, RZ, 0xfc, !PT ;  /* 0x0800000034340812 */ /* 0x000fe400078efcff */
[----:B------:R-:W-:Y:S02]  /*42d10*/  ISETP.GE.AND P0, PT, R2, UR43, PT ;  /* 0x0000002b02007c0c */ /* 0x000fe4000bf06270 */
[----:B------:R-:W-:Y:S01]  /*42d20*/  LOP3.LUT R52, R52, 0xfbffffff, RZ, 0xc0, !PT ;  /* 0xfbffffff34347812 */ /* 0x000fe200078ec0ff */
[----:B------:R-:W-:Y:S01]  /*42d30*/  VIADD R2, R4, 0xd3 ;  /* 0x000000d304027836 */ /* 0x000fe20000000000 */
[----:B------:R-:W-:Y:S01]  /*42d40*/  ISETP.LT.AND P1, PT, R6, UR46, !P0 ;  /* 0x0000002e06007c0c */ /* 0x000fe2000c721270 */
[----:B------:R-:W-:Y:S01]  /*42d50*/  ULDC.64 UR46, c[0x0][0x228] ;  /* 0x00008a00002e7ab9 */ /* 0x000fe20000000a00 */
[----:B------:R-:W-:Y:S01]  /*42d60*/  ISETP.LT.AND P0, PT, R5, UR44, !P0 ;  /* 0x0000002c05007c0c */ /* 0x000fe2000c701270 */
[----:B0-----:R-:W-:Y:S01]  /*42d70*/  VIADD R8, R8, UR5 ;  /* 0x0000000508087c36 */ /* 0x001fe20008000000 */
[----:B------:R-:W-:Y:S01]  /*42d80*/  ULDC UR5, c[0x0][0x248] ;  /* 0x0000920000057ab9 */ /* 0x000fe20000000800 */
[----:B------:R-:W-:-:S08]  /*42d90*/  ULDC UR43, c[0x0][0x228] ;  /* 0x00008a00002b7ab9 */ /* 0x000fd00000000800 */
[----:B------:R-:W-:-:S04]  /*42da0*/  @P1 LOP3.LUT R52, R52, 0x4000000, RZ, 0xfc, !PT ;  /* 0x0400000034341812 */ /* 0x000fc800078efcff */
[----:B------:R-:W-:-:S04]  /*42db0*/  LOP3.LUT R52, R52, 0xfdffffff, RZ, 0xc0, !PT ;  /* 0xfdffffff34347812 */ /* 0x000fc800078ec0ff */
[----:B------:R-:W-:Y:S02]  /*42dc0*/  @P0 LOP3.LUT R52, R52, 0x2000000, RZ, 0xfc, !PT ;  /* 0x0200000034340812 */ /* 0x000fe400078efcff */
[----:B------:R-:W-:-:S04]  /*42dd0*/  ISETP.GE.AND P0, PT, R2, UR37, PT ;  /* 0x0000002502007c0c */ /* 0x000fc8000bf06270 */
[----:B------:R-:W-:Y:S02]  /*42de0*/  ISETP.LT.AND P1, PT, R6, UR22, !P0 ;  /* 0x0000001606007c0c */ /* 0x000fe4000c721270 */
[----:B------:R-:W-:Y:S02]  /*42df0*/  ISETP.LT.AND P0, PT, R5, UR46, !P0 ;  /* 0x0000002e05007c0c */ /* 0x000fe4000c701270 */
[----:B------:R-:W-:Y:S01]  /*42e00*/  LOP3.LUT R52, R52, 0xfeffffff, RZ, 0xc0, !PT ;  /* 0xfeffffff34347812 */ /* 0x000fe200078ec0ff */
[----:B------:R-:W-:Y:S01]  /*42e10*/  VIADD R2, R4, 0xd2 ;  /* 0x000000d204027836 */ /* 0x000fe20000000000 */
[----:B------:R0:W-:Y:S01]  /*42e20*/  STL [R1+0x878], R8 ;  /* 0x0008780801007387 */ /* 0x0001e20000100800 */
[----:B------:R-:W-:-:S06]  /*42e30*/  ULDC UR46, c[0x0][0x228] ;  /* 0x00008a00002e7ab9 */ /* 0x000fcc0000000800 */
[----:B------:R-:W-:-:S04]  /*42e40*/  @P1 LOP3.LUT R52, R52, 0x1000000, RZ, 0xfc, !PT ;  /* 0x0100000034341812 */ /* 0x000fc800078efcff */
[----:B------:R-:W-:-:S04]  /*42e50*/  LOP3.LUT R52, R52, 0xff7fffff, RZ, 0xc0, !PT ;  /* 0xff7fffff34347812 */ /* 0x000fc800078ec0ff */
[----:B------:R-:W-:Y:S02]  /*42e60*/  @P0 LOP3.LUT R52, R52, 0x800000, RZ, 0xfc, !PT ;  /* 0x0080000034340812 */ /* 0x000fe400078efcff */
[----:B------:R-:W-:-:S04]  /*42e70*/  ISETP.GE.AND P0, PT, R2, UR33, PT ;  /* 0x0000002102007c0c */ /* 0x000fc8000bf06270 */
[----:B------:R-:W-:Y:S02]  /*42e80*/  ISETP.LT.AND P1, PT, R6, UR58, !P0 ;  /* 0x0000003a06007c0c */ /* 0x000fe4000c721270 */
[----:B------:R-:W-:Y:S01]  /*42e90*/  LOP3.LUT R52, R52, 0xffbfffff, RZ, 0xc0, !PT ;  /* 0xffbfffff34347812 */ /* 0x000fe200078ec0ff */
[----:B------:R-:W-:Y:S01]  /*42ea0*/  VIADD R2, R4, 0xd1 ;  /* 0x000000d104027836 */ /* 0x000fe20000000000 */
[----:B------:R-:W-:Y:S01]  /*42eb0*/  ISETP.LT.AND P0, PT, R5, UR50, !P0 ;  /* 0x0000003205007c0c */ /* 0x000fe2000c701270 */
[----:B0-----:R-:W-:Y:S01]  /*42ec0*/  VIADD R8, R8, UR5 ;  /* 0x0000000508087c36 */ /* 0x001fe20008000000 */
[----:B------:R-:W-:Y:S01]  /*42ed0*/  ULDC UR5, c[0x0][0x248] ;  /* 0x0000920000057ab9 */ /* 0x000fe20000000800 */
[----:B------:R-:W-:Y:S01]  /*42ee0*/  ULDC UR58, c[0x0][0x228] ;  /* 0x00008a00003a7ab9 */ /* 0x000fe20000000800 */
[----:B------:R-:W-:-:S05]  /*42ef0*/  ULDC UR50, c[0x0][0x228] ;  /* 0x00008a0000327ab9 */ /* 0x000fca0000000800 */
[----:B------:R-:W-:-:S04]  /*42f00*/  @P1 LOP3.LUT R52, R52, 0x400000, RZ, 0xfc, !PT ;  /* 0x0040000034341812 */ /* 0x000fc800078efcff */
[----:B------:R-:W-:-:S04]  /*42f10*/  LOP3.LUT R52, R52, 0xffdfffff, RZ, 0xc0, !PT ;  /* 0xffdfffff34347812 */ /* 0x000fc800078ec0ff */
[----:B------:R-:W-:Y:S02]  /*42f20*/  @P0 LOP3.LUT R52, R52, 0x200000, RZ, 0xfc, !PT ;  /* 0x0020000034340812 */ /* 0x000fe400078efcff */
[----:B------:R-:W-:Y:S02]  /*42f30*/  ISETP.GE.AND P0, PT, R2, UR11, PT ;  /* 0x0000000b02007c0c */ /* 0x000fe4000bf06270 */
[----:B------:R-:W-:Y:S01]  /*42f40*/  LOP3.LUT R52, R52, 0xffefffff, RZ, 0xc0, !PT ;  /* 0xffefffff34347812 */ /* 0x000fe200078ec0ff */
[----:B------:R0:W-:Y:S01]  /*42f50*/  STL [R1+0x87c], R8 ;  /* 0x00087c0801007387 */ /* 0x0001e20000100800 */
[----:B------:R-:W-:Y:S01]  /*42f60*/  ISETP.LT.AND P1, PT, R6, UR57, !P0 ;  /* 0x0000003906007c0c */ /* 0x000fe2000c721270 */
[----:B------:R-:W-:Y:S01]  /*42f70*/  VIADD R2, R4, 0xd0 ;  /* 0x000000d004027836 */ /* 0x000fe20000000000 */
[----:B------:R-:W-:Y:S01]  /*42f80*/  ISETP.LT.AND P0, PT, R5, UR52, !P0 ;  /* 0x0000003405007c0c */ /* 0x000fe2000c701270 */
[----:B------:R-:W-:Y:S01]  /*42f90*/  ULDC UR57, c[0x0][0x228] ;  /* 0x00008a0000397ab9 */ /* 0x000fe20000000800 */
[----:B------:R-:W-:Y:S01]  /*42fa0*/  ULDC.64 UR10, c[0x0][0x228] ;  /* 0x00008a00000a7ab9 */ /* 0x000fe20000000a00 */
[----:B------:R-:W-:Y:S01]  /*42fb0*/  ULDC UR52, c[0x0][0x228] ;  /* 0x00008a0000347ab9 */ /* 0x000fe20000000800 */
[----:B0-----:R-:W-:Y:S01]  /*42fc0*/  VIADD R8, R8, UR5 ;  /* 0x0000000508087c36 */ /* 0x001fe20008000000 */
[----:B------:R-:W-:-:S06]  /*42fd0*/  ULDC UR5, c[0x0][0x248] ;  /* 0x0000920000057ab9 */ /* 0x000fcc0000000800 */
[----:B------:R-:W-:Y:S01]  /*42fe0*/  @P1 LOP3.LUT R52, R52, 0x100000, RZ, 0xfc, !PT ;  /* 0x0010000034341812 */ /* 0x000fe200078efcff */
[----:B------:R0:W-:Y:S03]  /*42ff0*/  STL [R1+0x880], R8 ;  /* 0x0008800801007387 */ /* 0x0001e60000100800 */
[----:B------:R-:W-:-:S04]  /*43000*/  LOP3.LUT R52, R52, 0xfff7ffff, RZ, 0xc0, !PT ;  /* 0xfff7ffff34347812 */ /* 0x000fc800078ec0ff */
        /* <DEDUP_REMOVED lines=10> */
[----:B------:R-:W-:Y:S01]  /*430b0*/  ISETP.LT.AND P0, PT, R5, UR10, !P0 ;  /* 0x0000000a05007c0c */ /* 0x000fe2000c701270 */
[----:B------:R-:W-:Y:S01]  /*430c0*/  ULDC UR5, c[0x0][0x248] ;  /* 0x0000920000057ab9 */ /* 0x000fe20000000800 */
[----:B------:R-:W-:Y:S02]  /*430d0*/  ULDC UR57, c[0x0][0x228] ;  /* 0x00008a0000397ab9 */ /* 0x000fe40000000800 */
[----:B------:R0:W-:Y:S03]  /*430e0*/  STL [R1+0x888], R8 ;  /* 0x0008880801007387 */ /* 0x0001e60000100800 */
[----:B------:R-:W-:Y:S01]  /*430f0*/  @P1 LOP3.LUT R52, R52, 0x40000, RZ, 0xfc, !PT ;  /* 0x0004000034341812 */ /* 0x000fe200078efcff */
[----:B0-----:R-:W-:Y:S01]  /*43100*/  VIADD R8, R8, UR7 ;  /* 0x0000000708087c36 */ /* 0x001fe20008000000 */
[----:B------:R-:W-:-:S04]  /*43110*/  ULDC UR7, c[0x0][0x248] ;  /* 0x0000920000077ab9 */ /* 0x000fc80000000800 */
[----:B------:R0:W-:Y:S01]  /*43120*/  STL [R1+0x88c], R8 ;  /* 0x00088c0801007387 */ /* 0x0001e20000100800 */
[----:B------:R-:W-:Y:S01]  /*43130*/  LOP3.LUT R52, R52, 0xfffdffff, RZ, 0xc0, !PT ;  /* 0xfffdffff34347812 */ /* 0x000fe200078ec0ff */
[----:B0-----:R-:W-:Y:S01]  /*43140*/  VIADD R8, R8, UR5 ;  /* 0x0000000508087c36 */ /* 0x001fe20008000000 */
[----:B------:R-:W-:-:S04]  /*43150*/  ULDC UR5, c[0x0][0x248] ;  /* 0x0000920000057ab9 */ /* 0x000fc80000000800 */
[----:B------:R0:W-:Y:S01]  /*43160*/  STL [R1+0x890], R8 ;  /* 0x0008900801007387 */ /* 0x0001e20000100800 */
        /* <DEDUP_REMOVED lines=9> */
[----:B------:R-:W-:Y:S01]  /*43200*/  ULDC.64 UR30, c[0x0][0x228] ;  /* 0x00008a00001e7ab9 */ /* 0x000fe20000000a00 */
[----:B0-----:R-:W-:Y:S01]  /*43210*/  VIADD R8, R8, UR5 ;  /* 0x0000000508087c36 */ /* 0x001fe20008000000 */
[----:B------:R-:W-:-:S04]  /*43220*/  ULDC UR5, c[0x0][0x248] ;  /* 0x0000920000057ab9 */ /* 0x000fc80000000800 */
[----:B------:R0:W-:Y:S01]  /*43230*/  STL [R1+0x898], R8 ;  /* 0x0008980801007387 */ /* 0x0001e20000100800 */
[----:B------:R-:W-:Y:S01]  /*43240*/  ISETP.LT.AND P0, PT, R5, UR14, !P0 ;  /* 0x0000000e05007c0c */ /* 0x000fe2000c701270 */
        /* <DEDUP_REMOVED lines=14> */
[----:B------:R-:W-:Y:S01]  /*43330*/  ULDC.64 UR20, c[0x0][0x228] ;  /* 0x00008a0000147ab9 */ /* 0x000fe20000000a00 */
[----:B------:R0:W-:Y:S01]  /*43340*/  STL [R1+0x8a4], R8 ;  /* 0x0008a40801007387 */ /* 0x0001e20000100800 */
[----:B------:R-:W-:Y:S01]  /*43350*/  ISETP.LT.AND P1, PT, R6, UR57, !P0 ;  /* 0x0000003906007c0c */ /* 0x000fe2000c721270 */
[----:B------:R-:W-:Y:S01]  /*43360*/  ULDC UR57, c[0x0][0x228] ;  /* 0x00008a0000397ab9 */ /* 0x000fe20000000800 */
        /* <DEDUP_REMOVED lines=24> */
[----:B------:R-:W-:Y:S01]  /*434f0*/  ULDC.64 UR44, c[0x0][0x228] ;  /* 0x00008a00002c7ab9 */ /* 0x000fe20000000a00 */
[----:B------:R-:W-:Y:S01]  /*43500*/  ULDC UR57, c[0x0][0x228] ;  /* 0x00008a0000397ab9 */ /* 0x000fe20000000800 */
        /* <DEDUP_REMOVED lines=19> */
[----:B------:R-:W-:Y:S01]  /*43640*/  ULDC.64 UR16, c[0x0][0x228] ;  /* 0x00008a0000107ab9 */ /* 0x000fe20000000a00 */
        /* <DEDUP_REMOVED lines=47> */
[----:B------:R-:W-:Y:S01]  /*43940*/  ULDC UR53, c[0x0][0x228] ;  /* 0x00008a0000357ab9 */ /* 0x000fe20000000800 */
[----:B0-----:R-:W-:-:S06]  /*43950*/  VIADD R8, R8, UR5 ;  /* 0x0000000508087c36 */ /* 0x001fcc0008000000 */
[----:B------:R-:W-:Y:S01]  /*43960*/  @P1 LOP3.LUT R52, R52, 0x40, RZ, 0xfc, !PT ;  /* 0x0000004034341812 */ /* 0x000fe200078efcff */
[----:B------:R-:W-:Y:S01]  /*43970*/  ULDC UR5, c[0x0][0x248] ;  /* 0x0000920000057ab9 */ /* 0x000fe20000000800 */
[----:B------:R0:W-:Y:S02]  /*43980*/  STL [R1+0x8f0], R8 ;  /* 0x0008f00801007387 */ /* 0x0001e40000100800 */
[----:B0-----:R-:W-:Y:S01]  /*43990*/  VIADD R8, R8, UR6 ;  /* 0x0000000608087c36 */ /* 0x001fe20008000000 */
[----:B------:R-:W-:Y:S02]  /*439a0*/  ULDC.64 UR6, c[0x0][0x228] ;  /* 0x00008a0000067ab9 */ /* 0x000fe40000000a00 */
[----:B------:R-:W-:Y:S01]  /*439b0*/  ISETP.LT.AND P0, PT, R5, UR6, !P0 ;  /* 0x0000000605007c0c */ /* 0x000fe2000c701270 */
[----:B------:R-:W-:Y:S01]  /*439c0*/  ULDC UR6, c[0x0][0x248] ;  /* 0x0000920000067ab9 */ /* 0x000fe20000000800 */
[----:B------:R-:W-:-:S11]  /*439d0*/  LOP3.LUT R52, R52, 0xffffffdf, RZ, 0xc0, !PT ;  /* 0xffffffdf34347812 */ /* 0x000fd600078ec0ff */
[----:B------:R-:W-:Y:S02]  /*439e0*/  @P0 LOP3.LUT R52, R52, 0x20, RZ, 0xfc, !PT ;  /* 0x0000002034340812 */ /* 0x000fe400078efcff */
[----:B------:R-:W-:Y:S02]  /*439f0*/  ISETP.GE.AND P0, PT, R2, UR11, PT ;  /* 0x0000000b02007c0c */ /* 0x000fe4000bf06270 */
[----:B------:R-:W-:Y:S01]  /*43a00*/  LOP3.LUT R52, R52, 0xffffffef, RZ, 0xc0, !PT ;  /* 0xffffffef34347812 */ /* 0x000fe200078ec0ff */
[----:B------:R-:W-:Y:S01]  /*43a10*/  VIADD R2, R4, 0xc8 ;  /* 0x000000c804027836 */ /* 0x000fe20000000000 */
[----:B------:R-:W-:Y:S01]  /*43a20*/  ISETP.LT.AND P1, PT, R6, UR32, !P0 ;  /* 0x0000002006007c0c */ /* 0x000fe2000c721270 */
[----:B------:R-:W-:Y:S01]  /*43a30*/  ULDC.64 UR10, c[0x0][0x228] ;  /* 0x00008a00000a7ab9 */ /* 0x000fe20000000a00 */
[----:B------:R-:W-:Y:S01]  /*43a40*/  ISETP.LT.AND P0, PT, R5, UR26, !P0 ;  /* 0x0000001a05007c0c */ /* 0x000fe2000c701270 */
[----:B------:R0:W-:Y:S01]  /*43a50*/  STL [R1+0x8f4], R8 ;  /* 0x0008f40801007387 */ /* 0x0001e20000100800 */
[----:B------:R-:W-:-:S09]  /*43a60*/  ULDC.64 UR32, c[0x0][0x228] ;  /* 0x00008a0000207ab9 */ /* 0x000fd20000000a00 */
        /* <DEDUP_REMOVED lines=9> */
[----:B------:R-:W-:Y:S01]  /*43b00*/  ULDC.64 UR24, c[0x0][0x228] ;  /* 0x00008a0000187ab9 */ /* 0x000fe20000000a00 */
[----:B0-----:R-:W-:Y:S01]  /*43b10*/  VIADD R8, R8, UR5 ;  /* 0x0000000508087c36 */ /* 0x001fe20008000000 */
[----:B------:R-:W-:Y:S01]  /*43b20*/  ULDC UR5, c[0x0][0x248] ;  /* 0x0000920000057ab9 */ /* 0x000fe20000000800 */
[----:B------:R-:W-:-:S07]  /*43b30*/  ULDC UR10, c[0x0][0x248] ;  /* 0x00009200000a7ab9 */ /* 0x000fce0000000800 */
[----:B------:R-:W-:-:S04]  /*43b40*/  @P1 LOP3.LUT R52, R52, 0x4, RZ, 0xfc, !PT ;  /* 0x0000000434341812 */ /* 0x000fc800078efcff */
[----:B------:R-:W-:-:S04]  /*43b50*/  LOP3.LUT R52, R52, 0xfffffffd, RZ, 0xc0, !PT ;  /* 0xfffffffd34347812 */ /* 0x000fc800078ec0ff */
[----:B------:R-:W-:Y:S02]  /*43b60*/  @P0 LOP3.LUT R52, R52, 0x2, RZ, 0xfc, !PT ;  /* 0x0000000234340812 */ /* 0x000fe400078efcff */
[----:B------:R-:W-:Y:S01]  /*43b70*/  ISETP.GE.AND P0, PT, R2, UR31, PT ;  /* 0x0000001f02007c0c */ /* 0x000fe2000bf06270 */
[----:B------:R-:W-:Y:S01]  /*43b80*/  VIADD R2, R4, 0xc6 ;  /* 0x000000c604027836 */ /* 0x000fe20000000000 */
[----:B------:R-:W-:Y:S01]  /*43b90*/  LOP3.LUT R52, R52, 0xfffffffe, RZ, 0xc0, !PT ;  /* 0xfffffffe34347812 */ /* 0x000fe200078ec0ff */
[----:B------:R0:W-:Y:S01]  /*43ba0*/  STL [R1+0x8f8], R8 ;  /* 0x0008f80801007387 */ /* 0x0001e20000100800 */
[----:B------:R-:W-:Y:S01]  /*43bb0*/  ISETP.LT.AND P1, PT, R6, UR18, !P0 ;  /* 0x0000001206007c0c */ /* 0x000fe2000c721270 */
[----:B------:R-:W-:Y:S01]  /*43bc0*/  ULDC.64 UR30, c[0x0][0x228] ;  /* 0x00008a00001e7ab9 */ /* 0x000fe20000000a00 */
[----:B------:R-:W-:Y:S01]  /*43bd0*/  ISETP.LT.AND P0, PT, R5, UR14, !P0 ;  /* 0x0000000e05007c0c */ /* 0x000fe2000c701270 */
[----:B------:R-:W-:-:S12]  /*43be0*/  ULDC UR14, c[0x0][0x248] ;  /* 0x00009200000e7ab9 */ /* 0x000fd80000000800 */
        /* <DEDUP_REMOVED lines=33> */
[----:B------:R-:W-:Y:S01]  /*43e00*/  ULDC.64 UR16, c[0x0][0x228] ;  /* 0x00008a0000107ab9 */ /* 0x000fe20000000a00 */
[----:B------:R-:W-:-:S08]  /*43e10*/  ULDC.64 UR18, c[0x0][0x228] ;  /* 0x00008a0000127ab9 */ /* 0x000fd00000000a00 */
[----:B------:R-:W-:Y:S01]  /*43e20*/  @P1 LOP3.LUT R53, R53, 0x4000000, RZ, 0xfc, !PT ;  /* 0x0400000035351812 */ /* 0x000fe200078efcff */
[----:B------:R0:W-:Y:S01]  /*43e30*/  STL [R1+0x900], R8 ;  /* 0x0009000801007387 */ /* 0x0001e20000100800 */
[----:B------:R-:W-:Y:S02]  /*43e40*/  ULDC UR12, c[0x0][0x248] ;  /* 0x00009200000c7ab9 */ /* 0x000fe40000000800 */
[----:B------:R-:W-:-:S04]  /*43e50*/  LOP3.LUT R53, R53, 0xfdffffff, RZ, 0xc0, !PT ;  /* 0xfdffffff35357812 */ /* 0x000fc800078ec0ff */
[----:B------:R-:W-:Y:S02]  /*43e60*/  @P0 LOP3.LUT R53, R53, 0x2000000, RZ, 0xfc, !PT ;  /* 0x0200000035350812 */ /* 0x000fe400078efcff */
[----:B------:R-:W-:Y:S01]  /*43e70*/  ISETP.GE.AND P0, PT, R2, UR7, PT ;  /* 0x0000000702007c0c */ /* 0x000fe2000bf06270 */
[----:B0-----:R-:W-:Y:S01]  /*43e80*/  VIADD R8, R8, UR6 ;  /* 0x0000000608087c36 */ /* 0x001fe20008000000 */
[----:B------:R-:W-:Y:S01]  /*43e90*/  LOP3.LUT R53, R53, 0xfeffffff, RZ, 0xc0, !PT ;  /* 0xfeffffff35357812 */ /* 0x000fe200078ec0ff */
[----:B------:R-:W-:Y:S01]  /*43ea0*/  ULDC UR6, c[0x0][0x248] ;  /* 0x0000920000067ab9 */ /* 0x000fe20000000800 */
[----:B------:R-:W-:Y:S01]  /*43eb0*/  ISETP.LT.AND P1, PT, R6, UR34, !P0 ;  /* 0x0000002206007c0c */ /* 0x000fe2000c721270 */
[----:B------:R-:W-:Y:S01]  /*43ec0*/  VIADD R2, R4, 0xc2 ;  /* 0x000000c204027836 */ /* 0x000fe20000000000 */
[----:B------:R0:W-:Y:S01]  /*43ed0*/  STL [R1+0x904], R8 ;  /* 0x0009040801007387 */ /* 0x0001e20000100800 */
[----:B------:R-:W-:Y:S01]  /*43ee0*/  ISETP.LT.AND P0, PT, R5, UR16, !P0 ;  /* 0x0000001005007c0c */ /* 0x000fe2000c701270 */
[----:B------:R-:W-:Y:S01]  /*43ef0*/  ULDC UR16, c[0x0][0x248] ;  /* 0x0000920000107ab9 */ /* 0x000fe20000000800 */
[----:B------:R-:W-:Y:S01]  /*43f00*/  ULDC UR7, c[0x0][0x228] ;  /* 0x00008a0000077ab9 */ /* 0x000fe20000000800 */
[----:B0-----:R-:W-:-:S07]  /*43f10*/  VIADD R8, R8, UR5 ;  /* 0x0000000508087c36 */ /* 0x001fce0008000000 */
[----:B------:R-:W-:Y:S01]  /*43f20*/  @P1 LOP3.LUT R53, R53, 0x1000000, RZ, 0xfc, !PT ;  /* 0x0100000035351812 */ /* 0x000fe200078efcff */
[----:B------:R-:W-:Y:S01]  /*43f30*/  ULDC UR5, c[0x0][0x248] ;  /* 0x0000920000057ab9 */ /* 0x000fe20000000800 */
[----:B------:R0:W-:Y:S02]  /*43f40*/  STL [R1+0x908], R8 ;  /* 0x0009080801007387 */ /* 0x0001e40000100800 */
        /* <DEDUP_REMOVED lines=15> */
[----:B------:R-:W-:Y:S01]  /*44040*/  ULDC.64 UR36, c[0x0][0x228] ;  /* 0x00008a0000247ab9 */ /* 0x000fe20000000a00 */
[----:B0-----:R-:W-:-:S04]  /*44050*/  VIADD R8, R8, UR6 ;  /* 0x0000000608087c36 */ /* 0x001fc80008000000 */
[----:B------:R-:W-:Y:S01]  /*44060*/  @P1 LOP3.LUT R53, R53, 0x400000, RZ, 0xfc, !PT ;  /* 0x0040000035351812 */ /* 0x000fe200078efcff */
[----:B------:R-:W-:Y:S01]  /*44070*/  ULDC UR6, c[0x0][0x248] ;  /* 0x0000920000067ab9 */ /* 0x000fe20000000800 */
        /* <DEDUP_REMOVED lines=17> */
[----:B0-----:R-:W-:Y:S01]  /*44190*/  VIADD R8, R8, UR6 ;  /* 0x0000000608087c36 */ /* 0x001fe20008000000 */
[----:B------:R-:W-:Y:S01]  /*441a0*/  ISETP.LT.AND P0, PT, R5, UR22, !P0 ;  /* 0x0000001605007c0c */ /* 0x000fe2000c701270 */
[----:B------:R-:W-:-:S03]  /*441b0*/  ULDC UR6, c[0x0][0x228] ;  /* 0x00008a0000067ab9 */ /* 0x000fc60000000800 */
        /* <DEDUP_REMOVED lines=12> */
[----:B------:R-:W-:-:S04]  /*44280*/  ULDC UR10, c[0x0][0x248] ;  /* 0x00009200000a7ab9 */ /* 0x000fc80000000800 */
[----:B------:R0:W-:Y:S01]  /*44290*/  STL [R1+0x934], R8 ;  /* 0x0009340801007387 */ /* 0x0001e20000100800 */
[----:B------:R-:W-:Y:S02]  /*442a0*/  ISETP.LT.AND P1, PT, R6, UR29, !P0 ;  /* 0x0000001d06007c0c */ /* 0x000fe4000c721270 */
[----:B------:R-:W-:Y:S01]  /*442b0*/  LOP3.LUT R53, R53, 0xfffbffff, RZ, 0xc0, !PT ;  /* 0xfffbffff35357812 */ /* 0x000fe200078ec0ff */
[----:B------:R-:W-:Y:S02]  /*442c0*/  VIADD R2, R4, 0xbf ;  /* 0x000000bf04027836 */ /* 0x000fe40000000000 */
[----:B0-----:R-:W-:Y:S01]  /*442d0*/  VIADD R8, R8, UR10 ;  /* 0x0000000a08087c36 */ /* 0x001fe20008000000 */
[----:B------:R-:W-:Y:S01]  /*442e0*/  ISETP.LT.AND P0, PT, R5, UR26, !P0 ;  /* 0x0000001a05007c0c */ /* 0x000fe2000c701270 */
[----:B------:R-:W-:Y:S01]  /*442f0*/  ULDC.64 UR28, c[0x0][0x228] ;  /* 0x00008a00001c7ab9 */ /* 0x000fe20000000a00 */
[----:B------:R-:W-:Y:S02]  /*44300*/  ULDC UR10, c[0x0][0x228] ;  /* 0x00008a00000a7ab9 */ /* 0x000fe40000000800 */
        /* <DEDUP_REMOVED lines=21> */
[----:B------:R-:W-:Y:S01]  /*44460*/  ULDC UR12, c[0x0][0x228] ;  /* 0x00008a00000c7ab9 */ /* 0x000fe20000000800 */
[----:B0-----:R-:W-:Y:S01]  /*44470*/  VIADD R8, R8, UR14 ;  /* 0x0000000e08087c36 */ /* 0x001fe20008000000 */
[----:B------:R-:W-:-:S04]  /*44480*/  ULDC UR14, c[0x0][0x248] ;  /* 0x00009200000e7ab9 */ /* 0x000fc80000000800 */
[----:B------:R0:W-:Y:S01]  /*44490*/  STL [R1+0x94c], R8 ;  /* 0x00094c0801007387 */ /* 0x0001e20000100800 */
[----:B------:R-:W-:Y:S01]  /*444a0*/  @P1 LOP3.LUT R53, R53, 0x10000, RZ, 0xfc, !PT ;  /* 0x0001000035351812 */ /* 0x000fe200078efcff */
[----:B0-----:R-:W-:Y:S01]  /*444b0*/  VIADD R8, R8, UR14 ;  /* 0x0000000e08087c36 */ /* 0x001fe20008000000 */
[----:B------:R-:W-:Y:S02]  /*444c0*/  ULDC.64 UR14, c[0x0][0x228] ;  /* 0x00008a00000e7ab9 */ /* 0x000fe40000000a00 */
[----:B------:R-:W-:Y:S01]  /*444d0*/  ISETP.LT.AND P0, PT, R5, UR14, !P0 ;  /* 0x0000000e05007c0c */ /* 0x000fe2000c701270 */
[----:B------:R-:W-:Y:S01]  /*444e0*/  ULDC UR14, c[0x0][0x228] ;  /* 0x00008a00000e7ab9 */ /* 0x000fe20000000800 */
[----:B------:R-:W-:-:S11]  /*444f0*/  LOP3.LUT R53, R53, 0xffff7fff, RZ, 0xc0, !PT ;  /* 0xffff7fff35357812 */ /* 0x000fd600078ec0ff */
[----:B------:R-:W-:Y:S02]  /*44500*/  @P0 LOP3.LUT R53, R53, 0x8000, RZ, 0xfc, !PT ;  /* 0x0000800035350812 */ /* 0x000fe400078efcff */
[----:B------:R-:W-:-:S04]  /*44510*/  ISETP.GE.AND P0, PT, R2, UR21, PT ;  /* 0x0000001502007c0c */ /* 0x000fc8000bf06270 */
[----:B------:R-:W-:Y:S02]  /*44520*/  ISETP.LT.AND P1, PT, R6, UR40, !P0 ;  /* 0x0000002806007c0c */ /* 0x000fe4000c721270 */
[----:B------:R-:W-:Y:S02]  /*44530*/  ISETP.LT.AND P0, PT, R5, UR24, !P0 ;  /* 0x0000001805007c0c */ /* 0x000fe4000c701270 */
[----:B------:R-:W-:Y:S01]  /*44540*/  LOP3.LUT R53, R53, 0xffffbfff, RZ, 0xc0, !PT ;  /* 0xffffbfff35357812 */ /* 0x000fe200078ec0ff */
[----:B------:R0:W-:Y:S01]  /*44550*/  STL [R1+0x950], R8 ;  /* 0x0009500801007387 */ /* 0x0001e20000100800 */
[----:B------:R-:W-:Y:S01]  /*44560*/  VIADD R2, R4, 0xbd ;  /* 0x000000bd04027836 */ /* 0x000fe20000000000 */
        /* <DEDUP_REMOVED lines=9> */
[----:B------:R-:W-:Y:S02]  /*44600*/  ISETP.LT.AND P1, PT, R6, UR42, !P0 ;  /* 0x0000002a06007c0c */ /* 0x000fe4000c721270 */
[----:B------:R-:W-:Y:S01]  /*44610*/  LOP3.LUT R53, R53, 0xffffefff, RZ, 0xc0, !PT ;  /* 0xffffefff35357812 */ /* 0x000fe200078ec0ff */
[----:B------:R-:W-:Y:S01]  /*44620*/  VIADD R2, R4, 0xbc ;  /* 0x000000bc04027836 */ /* 0x000fe20000000000 */
[----:B------:R0:W-:Y:S01]  /*44630*/  STL [R1+0x958], R8 ;  /* 0x0009580801007387 */ /* 0x0001e20000100800 */
[----:B------:R-:W-:Y:S01]  /*44640*/  ULDC UR16, c[0x0][0x228] ;  /* 0x00008a0000107ab9 */ /* 0x000fe20000000800 */
        /* <DEDUP_REMOVED lines=15> */
[----:B------:R0:W-:Y:S01]  /*44740*/  STL [R1+0x960], R8 ;  /* 0x0009600801007387 */ /* 0x0001e20000100800 */
[----:B------:R-:W-:Y:S01]  /*44750*/  ISETP.LT.AND P0, PT, R5, UR28, !P0 ;  /* 0x0000001c05007c0c */ /* 0x000fe2000c701270 */
[----:B------:R-:W-:Y:S01]  /*44760*/  ULDC.64 UR40, c[0x0][0x228] ;  /* 0x00008a0000287ab9 */ /* 0x000fe20000000a00 */
[----:B------:R-:W-:-:S09]  /*44770*/  ULDC UR17, c[0x0][0x228] ;  /* 0x00008a0000117ab9 */ /* 0x000fd20000000800 */
        /* <DEDUP_REMOVED lines=27> */
[----:B------:R-:W-:Y:S01]  /*44930*/  ISETP.GE.AND P0, PT, R2, UR27, PT ;  /* 0x0000001b02007c0c */ /* 0x000fe2000bf06270 */
[----:B0-----:R-:W-:Y:S01]  /*44940*/  VIADD R8, R8, UR20 ;  /* 0x0000001408087c36 */ /* 0x001fe20008000000 */
[----:B------:R-:W-:Y:S01]  /*44950*/  LOP3.LUT R53, R53, 0xffffffef, RZ, 0xc0, !PT ;  /* 0xffffffef35357812 */ /* 0x000fe200078ec0ff */
[----:B------:R-:W-:Y:S01]  /*44960*/  VIADD R2, R4, 0xb8 ;  /* 0x000000b804027836 */ /* 0x000fe20000000000 */
[----:B------:R-:W-:Y:S01]  /*44970*/  ISETP.LT.AND P1, PT, R6, UR56, !P0 ;  /* 0x0000003806007c0c */ /* 0x000fe2000c721270 */
[----:B------:R-:W-:Y:S01]  /*44980*/  ULDC UR20, c[0x0][0x248] ;  /* 0x0000920000147ab9 */ /* 0x000fe20000000800 */
[----:B------:R-:W-:Y:S01]  /*44990*/  ISETP.LT.AND P0, PT, R5, UR22, !P0 ;  /* 0x0000001605007c0c */ /* 0x000fe2000c701270 */
[----:B------:R0:W-:Y:S01]  /*449a0*/  STL [R1+0x968], R8 ;  /* 0x0009680801007387 */ /* 0x0001e20000100800 */
[----:B------:R-:W-:Y:S01]  /*449b0*/  ULDC.64 UR26, c[0x0][0x228] ;  /* 0x00008a00001a7ab9 */ /* 0x000fe20000000a00 */
[----:B------:R-:W-:Y:S01]  /*449c0*/  ULDC UR22, c[0x0][0x248] ;  /* 0x0000920000167ab9 */ /* 0x000fe20000000800 */
[----:B------:R-:W-:Y:S01]  /*449d0*/  ULDC UR56, c[0x0][0x228] ;  /* 0x00008a0000387ab9 */ /* 0x000fe20000000800 */
[----:B0-----:R-:W-:-:S06]  /*449e0*/  VIADD R8, R8, UR18 ;  /* 0x0000001208087c36 */ /* 0x001fcc0008000000 */
[----:B------:R-:W-:Y:S01]  /*449f0*/  @P1 LOP3.LUT R53, R53, 0x10, RZ, 0xfc, !PT ;  /* 0x0000001035351812 */ /* 0x000fe200078efcff */
[----:B------:R-:W-:Y:S01]  /*44a00*/  ULDC UR18, c[0x0][0x248] ;  /* 0x0000920000127ab9 */ /* 0x000fe20000000800 */
[----:B------:R0:W-:Y:S02]  /*44a10*/  STL [R1+0x96c], R8 ;  /* 0x00096c0801007387 */ /* 0x0001e40000100800 */
        /* <DEDUP_REMOVED lines=9> */
[----:B------:R-:W-:Y:S01]  /*44ab0*/  ULDC UR15, c[0x0][0x228] ;  /* 0x00008a00000f7ab9 */ /* 0x000fe20000000800 */
        /* <DEDUP_REMOVED lines=9> */
[----:B------:R0:W-:Y:S01]  /*44b50*/  STL [R1+0x978], R8 ;  /* 0x0009780801007387 */ /* 0x0001e20000100800 */
[----:B------:R-:W-:Y:S01]  /*44b60*/  LOP3.LUT R53, R53, 0xfffffffd, RZ, 0xc0, !PT ;  /* 0xfffffffd35357812 */ /* 0x000fe200078ec0ff */
[----:B0-----:R-:W-:Y:S01]  /*44b70*/  VIADD R8, R8, UR20 ;  /* 0x0000001408087c36 */ /* 0x001fe20008000000 */
[----:B------:R-:W-:-:S04]  /*44b80*/  ULDC UR20, c[0x0][0x248] ;  /* 0x0000920000147ab9 */ /* 0x000fc80000000800 */
[----:B------:R0:W-:Y:S01]  /*44b90*/  STL [R1+0x97c], R8 ;  /* 0x00097c0801007387 */ /* 0x0001e20000100800 */
[----:B------:R-:W-:Y:S01]  /*44ba0*/  @P0 LOP3.LUT R53, R53, 0x2, RZ, 0xfc, !PT ;  /* 0x0000000235350812 */ /* 0x000fe200078efcff */
[----:B0-----:R-:W-:Y:S01]  /*44bb0*/  VIADD R8, R8, UR20 ;  /* 0x0000001408087c36 */ /* 0x001fe20008000000 */
[----:B------:R-:W-:Y:S01]  /*44bc0*/  ISETP.GE.AND P0, PT, R2, UR25, PT ;  /* 0x0000001902007c0c */ /* 0x000fe2000bf06270 */
[----:B------:R-:W-:-:S03]  /*44bd0*/  ULDC UR20, c[0x0][0x228] ;  /* 0x00008a0000147ab9 */ /* 0x000fc60000000800 */
[----:B------:R0:W-:Y:S01]  /*44be0*/  STL [R1+0x980], R8 ;  /* 0x0009800801007387 */ /* 0x0001e20000100800 */
[----:B------:R-:W-:Y:S01]  /*44bf0*/  ISETP.LT.AND P1, PT, R6, UR61, !P0 ;  /* 0x0000003d06007c0c */ /* 0x000fe2000c721270 */
[----:B------:R-:W-:Y:S01]  /*44c00*/  VIADD R2, R4, 0xb6 ;  /* 0x000000b604027836 */ /* 0x000fe20000000000 */
[----:B------:R-:W-:Y:S01]  /*44c10*/  ISETP.LT.AND P0, PT, R5, UR34, !P0 ;  /* 0x0000002205007c0c */ /* 0x000fe2000c701270 */
[----:B------:R-:W-:Y:S01]  /*44c20*/  ULDC UR61, c[0x0][0x228] ;  /* 0x00008a00003d7ab9 */ /* 0x000fe20000000800 */
[----:B0-----:R-:W-:Y:S01]  /*44c30*/  VIADD R8, R8, UR24 ;  /* 0x0000001808087c36 */ /* 0x001fe20008000000 */
[----:B------:R-:W-:-:S04]  /*44c40*/  ULDC UR24, c[0x0][0x248] ;  /* 0x0000920000187ab9 */ /* 0x000fc80000000800 */
[----:B------:R0:W-:Y:S02]  /*44c50*/  STL [R1+0x984], R8 ;  /* 0x0009840801007387 */ /* 0x0001e40000100800 */
[----:B0-----:R-:W-:Y:S01]  /*44c60*/  VIADD R8, R8, UR24 ;  /* 0x0000001808087c36 */ /* 0x001fe20008000000 */
[----:B------:R-:W-:Y:S01]  /*44c70*/  LOP3.LUT R53, R53, 0xfffffffe, RZ, 0xc0, !PT ;  /* 0xfffffffe35357812 */ /* 0x000fe200078ec0ff */
[----:B------:R-:W-:-:S03]  /*44c80*/  ULDC UR24, c[0x0][0x248] ;  /* 0x0000920000187ab9 */ /* 0x000fc60000000800 */
[----:B------:R0:W-:Y:S01]  /*44c90*/  STL [R1+0x988], R8 ;  /* 0x0009880801007387 */ /* 0x0001e20000100800 */
[----:B------:R-:W-:Y:S01]  /*44ca0*/  @P0 LOP3.LUT R54, R54, 0x80000000, RZ, 0xfc, !PT ;  /* 0x8000000036360812 */ /* 0x000fe200078efcff */
[----:B0-----:R-:W-:Y:S01]  /*44cb0*/  VIADD R8, R8, UR22 ;  /* 0x0000001608087c36 */ /* 0x001fe20008000000 */
[----:B------:R-:W-:-:S04]  /*44cc0*/  ULDC UR22, c[0x0][0x248] ;  /* 0x0000920000167ab9 */ /* 0x000fc80000000800 */
[----:B------:R0:W-:Y:S01]  /*44cd0*/  STL [R1+0x98c], R8 ;  /* 0x00098c0801007387 */ /* 0x0001e20000100800 */
[----:B------:R-:W-:Y:S02]  /*44ce0*/  ISETP.GE.AND P0, PT, R2, UR21, PT ;  /* 0x0000001502007c0c */ /* 0x000fe4000bf06270 */
[----:B------:R-:W-:Y:S01]  /*44cf0*/  @P1 LOP3.LUT R53, R53, 0x1, RZ, 0xfc, !PT ;  /* 0x0000000135351812 */ /* 0x000fe200078efcff */
[----:B0-----:R-:W-:Y:S01]  /*44d00*/  VIADD R8, R8, UR22 ;  /* 0x0000001608087c36 */ /* 0x001fe20008000000 */
[----:B------:R-:W-:Y:S02]  /*44d10*/  ISETP.LT.AND P1, PT, R6, UR43, !P0 ;  /* 0x0000002b06007c0c */ /* 0x000fe4000c721270 */
[----:B------:R-:W-:Y:S01]  /*44d20*/  LOP3.LUT R54, R54, 0xbfffffff, RZ, 0xc0, !PT ;  /* 0xbfffffff36367812 */ /* 0x000fe200078ec0ff */
[----:B------:R-:W-:Y:S01]  /*44d30*/  VIADD R2, R4, 0xb5 ;  /* 0x000000b504027836 */ /* 0x000fe20000000000 */
[----:B------:R0:W-:Y:S01]  /*44d40*/  STL [R1+0x990], R8 ;  /* 0x0009900801007387 */ /* 0x0001e20000100800 */
[----:B------:R-:W-:Y:S01]  /*44d50*/  ULDC UR43, c[0x0][0x228] ;  /* 0x00008a00002b7ab9 */ /* 0x000fe20000000800 */
[----:B------:R-:W-:Y:S01]  /*44d60*/  ULDC UR22, c[0x0][0x228] ;  /* 0x00008a0000167ab9 */ /* 0x000fe20000000800 */
        /* <DEDUP_REMOVED lines=37> */
[----:B0-----:R-:W-:Y:S01]  /*44fc0*/  VIADD R8, R8, UR26 ;  /* 0x0000001a08087c36 */ /* 0x001fe20008000000 */
[----:B------:R-:W-:Y:S02]  /*44fd0*/  ULDC UR26, c[0x0][0x248] ;  /* 0x00009200001a7ab9 */ /* 0x000fe40000000800 */
[----:B------:R-:W-:Y:S02]  /*44fe0*/  @P0 LOP3.LUT R54, R54, 0x2000000, RZ, 0xfc, !PT ;  /* 0x0200000036360812 */ /* 0x000fe400078efcff */
        /* <DEDUP_REMOVED lines=35> */
[----:B------:R-:W-:Y:S01]  /*45220*/  ULDC UR43, c[0x0][0x228] ;  /* 0x00008a00002b7ab9 */ /* 0x000fe20000000800 */
[----:B------:R-:W-:Y:S01]  /*45230*/  ISETP.LT.AND P0, PT, R5, UR38, !P0 ;  /* 0x0000002605007c0c */ /* 0x000fe2000c701270 */
[----:B0-----:R-:W-:Y:S01]  /*45240*/  VIADD R8, R8, UR28 ;  /* 0x0000001c08087c36 */ /* 0x001fe20008000000 */
        /* <DEDUP_REMOVED lines=11> */
[----:B------:R-:W-:-:S10]  /*45300*/  ULDC.64 UR34, c[0x0][0x228] ;  /* 0x00008a0000227ab9 */ /* 0x000fd40000000a00 */
        /* <DEDUP_REMOVED lines=30> */
[----:B------:R-:W-:-:S07]  /*454f0*/  ULDC UR53, c[0x0][0x228] ;  /* 0x00008a0000357ab9 */ /* 0x000fce0000000800 */
[----:B------:R-:W-:-:S04]  /*45500*/  @P1 LOP3.LUT R54, R54, 0x1000, RZ, 0xfc, !PT ;  /* 0x0000100036361812 */ /* 0x000fc800078efcff */
[----:B------:R-:W-:Y:S01]  /*45510*/  LOP3.LUT R54, R54, 0xfffff7ff, RZ, 0xc0, !PT ;  /* 0xfffff7ff36367812 */ /* 0x000fe200078ec0ff */
[----:B------:R0:W-:Y:S03]  /*45520*/  STL [R1+0x9b8], R8 ;  /* 0x0009b80801007387 */ /* 0x0001e60000100800 */
        /* <DEDUP_REMOVED lines=11> */
[----:B------:R-:W-:Y:S02]  /*455e0*/  ULDC.64 UR28, c[0x0][0x228] ;  /* 0x00008a00001c7ab9 */ /* 0x000fe40000000a00 */
[----:B------:R-:W-:-:S03]  /*455f0*/  ISETP.LT.AND P0, PT, R5, UR28, !P0 ;  /* 0x0000001c05007c0c */ /* 0x000fc6000c701270 */
[----:B------:R-:W-:-:S04]  /*45600*/  @P1 LOP3.LUT R54, R54, 0x400, RZ, 0xfc, !PT ;  /* 0x0000040036361812 */ /* 0x000fc800078efcff */
[----:B------:R-:W-:-:S06]  /*45610*/  LOP3.LUT R54, R54, 0xfffffdff, RZ, 0xc0, !PT ;  /* 0xfffffdff36367812 */ /* 0x000fcc00078ec0ff */
        /* <DEDUP_REMOVED lines=41> */
[----:B------:R-:W-:Y:S01]  /*458b0*/  ISETP.GE.AND P0, PT, R2, UR43, PT ;  /* 0x0000002b02007c0c */ /* 0x000fe2000bf06270 */
[----:B------:R-:W-:Y:S01]  /*458c0*/  VIADD R2, R4, 0xa6 ;  /* 0x000000a604027836 */ /* 0x000fe20000000000 */
[----:B------:R-:W-:Y:S01]  /*458d0*/  LOP3.LUT R54, R54, 0xfffffffe, RZ, 0xc0, !PT ;  /* 0xfffffffe36367812 */ /* 0x000fe200078ec0ff */
[----:B------:R-:W-:Y:S01]  /*458e0*/  ULDC.64 UR42, c[0x0][0x228] ;  /* 0x00008a00002a7ab9 */ /* 0x000fe20000000a00 */
        /* <DEDUP_REMOVED lines=42> */
[----:B------:R-:W-:-:S09]  /*45b90*/  ULDC.64 UR32, c[0x0][0x228] ;  /* 0x00008a0000207ab9 */ /* 0x000fd20000000a00 */
        /* <DEDUP_REMOVED lines=9> */
[----:B------:R-:W-:Y:S01]  /*45c30*/  ISETP.LT.AND P0, PT, R5, UR32, !P0 ;  /* 0x0000002005007c0c */ /* 0x000fe2000c701270 */
[----:B------:R0:W-:Y:S01]  /*45c40*/  STL [R1+0x9c4], R8 ;  /* 0x0009c40801007387 */ /* 0x0001e20000100800 */
[----:B------:R-:W-:Y:S01]  /*45c50*/  ULDC.64 UR38, c[0x0][0x228] ;  /* 0x00008a0000267ab9 */ /* 0x000fe20000000a00 */
[----:B------:R-:W-:Y:S01]  /*45c60*/  ULDC UR53, c[0x0][0x228] ;  /* 0x00008a0000357ab9 */ /* 0x000fe20000000800 */
[----:B0-----:R-:W-:-:S07]  /*45c70*/  VIADD R8, R8, UR27 ;  /* 0x0000001b08087c36 */ /* 0x001fce0008000000 */
        /* <DEDUP_REMOVED lines=58> */
[----:B------:R-:W-:-:S03]  /*46020*/  ULDC UR55, c[0x0][0x228] ;  /* 0x00008a0000377ab9 */ /* 0x000fc60000000800 */
        /* <DEDUP_REMOVED lines=179> */
[----:B------:R-:W-:Y:S01]  /*46b60*/  VIADD R2, R4, 0x96 ;  /* 0x0000009604027836 */ /* 0x000fe20000000000 */
[----:B------:R-:W-:Y:S01]  /*46b70*/  LOP3.LUT R55, R55, 0xfffffffe, RZ, 0xc0, !PT ;  /* 0xfffffffe37377812 */ /* 0x000fe200078ec0ff */
[----:B------:R-:W-:Y:S01]  /*46b80*/  ULDC.64 UR42, c[0x0][0x228] ;  /* 0x00008a00002a7ab9 */ /* 0x000fe20000000a00 */
[----:B------:R0:W-:Y:S01]  /*46b90*/  STL [R1+0xa78], R8 ;  /* 0x000a780801007387 */ /* 0x0001e20000100800 */
[----:B------:R-:W-:Y:S01]  /*46ba0*/  ISETP.LT.AND P1, PT, R6, UR6, !P0 ;  /* 0x0000000606007c0c */ /* 0x000fe2000c721270 */
[----:B------:R-:W-:Y:S01]  /*46bb0*/  ULDC UR6, c[0x0][0x248] ;  /* 0x0000920000067ab9 */ /* 0x000fe20000000800 */
[----:B------:R-:W-:Y:S01]  /*46bc0*/  ISETP.LT.AND P0, PT, R5, UR34, !P0 ;  /* 0x0000002205007c0c */ /* 0x000fe2000c701270 */
[----:B0-----:R-:W-:Y:S01]  /*46bd0*/  VIADD R8, R8, UR23 ;  /* 0x0000001708087c36 */ /* 0x001fe20008000000 */
[----:B------:R-:W-:-:S04]  /*46be0*/  ULDC UR23, c[0x0][0x248] ;  /* 0x0000920000177ab9 */ /* 0x000fc80000000800 */
        /* <DEDUP_REMOVED lines=8> */
[----:B------:R-:W-:Y:S02]  /*46c70*/  @P1 LOP3.LUT R55, R55, 0x1, RZ, 0xfc, !PT ;  /* 0x0000000137371812 */ /* 0x000fe400078efcff */
[----:B------:R-:W-:Y:S01]  /*46c80*/  LOP3.LUT R56, R56, 0xbfffffff, RZ, 0xc0, !PT ;  /* 0xbfffffff38387812 */ /* 0x000fe200078ec0ff */
[----:B------:R0:W-:Y:S01]  /*46c90*/  STL [R1+0xa84], R8 ;  /* 0x000a840801007387 */ /* 0x0001e20000100800 */
[----:B------:R-:W-:Y:S01]  /*46ca0*/  ISETP.LT.AND P1, PT, R6, UR7, !P0 ;  /* 0x0000000706007c0c */ /* 0x000fe2000c721270 */
[----:B------:R-:W-:Y:S01]  /*46cb0*/  VIADD R2, R4, 0x95 ;  /* 0x0000009504027836 */ /* 0x000fe20000000000 */
[----:B------:R-:W-:Y:S01]  /*46cc0*/  ULDC.64 UR36, c[0x0][0x228] ;  /* 0x00008a0000247ab9 */ /* 0x000fe20000000a00 */
[----:B0-----:R-:W-:-:S05]  /*46cd0*/  VIADD R8, R8, UR25 ;  /* 0x0000001908087c36 */ /* 0x001fca0008000000 */
[----:B------:R0:W-:Y:S01]  /*46ce0*/  STL [R1+0xa88], R8 ;  /* 0x000a880801007387 */ /* 0x0001e20000100800 */
[----:B------:R-:W-:Y:S01]  /*46cf0*/  ISETP.LT.AND P0, PT, R5, UR42, !P0 ;  /* 0x0000002a05007c0c */ /* 0x000fe2000c701270 */
[----:B------:R-:W-:Y:S01]  /*46d00*/  ULDC UR42, c[0x0][0x228] ;  /* 0x00008a00002a7ab9 */ /* 0x000fe20000000800 */
[----:B0-----:R-:W-:Y:S01]  /*46d10*/  VIADD R8, R8, UR23 ;  /* 0x0000001708087c36 */ /* 0x001fe20008000000 */
[----:B------:R-:W-:-:S04]  /*46d20*/  ULDC UR23, c[0x0][0x248] ;  /* 0x0000920000177ab9 */ /* 0x000fc80000000800 */
[----:B------:R0:W-:Y:S01]  /*46d30*/  STL [R1+0xa8c], R8 ;  /* 0x000a8c0801007387 */ /* 0x0001e20000100800 */
[----:B------:R-:W-:Y:S01]  /*46d40*/  @P1 LOP3.LUT R56, R56, 0x40000000, RZ, 0xfc, !PT ;  /* 0x4000000038381812 */ /* 0x000fe200078efcff */
[----:B0-----:R-:W-:-:S05]  /*46d50*/  VIADD R8, R8, UR23 ;  /* 0x0000001708087c36 */ /* 0x001fca0008000000 */
        /* <DEDUP_REMOVED lines=14> */
[----:B0-----:R-:W-:-:S07]  /*46e40*/  VIADD R8, R8, UR5 ;  /* 0x0000000508087c36 */ /* 0x001fce0008000000 */
        /* <DEDUP_REMOVED lines=37> */
[----:B------:R-:W-:-:S06]  /*470a0*/  ULDC UR14, c[0x0][0x248] ;  /* 0x00009200000e7ab9 */ /* 0x000fcc0000000800 */
[----:B------:R-:W-:-:S04]  /*470b0*/  @P1 LOP3.LUT R56, R56, 0x400000, RZ, 0xfc, !PT ;  /* 0x0040000038381812 */ /* 0x000fc800078efcff */
[----:B------:R-:W-:-:S04]  /*470c0*/  LOP3.LUT R56, R56, 0xffdfffff, RZ, 0xc0, !PT ;  /* 0xffdfffff38387812 */ /* 0x000fc800078ec0ff */
[----:B------:R-:W-:Y:S02]  /*470d0*/  @P0 LOP3.LUT R56, R56, 0x200000, RZ, 0xfc, !PT ;  /* 0x0020000038380812 */ /* 0x000fe400078efcff */
[----:B------:R-:W-:-:S04]  /*470e0*/  ISETP.GE.AND P0, PT, R2, UR41, PT ;  /* 0x0000002902007c0c */ /* 0x000fc8000bf06270 */
[----:B------:R-:W-:Y:S02]  /*470f0*/  ISETP.LT.AND P1, PT, R6, UR16, !P0 ;  /* 0x0000001006007c0c */ /* 0x000fe4000c721270 */
[----:B------:R-:W-:Y:S02]  /*47100*/  ISETP.LT.AND P0, PT, R5, UR32, !P0 ;  /* 0x0000002005007c0c */ /* 0x000fe4000c701270 */
[----:B------:R-:W-:Y:S01]  /*47110*/  LOP3.LUT R56, R56, 0xffefffff, RZ, 0xc0, !PT ;  /* 0xffefffff38387812 */ /* 0x000fe200078ec0ff */
[----:B------:R-:W-:-:S08]  /*47120*/  VIADD R2, R4, 0x90 ;  /* 0x0000009004027836 */ /* 0x000fd00000000000 */
        /* <DEDUP_REMOVED lines=40> */
[----:B------:R-:W-:Y:S01]  /*473b0*/  ISETP.GE.AND P0, PT, R2, UR29, PT ;  /* 0x0000001d02007c0c */ /* 0x000fe2000bf06270 */
[----:B------:R0:W-:Y:S01]  /*473c0*/  STL [R1+0xaac], R8 ;  /* 0x000aac0801007387 */ /* 0x0001e20000100800 */
[----:B------:R-:W-:Y:S01]  /*473d0*/  LOP3.LUT R56, R56, 0xffffefff, RZ, 0xc0, !PT ;  /* 0xffffefff38387812 */ /* 0x000fe200078ec0ff */
[----:B------:R-:W-:Y:S01]  /*473e0*/  VIADD R2, R4, 0x8c ;  /* 0x0000008c04027836 */ /* 0x000fe20000000000 */
[----:B------:R-:W-:Y:S01]  /*473f0*/  ISETP.LT.AND P1, PT, R6, UR19, !P0 ;  /* 0x0000001306007c0c */ /* 0x000fe2000c721270 */
[----:B------:R-:W-:Y:S01]  /*47400*/  ULDC.64 UR18, c[0x0][0x228] ;  /* 0x00008a0000127ab9 */ /* 0x000fe20000000a00 */
[----:B------:R-:W-:Y:S01]  /*47410*/  ISETP.LT.AND P0, PT, R5, UR34, !P0 ;  /* 0x0000002205007c0c */ /* 0x000fe2000c701270 */
[----:B------:R-:W-:Y:S01]  /*47420*/  ULDC.64 UR28, c[0x0][0x228] ;  /* 0x00008a00001c7ab9 */ /* 0x000fe20000000a00 */
[----:B0-----:R-:W-:Y:S01]  /*47430*/  VIADD R8, R8, UR6 ;  /* 0x0000000608087c36 */ /* 0x001fe20008000000 */
[----:B------:R-:W-:-:S04]  /*47440*/  ULDC UR6, c[0x0][0x248] ;  /* 0x0000920000067ab9 */ /* 0x000fc80000000800 */
[----:B------:R0:W-:Y:S04]  /*47450*/  STL [R1+0xab0], R8 ;  /* 0x000ab00801007387 */ /* 0x0001e80000100800 */
[----:B------:R-:W-:Y:S01]  /*47460*/  @P1 LOP3.LUT R56, R56, 0x1000, RZ, 0xfc, !PT ;  /* 0x0000100038381812 */ /* 0x000fe200078efcff */
[----:B0-----:R-:W-:-:S03]  /*47470*/  VIADD R8, R8, UR5 ;  /* 0x0000000508087c36 */ /* 0x001fc60008000000 */
[----:B------:R-:W-:Y:S01]  /*47480*/  LOP3.LUT R56, R56, 0xfffff7ff, RZ, 0xc0, !PT ;  /* 0xfffff7ff38387812 */ /* 0x000fe200078ec0ff */
[----:B------:R-:W-:Y:S01]  /*47490*/  ULDC UR5, c[0x0][0x248] ;  /* 0x0000920000057ab9 */ /* 0x000fe20000000800 */
        /* <DEDUP_REMOVED lines=30> */
[----:B------:R-:W-:Y:S02]  /*47680*/  ULDC UR10, c[0x0][0x248] ;  /* 0x00009200000a7ab9 */ /* 0x000fe40000000800 */
[----:B------:R-:W-:Y:S02]  /*47690*/  ISETP.LT.AND P1, PT, R6, UR15, !P0 ;  /* 0x0000000f06007c0c */ /* 0x000fe4000c721270 */
[----:B------:R-:W-:Y:S01]  /*476a0*/  LOP3.LUT R56, R56, 0xfffffeff, RZ, 0xc0, !PT ;  /* 0xfffffeff38387812 */ /* 0x000fe200078ec0ff */
[----:B------:R0:W-:Y:S01]  /*476b0*/  STL [R1+0xacc], R8 ;  /* 0x000acc0801007387 */ /* 0x0001e20000100800 */
[----:B------:R-:W-:Y:S01]  /*476c0*/  ISETP.LT.AND P0, PT, R5, UR28, !P0 ;  /* 0x0000001c05007c0c */ /* 0x000fe2000c701270 */
[----:B------:R-:W-:Y:S01]  /*476d0*/  VIADD R2, R4, 0x8a ;  /* 0x0000008a04027836 */ /* 0x000fe20000000000 */
[----:B------:R-:W-:Y:S01]  /*476e0*/  ULDC.64 UR30, c[0x0][0x228] ;  /* 0x00008a00001e7ab9 */ /* 0x000fe20000000a00 */
[----:B------:R-:W-:Y:S01]  /*476f0*/  ULDC UR15, c[0x0][0x248] ;  /* 0x00009200000f7ab9 */ /* 0x000fe20000000800 */
[----:B0-----:R-:W-:-:S05]  /*47700*/  VIADD R8, R8, UR10 ;  /* 0x0000000a08087c36 */ /* 0x001fca0008000000 */
        /* <DEDUP_REMOVED lines=19> */
[----:B------:R-:W-:Y:S01]  /*47840*/  ULDC.64 UR22, c[0x0][0x228] ;  /* 0x00008a0000167ab9 */ /* 0x000fe20000000a00 */
        /* <DEDUP_REMOVED lines=46> */
[----:B------:R-:W-:Y:S01]  /*47b30*/  ULDC UR13, c[0x0][0x228] ;  /* 0x00008a00000d7ab9 */ /* 0x000fe20000000800 */
[----:B0-----:R-:W-:-:S05]  /*47b40*/  VIADD R8, R8, UR18 ;  /* 0x0000001208087c36 */ /* 0x001fca0008000000 */
        /* <DEDUP_REMOVED lines=16> */
[----:B------:R-:W-:Y:S01]  /*47c50*/  ULDC UR24, c[0x0][0x248] ;  /* 0x0000920000187ab9 */ /* 0x000fe20000000800 */
[----:B------:R-:W-:-:S11]  /*47c60*/  ULDC UR17, c[0x0][0x228] ;  /* 0x00008a0000117ab9 */ /* 0x000fd60000000800 */
        /* <DEDUP_REMOVED lines=57> */
[----:B------:R-:W-:Y:S01]  /*48000*/  ULDC UR38, c[0x0][0x228] ;  /* 0x00008a0000267ab9 */ /* 0x000fe20000000800 */
[----:B------:R-:W-:Y:S01]  /*48010*/  ULDC UR23, c[0x0][0x228] ;  /* 0x00008a0000177ab9 */ /* 0x000fe20000000800 */
[----:B0-----:R-:W-:-:S07]  /*48020*/  VIADD R8, R8, UR18 ;  /* 0x0000001208087c36 */ /* 0x001fce0008000000 */
[----:B------:R-:W-:Y:S01]  /*48030*/  @P1 LOP3.LUT R57, R57, 0x400000, RZ, 0xfc, !PT ;  /* 0x0040000039391812 */ /* 0x000fe200078efcff */
[----:B------:R-:W-:-:S03]  /*48040*/  ULDC UR18, c[0x0][0x228] ;  /* 0x00008a0000127ab9 */ /* 0x000fc60000000800 */
        /* <DEDUP_REMOVED lines=56> */
[----:B------:R-:W-:Y:S01]  /*483d0*/  ULDC UR26, c[0x0][0x248] ;  /* 0x00009200001a7ab9 */ /* 0x000fe20000000800 */
        /* <DEDUP_REMOVED lines=71> */
[----:B0-----:R-:W-:Y:S01]  /*48850*/  VIADD R8, R8, UR25 ;  /* 0x0000001908087c36 */ /* 0x001fe20008000000 */
[----:B------:R-:W-:-:S07]  /*48860*/  ULDC UR25, c[0x0][0x248] ;  /* 0x0000920000197ab9 */ /* 0x000fce0000000800 */
        /* <DEDUP_REMOVED lines=60> */
[----:B------:R-:W-:-:S04]  /*48c30*/  ULDC UR26, c[0x0][0x248] ;  /* 0x00009200001a7ab9 */ /* 0x000fc80000000800 */
[----:B------:R0:W-:Y:S01]  /*48c40*/  STL [R1+0xcf4], R8 ;  /* 0x000cf40801007387 */ /* 0x0001e20000100800 */
[----:B------:R-:W-:Y:S01]  /*48c50*/  LOP3.LUT R57, R57, 0xfffffffe, RZ, 0xc0, !PT ;  /* 0xfffffffe39397812 */ /* 0x000fe200078ec0ff */
[----:B0-----:R-:W-:Y:S01]  /*48c60*/  VIADD R8, R8, UR25 ;  /* 0x0000001908087c36 */ /* 0x001fe20008000000 */
[----:B------:R-:W-:Y:S01]  /*48c70*/  @P0 LOP3.LUT R58, R58, 0x80000000, RZ, 0xfc, !PT ;  /* 0x800000003a3a0812 */ /* 0x000fe200078efcff */
[----:B------:R-:W-:-:S03]  /*48c80*/  ULDC UR25, c[0x0][0x248] ;  /* 0x0000920000197ab9 */ /* 0x000fc60000000800 */
[----:B------:R0:W-:Y:S01]  /*48c90*/  STL [R1+0xcf8], R8 ;  /* 0x000cf80801007387 */ /* 0x0001e20000100800 */
[----:B------:R-:W-:Y:S02]  /*48ca0*/  ISETP.GE.AND P0, PT, R2, UR33, PT ;  /* 0x0000002102007c0c */ /* 0x000fe4000bf06270 */
[----:B------:R-:W-:Y:S01]  /*48cb0*/  @P1 LOP3.LUT R57, R57, 0x1, RZ, 0xfc, !PT ;  /* 0x0000000139391812 */ /* 0x000fe200078efcff */
[----:B0-----:R-:W-:Y:S01]  /*48cc0*/  VIADD R8, R8, UR26 ;  /* 0x0000001a08087c36 */ /* 0x001fe20008000000 */
        /* <DEDUP_REMOVED lines=57> */
[----:B------:R-:W-:Y:S01]  /*49060*/  ULDC.64 UR36, c[0x0][0x228] ;  /* 0x00008a0000247ab9 */ /* 0x000fe20000000a00 */
[----:B------:R-:W-:Y:S01]  /*49070*/  ULDC UR26, c[0x0][0x248] ;  /* 0x00009200001a7ab9 */ /* 0x000fe20000000800 */
[----:B------:R-:W-:-:S08]  /*49080*/  ULDC UR59, c[0x0][0x228] ;  /* 0x00008a00003b7ab9 */ /* 0x000fd00000000800 */
        /* <DEDUP_REMOVED lines=10> */
[----:B------:R-:W-:Y:S01]  /*49130*/  ULDC UR58, c[0x0][0x228] ;  /* 0x00008a00003a7ab9 */ /* 0x000fe20000000800 */
        /* <DEDUP_REMOVED lines=116> */
[----:B------:R-:W-:-:S08]  /*49880*/  ULDC UR49, c[0x0][0x228] ;  /* 0x00008a0000317ab9 */ /* 0x000fd00000000800 */
        /* <DEDUP_REMOVED lines=88> */
[----:B------:R-:W-:-:S11]  /*49e10*/  ISETP.LT.AND P0, PT, R5, UR32, !P0 ;  /* 0x0000002005007c0c */ /* 0x000fd6000c701270 */
        /* <DEDUP_REMOVED lines=22> */
[----:B------:R-:W-:Y:S01]  /*49f80*/  ULDC.64 UR30, c[0x0][0x228] ;  /* 0x00008a00001e7ab9 */ /* 0x000fe20000000a00 */
[----:B------:R-:W-:-:S07]  /*49f90*/  ULDC UR6, c[0x0][0x248] ;  /* 0x0000920000067ab9 */ /* 0x000fce0000000800 */
        /* <DEDUP_REMOVED lines=12> */
[----:B0-----:R-:W-:Y:S01]  /*4a060*/  VIADD R8, R8, UR25 ;  /* 0x0000001908087c36 */ /* 0x001fe20008000000 */
[----:B------:R-:W-:-:S04]  /*4a070*/  ULDC UR25, c[0x0][0x248] ;  /* 0x0000920000197ab9 */ /* 0x000fc80000000800 */
[----:B------:R0:W-:Y:S05]  /*4a080*/  STL [R1+0xdd0], R8 ;  /* 0x000dd00801007387 */ /* 0x0001ea0000100800 */
[----:B------:R-:W-:Y:S01]  /*4a090*/  @P1 LOP3.LUT R59, R59, 0x400000, RZ, 0xfc, !PT ;  /* 0x004000003b3b1812 */ /* 0x000fe200078efcff */
[----:B0-----:R-:W-:-:S03]  /*4a0a0*/  VIADD R8, R8, UR26 ;  /* 0x0000001a08087c36 */ /* 0x001fc60008000000 */
[----:B------:R-:W-:Y:S02]  /*4a0b0*/  LOP3.LUT R59, R59, 0xffdfffff, RZ, 0xc0, !PT ;  /* 0xffdfffff3b3b7812 */ /* 0x000fe400078ec0ff */
        /* <DEDUP_REMOVED lines=10> */
[----:B0-----:R-:W-:-:S05]  /*4a160*/  VIADD R8, R8, UR25 ;  /* 0x0000001908087c36 */ /* 0x001fca0008000000 */
        /* <DEDUP_REMOVED lines=96> */
[----:B------:R-:W-:-:S08]  /*4a770*/  ULDC.64 UR36, c[0x0][0x228] ;  /* 0x00008a0000247ab9 */ /* 0x000fd00000000a00 */
        /* <DEDUP_REMOVED lines=24> */
[----:B------:R-:W-:Y:S01]  /*4a900*/  ULDC.64 UR38, c[0x0][0x228] ;  /* 0x00008a0000267ab9 */ /* 0x000fe20000000a00 */
[----:B0-----:R-:W-:Y:S01]  /*4a910*/  VIADD R8, R8, UR5 ;  /* 0x0000000508087c36 */ /* 0x001fe20008000000 */
[----:B------:R-:W-:Y:S01]  /*4a920*/  ISETP.LT.AND P0, PT, R5, UR30, !P0 ;  /* 0x0000001e05007c0c */ /* 0x000fe2000c701270 */
[----:B------:R-:W-:-:S03]  /*4a930*/  ULDC UR5, c[0x0][0x248] ;  /* 0x0000920000057ab9 */ /* 0x000fc60000000800 */
[----:B------:R0:W-:Y:S05]  /*4a940*/  STL [R1+0xf40], R8 ;  /* 0x000f400801007387 */ /* 0x0001ea0000100800 */
[----:B------:R-:W-:Y:S01]  /*4a950*/  @P1 LOP3.LUT R59, R59, 0x4, RZ, 0xfc, !PT ;  /* 0x000000043b3b1812 */ /* 0x000fe200078efcff */
[----:B0-----:R-:W-:-:S03]  /*4a960*/  VIADD R8, R8, UR6 ;  /* 0x0000000608087c36 */ /* 0x001fc60008000000 */
[----:B------:R-:W-:Y:S01]  /*4a970*/  LOP3.LUT R59, R59, 0xfffffffd, RZ, 0xc0, !PT ;  /* 0xfffffffd3b3b7812 */ /* 0x000fe200078ec0ff */
[----:B------:R-:W-:Y:S01]  /*4a980*/  ULDC UR6, c[0x0][0x248] ;  /* 0x0000920000067ab9 */ /* 0x000fe20000000800 */
[----:B------:R0:W-:Y:S02]  /*4a990*/  STL [R1+0xf44], R8 ;  /* 0x000f440801007387 */ /* 0x0001e40000100800 */
[----:B------:R-:W-:Y:S01]  /*4a9a0*/  @P0 LOP3.LUT R59, R59, 0x2, RZ, 0xfc, !PT ;  /* 0x000000023b3b0812 */ /* 0x000fe200078efcff */
[----:B0-----:R-:W-:Y:S01]  /*4a9b0*/  VIADD R8, R8, UR5 ;  /* 0x0000000508087c36 */ /* 0x001fe20008000000 */
[----:B------:R-:W-:Y:S01]  /*4a9c0*/  ULDC UR5, c[0x0][0x248] ;  /* 0x0000920000057ab9 */ /* 0x000fe20000000800 */
[----:B------:R-:W-:-:S03]  /*4a9d0*/  ISETP.GE.AND P0, PT, R2, UR11, PT ;  /* 0x0000000b02007c0c */ /* 0x000fc6000bf06270 */
[----:B------:R0:W-:Y:S01]  /*4a9e0*/  STL [R1+0xf4c], R8 ;  /* 0x000f4c0801007387 */ /* 0x0001e20000100800 */
[----:B------:R-:W-:Y:S01]  /*4a9f0*/  ISETP.LT.AND P1, PT, R6, UR20, !P0 ;  /* 0x0000001406007c0c */ /* 0x000fe2000c721270 */
[----:B------:R-:W-:Y:S01]  /*4aa00*/  VIADD R2, R4, 0x56 ;  /* 0x0000005604027836 */ /* 0x000fe20000000000 */
[----:B------:R-:W-:Y:S01]  /*4aa10*/  ISETP.LT.AND P0, PT, R5, UR18, !P0 ;  /* 0x0000001205007c0c */ /* 0x000fe2000c701270 */
[----:B------:R-:W-:Y:S01]  /*4aa20*/  ULDC UR18, c[0x0][0x248] ;  /* 0x0000920000127ab9 */ /* 0x000fe20000000800 */
[----:B------:R-:W-:Y:S01]  /*4aa30*/  LOP3.LUT R59, R59, 0xfffffffe, RZ, 0xc0, !PT ;  /* 0xfffffffe3b3b7812 */ /* 0x000fe200078ec0ff */
[----:B------:R-:W-:Y:S01]  /*4aa40*/  ULDC UR20, c[0x0][0x248] ;  /* 0x0000920000147ab9 */ /* 0x000fe20000000800 */
[----:B------:R-:W-:Y:S01]  /*4aa50*/  ULDC UR11, c[0x0][0x228] ;  /* 0x00008a00000b7ab9 */ /* 0x000fe20000000800 */
[----:B0-----:R-:W-:Y:S01]  /*4aa60*/  VIADD R8, R8, UR5 ;  /* 0x0000000508087c36 */ /* 0x001fe20008000000 */
[----:B------:R-:W-:-:S04]  /*4aa70*/  ULDC UR5, c[0x0][0x228] ;  /* 0x00008a0000057ab9 */ /* 0x000fc80000000800 */
[----:B------:R0:W-:Y:S02]  /*4aa80*/  STL [R1+0xf54], R8 ;  /* 0x000f540801007387 */ /* 0x0001e40000100800 */
        /* <DEDUP_REMOVED lines=8> */
[----:B------:R-:W-:Y:S02]  /*4ab10*/  @P1 LOP3.LUT R59, R59, 0x1, RZ, 0xfc, !PT ;  /* 0x000000013b3b1812 */ /* 0x000fe400078efcff */
[----:B------:R-:W-:Y:S01]  /*4ab20*/  LOP3.LUT R188, R188, 0xbfffffff, RZ, 0xc0, !PT ;  /* 0xbfffffffbcbc7812 */ /* 0x000fe200078ec0ff */
[----:B------:R-:W-:Y:S01]  /*4ab30*/  VIADD R2, R4, 0x55 ;  /* 0x0000005504027836 */ /* 0x000fe20000000000 */
[----:B------:R-:W-:Y:S01]  /*4ab40*/  ULDC.64 UR26, c[0x0][0x228] ;  /* 0x00008a00001a7ab9 */ /* 0x000fe20000000a00 */
[----:B0-----:R-:W-:Y:S01]  /*4ab50*/  VIADD R8, R8, UR10 ;  /* 0x0000000a08087c36 */ /* 0x001fe20008000000 */
[----:B------:R-:W-:Y:S01]  /*4ab60*/  ULDC UR10, c[0x0][0x248] ;  /* 0x00009200000a7ab9 */ /* 0x000fe20000000800 */
[----:B------:R-:W-:-:S03]  /*4ab70*/  ISETP.LT.AND P1, PT, R6, UR22, !P0 ;  /* 0x0000001606007c0c */ /* 0x000fc6000c721270 */
[----:B------:R0:W-:Y:S01]  /*4ab80*/  STL [R1+0xf60], R8 ;  /* 0x000f600801007387 */ /* 0x0001e20000100800 */
[----:B------:R-:W-:Y:S01]  /*4ab90*/  ISETP.LT.AND P0, PT, R5, UR32, !P0 ;  /* 0x0000002005007c0c */ /* 0x000fe2000c701270 */
[----:B0-----:R-:W-:-:S08]  /*4aba0*/  VIADD R8, R8, UR10 ;  /* 0x0000000a08087c36 */ /* 0x001fd00008000000 */
        /* <DEDUP_REMOVED lines=109> */
[----:B------:R-:W-:Y:S01]  /*4b280*/  ULDC UR30, c[0x0][0x228] ;  /* 0x00008a00001e7ab9 */ /* 0x000fe20000000800 */
[----:B------:R0:W-:Y:S01]  /*4b290*/  STL [R1+0xfbc], R8 ;  /* 0x000fbc0801007387 */ /* 0x0001e20000100800 */
        /* <DEDUP_REMOVED lines=76> */
[----:B------:R-:W-:-:S08]  /*4b760*/  ULDC.64 UR30, c[0x0][0x228] ;  /* 0x00008a00001e7ab9 */ /* 0x000fd00000000a00 */
        /* <DEDUP_REMOVED lines=100> */
[----:B------:R-:W-:Y:S01]  /*4bdb0*/  R2UR UR4, R26 ;  /* 0x000000001a0472ca */ /* 0x000fe200000e0000 */
[----:B------:R-:W-:Y:S01]  /*4bdc0*/  VIADD R25, R4, 0x19 ;  /* 0x0000001904197836 */ /* 0x000fe20000000000 */
        /* <DEDUP_REMOVED lines=24> */
[----:B------:R-:W-:Y:S01]  /*4bf50*/  VIADD R24, R4, 0x18 ;  /* 0x0000001804187836 */ /* 0x000fe20000000000 */
        /* <DEDUP_REMOVED lines=49> */
[----:B------:R-:W-:Y:S01]  /*4c270*/  VIADD R20, R4, 0x14 ;  /* 0x0000001404147836 */ /* 0x000fe20000000000 */
[----:B------:R-:W-:-:S08]  /*4c280*/  ULDC UR55, c[0x0][0x248] ;  /* 0x0000920000377ab9 */ /* 0x000fd00000000800 */
        /* <DEDUP_REMOVED lines=11> */
[----:B------:R-:W-:Y:S01]  /*4c340*/  ULDC.64 UR34, c[0x0][0x228] ;  /* 0x00008a0000227ab9 */ /* 0x000fe20000000a00 */
        /* <DEDUP_REMOVED lines=14> */
[C---:B------:R-:W-:Y:S01]  /*4c430*/  VIADD R2, R4.reuse, 0x36 ;  /* 0x0000003604027836 */ /* 0x040fe20000000000 */
[----:B------:R-:W-:Y:S01]  /*4c440*/  LOP3.LUT R189, R189, 0xfffffffe, RZ, 0xc0, !PT ;  /* 0xfffffffebdbd7812 */ /* 0x000fe200078ec0ff */
[----:B------:R0:W-:Y:S01]  /*4c450*/  STL [R1+0xff8], R8 ;  /* 0x000ff80801007387 */ /* 0x0001e20000100800 */
[----:B------:R-:W-:Y:S01]  /*4c460*/  ISETP.LT.AND P0, PT, R5, UR34, !P0 ;  /* 0x0000002205007c0c */ /* 0x000fe2000c701270 */
[----:B------:R-:W-:Y:S01]  /*4c470*/  ULDC.64 UR32, c[0x0][0x228] ;  /* 0x00008a0000207ab9 */ /* 0x000fe20000000a00 */
[----:B------:R-:W-:Y:S01]  /*4c480*/  VIADD R19, R4, 0x13 ;  /* 0x0000001304137836 */ /* 0x000fe20000000000 */
[----:B------:R-:W-:Y:S01]  /*4c490*/  ULDC UR53, c[0x0][0x248] ;  /* 0x0000920000357ab9 */ /* 0x000fe20000000800 */
[----:B0-----:R-:W-:Y:S01]  /*4c4a0*/  VIADD R8, R8, UR13 ;  /* 0x0000000d08087c36 */ /* 0x001fe20008000000 */
[----:B------:R-:W-:-:S04]  /*4c4b0*/  ULDC UR13, c[0x0][0x248] ;  /* 0x00009200000d7ab9 */ /* 0x000fc80000000800 */
[----:B------:R0:W-:Y:S04]  /*4c4c0*/  STL [R1+0xffc], R8 ;  /* 0x000ffc0801007387 */ /* 0x0001e80000100800 */
        /* <DEDUP_REMOVED lines=9> */
[C---:B------:R-:W-:Y:S01]  /*4c560*/  VIADD R2, R4.reuse, 0x35 ;  /* 0x0000003504027836 */ /* 0x040fe20000000000 */
[----:B------:R0:W-:Y:S01]  /*4c570*/  STL [R1+0x1004], R8 ;  /* 0x0010040801007387 */ /* 0x0001e20000100800 */
[----:B------:R-:W-:Y:S01]  /*4c580*/  ULDC.64 UR36, c[0x0][0x228] ;  /* 0x00008a0000247ab9 */ /* 0x000fe20000000a00 */
[----:B------:R-:W-:Y:S01]  /*4c590*/  ULDC UR13, c[0x0][0x228] ;  /* 0x00008a00000d7ab9 */ /* 0x000fe20000000800 */
[----:B------:R-:W-:Y:S01]  /*4c5a0*/  VIADD R18, R4, 0x12 ;  /* 0x0000001204127836 */ /* 0x000fe20000000000 */
        /* <DEDUP_REMOVED lines=46> */
[----:B------:R-:W-:Y:S01]  /*4c890*/  VIADD R17, R4, 0x11 ;  /* 0x0000001104117836 */ /* 0x000fe20000000000 */
[----:B------:R-:W-:Y:S02]  /*4c8a0*/  ULDC UR50, c[0x0][0x248] ;  /* 0x0000920000327ab9 */ /* 0x000fe40000000800 */
        /* <DEDUP_REMOVED lines=43> */
[----:B------:R-:W-:-:S02]  /*4cb60*/  VIADD R16, R4, 0x10 ;  /* 0x0000001004107836 */ /* 0x000fc40000000000 */
        /* <DEDUP_REMOVED lines=207> */
[----:B------:R0:W-:Y:S01]  /*4d860*/  STL [R1+0x1080], R8 ;  /* 0x0010800801007387 */ /* 0x0001e20000100800 */
[----:B------:R-:W-:Y:S01]  /*4d870*/  LOP3.LUT R190, R190, 0xffffffef, RZ, 0xc0, !PT ;  /* 0xffffffefbebe7812 */ /* 0x000fe200078ec0ff */
[----:B------:R-:W-:Y:S01]  /*4d880*/  VIADD R2, R4, 0x28 ;  /* 0x0000002804027836 */ /* 0x000fe20000000000 */
[----:B------:R-:W-:Y:S01]  /*4d890*/  ULDC UR16, c[0x0][0x248] ;  /* 0x0000920000107ab9 */ /* 0x000fe20000000800 */
[----:B0-----:R-:W-:Y:S01]  /*4d8a0*/  VIADD R8, R8, UR21 ;  /* 0x0000001508087c36 */ /* 0x001fe20008000000 */
[----:B------:R-:W-:Y:S01]  /*4d8b0*/  ISETP.LT.AND P0, PT, R5, UR44, !P0 ;  /* 0x0000002c05007c0c */ /* 0x000fe2000c701270 */
[----:B------:R-:W-:-:S05]  /*4d8c0*/  ULDC UR21, c[0x0][0x248] ;  /* 0x0000920000157ab9 */ /* 0x000fca0000000800 */
[----:B------:R-:W-:Y:S01]  /*4d8d0*/  @P1 LOP3.LUT R190, R190, 0x10, RZ, 0xfc, !PT ;  /* 0x00000010bebe1812 */ /* 0x000fe200078efcff */
[C---:B------:R-:W-:Y:S01]  /*4d8e0*/  VIADD R14, R4.reuse, 0xe ;  /* 0x0000000e040e7836 */ /* 0x040fe20000000000 */
[----:B------:R0:W-:Y:S01]  /*4d8f0*/  STL [R1+0x1074], R8 ;  /* 0x0010740801007387 */ /* 0x0001e20000100800 */
[----:B------:R-:W-:Y:S01]  /*4d900*/  VIADD R13, R4, 0xd ;  /* 0x0000000d040d7836 */ /* 0x000fe20000000000 */
[----:B------:R-:W-:Y:S01]  /*4d910*/  ULDC UR44, c[0x0][0x248] ;  /* 0x00009200002c7ab9 */ /* 0x000fe20000000800 */
[----:B0-----:R-:W-:Y:S01]  /*4d920*/  VIADD R8, R8, UR25 ;  /* 0x0000001908087c36 */ /* 0x001fe20008000000 */
[----:B------:R-:W-:Y:S01]  /*4d930*/  LOP3.LUT R190, R190, 0xfffffff7, RZ, 0xc0, !PT ;  /* 0xfffffff7bebe7812 */ /* 0x000fe200078ec0ff */
[----:B------:R-:W-:-:S03]  /*4d940*/  ULDC UR25, c[0x0][0x248] ;  /* 0x0000920000197ab9 */ /* 0x000fc60000000800 */
        /* <DEDUP_REMOVED lines=13> */
[----:B0-----:R-:W-:Y:S01]  /*4da20*/  VIADD R8, R8, UR27 ;  /* 0x0000001b08087c36 */ /* 0x001fe20008000000 */
[----:B------:R-:W-:Y:S01]  /*4da30*/  ISETP.LT.AND P0, PT, R5, UR46, !P0 ;  /* 0x0000002e05007c0c */ /* 0x000fe2000c701270 */
[----:B------:R-:W-:-:S03]  /*4da40*/  ULDC UR27, c[0x0][0x248] ;  /* 0x00009200001b7ab9 */ /* 0x000fc60000000800 */
[----:B------:R0:W-:Y:S02]  /*4da50*/  STL [R1+0x103c], R8 ;  /* 0x00103c0801007387 */ /* 0x0001e40000100800 */
[----:B0-----:R-:W-:Y:S01]  /*4da60*/  VIADD R8, R8, UR23 ;  /* 0x0000001708087c36 */ /* 0x001fe20008000000 */
[----:B------:R-:W-:Y:S01]  /*4da70*/  @P1 LOP3.LUT R190, R190, 0x4, RZ, 0xfc, !PT ;  /* 0x00000004bebe1812 */ /* 0x000fe200078efcff */
[----:B------:R-:W-:-:S03]  /*4da80*/  ULDC UR23, c[0x0][0x248] ;  /* 0x0000920000177ab9 */ /* 0x000fc60000000800 */
[----:B------:R0:W-:Y:S02]  /*4da90*/  STL [R1+0x102c], R8 ;  /* 0x00102c0801007387 */ /* 0x0001e40000100800 */
[----:B0-----:R-:W-:Y:S01]  /*4daa0*/  VIADD R8, R8, UR5 ;  /* 0x0000000508087c36 */ /* 0x001fe20008000000 */
[----:B------:R-:W-:Y:S01]  /*4dab0*/  LOP3.LUT R190, R190, 0xfffffffd, RZ, 0xc0, !PT ;  /* 0xfffffffdbebe7812 */ /* 0x000fe200078ec0ff */
[----:B------:R-:W-:-:S03]  /*4dac0*/  ULDC UR5, c[0x0][0x248] ;  /* 0x0000920000057ab9 */ /* 0x000fc60000000800 */
        /* <DEDUP_REMOVED lines=8> */
[----:B------:R-:W-:Y:S01]  /*4db50*/  LOP3.LUT R190, R190, 0xfffffffe, RZ, 0xc0, !PT ;  /* 0xfffffffebebe7812 */ /* 0x000fe200078ec0ff */
[----:B------:R-:W-:Y:S01]  /*4db60*/  ULDC.64 UR32, c[0x0][0x228] ;  /* 0x00008a0000207ab9 */ /* 0x000fe20000000a00 */
[----:B0-----:R-:W-:Y:S01]  /*4db70*/  VIADD R8, R8, UR6 ;  /* 0x0000000608087c36 */ /* 0x001fe20008000000 */
[----:B------:R-:W-:Y:S01]  /*4db80*/  ISETP.LT.AND P0, PT, R5, UR34, !P0 ;  /* 0x0000002205007c0c */ /* 0x000fe2000c701270 */
[----:B------:R-:W-:Y:S01]  /*4db90*/  ULDC UR6, c[0x0][0x248] ;  /* 0x0000920000067ab9 */ /* 0x000fe20000000800 */
[----:B------:R-:W-:-:S06]  /*4dba0*/  ULDC UR18, c[0x0][0x248] ;  /* 0x0000920000127ab9 */ /* 0x000fcc0000000800 */
[----:B------:R-:W-:Y:S01]  /*4dbb0*/  @P1 LOP3.LUT R190, R190, 0x1, RZ, 0xfc, !PT ;  /* 0x00000001bebe1812 */ /* 0x000fe200078efcff */
[----:B------:R0:W-:Y:S01]  /*4dbc0*/  STL [R1+0x1008], R8 ;  /* 0x0010080801007387 */ /* 0x0001e20000100800 */
[----:B------:R-:W-:Y:S01]  /*4dbd0*/  ULDC UR34, c[0x0][0x248] ;  /* 0x0000920000227ab9 */ /* 0x000fe20000000800 */
[----:B0-----:R-:W-:Y:S02]  /*4dbe0*/  VIADD R8, R8, UR21 ;  /* 0x0000001508087c36 */ /* 0x001fe40008000000 */
[----:B------:R-:W-:Y:S01]  /*4dbf0*/  @P0 LOP3.LUT R191, R191, 0x80000000, RZ, 0xfc, !PT ;  /* 0x80000000bfbf0812 */ /* 0x000fe200078efcff */
[----:B------:R-:W-:Y:S02]  /*4dc00*/  ULDC UR21, c[0x0][0x248] ;  /* 0x0000920000157ab9 */ /* 0x000fe40000000800 */
[----:B------:R0:W-:Y:S02]  /*4dc10*/  STL [R1+0xff4], R8 ;  /* 0x000ff40801007387 */ /* 0x0001e40000100800 */
        /* <DEDUP_REMOVED lines=9> */
[----:B------:R-:W-:Y:S01]  /*4dcb0*/  ISETP.LT.AND P0, PT, R5, UR32, !P0 ;  /* 0x0000002005007c0c */ /* 0x000fe2000c701270 */
[----:B------:R-:W-:Y:S01]  /*4dcc0*/  ULDC UR23, c[0x0][0x248] ;  /* 0x0000920000177ab9 */ /* 0x000fe20000000800 */
[----:B------:R-:W-:Y:S02]  /*4dcd0*/  ULDC UR32, c[0x0][0x248] ;  /* 0x0000920000207ab9 */ /* 0x000fe40000000800 */
        /* <DEDUP_REMOVED lines=21> */
[----:B0-----:R-:W-:Y:S01]  /*4de30*/  VIADD R8, R8, UR30 ;  /* 0x0000001e08087c36 */ /* 0x001fe20008000000 */
[----:B------:R-:W-:-:S04]  /*4de40*/  ULDC.64 UR30, c[0x0][0x228] ;  /* 0x00008a00001e7ab9 */ /* 0x000fc80000000a00 */
        /* <DEDUP_REMOVED lines=20> */
[----:B0-----:R-:W-:-:S05]  /*4df90*/  VIADD R8, R8, UR11 ;  /* 0x0000000b08087c36 */ /* 0x001fca0008000000 */
[----:B------:R0:W-:Y:S02]  /*4dfa0*/  STL [R1+0xf64], R8 ;  /* 0x000f640801007387 */ /* 0x0001e40000100800 */
[----:B0-----:R-:W-:Y:S01]  /*4dfb0*/  VIADD R8, R8, UR5 ;  /* 0x0000000508087c36 */ /* 0x001fe20008000000 */
[----:B------:R-:W-:Y:S01]  /*4dfc0*/  @P1 LOP3.LUT R191, R191, 0x4000000, RZ, 0xfc, !PT ;  /* 0x04000000bfbf1812 */ /* 0x000fe200078efcff */
[----:B------:R-:W-:-:S03]  /*4dfd0*/  ULDC UR5, c[0x0][0x248] ;  /* 0x0000920000057ab9 */ /* 0x000fc60000000800 */
[----:B------:R0:W-:Y:S02]  /*4dfe0*/  STL [R1+0xf50], R8 ;  /* 0x000f500801007387 */ /* 0x0001e40000100800 */
[----:B0-----:R-:W-:Y:S01]  /*4dff0*/  VIADD R8, R8, UR10 ;  /* 0x0000000a08087c36 */ /* 0x001fe20008000000 */
[----:B------:R-:W-:Y:S02]  /*4e000*/  ULDC.64 UR10, c[0x0][0x228] ;  /* 0x00008a00000a7ab9 */ /* 0x000fe40000000a00 */
[----:B------:R-:W-:Y:S01]  /*4e010*/  ISETP.LT.AND P0, PT, R5, UR10, !P0 ;  /* 0x0000000a05007c0c */ /* 0x000fe2000c701270 */
[----:B------:R-:W-:Y:S01]  /*4e020*/  ULDC UR10, c[0x0][0x248] ;  /* 0x00009200000a7ab9 */ /* 0x000fe20000000800 */
[----:B------:R-:W-:Y:S01]  /*4e030*/  LOP3.LUT R191, R191, 0xfdffffff, RZ, 0xc0, !PT ;  /* 0xfdffffffbfbf7812 */ /* 0x000fe200078ec0ff */
[----:B------:R0:W-:Y:S02]  /*4e040*/  STL [R1+0xf48], R8 ;  /* 0x000f480801007387 */ /* 0x0001e40000100800 */
[----:B0-----:R-:W-:-:S08]  /*4e050*/  VIADD R8, R8, UR6 ;  /* 0x0000000608087c36 */ /* 0x001fd00008000000 */
[----:B------:R-:W-:Y:S01]  /*4e060*/  @P0 LOP3.LUT R191, R191, 0x2000000, RZ, 0xfc, !PT ;  /* 0x02000000bfbf0812 */ /* 0x000fe200078efcff */
[----:B------:R-:W-:Y:S01]  /*4e070*/  ULDC UR6, c[0x0][0x248] ;  /* 0x0000920000067ab9 */ /* 0x000fe20000000800 */
[----:B------:R-:W-:Y:S01]  /*4e080*/  ISETP.GE.AND P0, PT, R2, UR43, PT ;  /* 0x0000002b02007c0c */ /* 0x000fe2000bf06270 */
[----:B------:R0:W-:Y:S01]  /*4e090*/  STL [R1+0xf34], R8 ;  /* 0x000f340801007387 */ /* 0x0001e20000100800 */
[----:B------:R-:W-:Y:S01]  /*4e0a0*/  LOP3.LUT R191, R191, 0xfeffffff, RZ, 0xc0, !PT ;  /* 0xfeffffffbfbf7812 */ /* 0x000fe200078ec0ff */
[----:B------:R-:W-:Y:S01]  /*4e0b0*/  VIADD R2, R4, 0x22 ;  /* 0x0000002204027836 */ /* 0x000fe20000000000 */
[----:B------:R-:W-:Y:S01]  /*4e0c0*/  ISETP.LT.AND P1, PT, R6, UR28, !P0 ;  /* 0x0000001c06007c0c */ /* 0x000fe2000c721270 */
[----:B------:R-:W-:Y:S01]  /*4e0d0*/  ULDC.64 UR42, c[0x0][0x228] ;  /* 0x00008a00002a7ab9 */ /* 0x000fe20000000a00 */
[----:B------:R-:W-:Y:S01]  /*4e0e0*/  ULDC UR28, c[0x0][0x248] ;  /* 0x00009200001c7ab9 */ /* 0x000fe20000000800 */
[----:B0-----:R-:W-:Y:S01]  /*4e0f0*/  VIADD R8, R8, UR12 ;  /* 0x0000000c08087c36 */ /* 0x001fe20008000000 */
[----:B------:R-:W-:-:S04]  /*4e100*/  ULDC UR12, c[0x0][0x248] ;  /* 0x00009200000c7ab9 */ /* 0x000fc80000000800 */
[----:B------:R0:W-:Y:S05]  /*4e110*/  STL [R1+0xf2c], R8 ;  /* 0x000f2c0801007387 */ /* 0x0001ea0000100800 */
[----:B------:R-:W-:Y:S01]  /*4e120*/  @P1 LOP3.LUT R191, R191, 0x1000000, RZ, 0xfc, !PT ;  /* 0x01000000bfbf1812 */ /* 0x000fe200078efcff */
[----:B0-----:R-:W-:Y:S01]  /*4e130*/  VIADD R8, R8, UR14 ;  /* 0x0000000e08087c36 */ /* 0x001fe20008000000 */
[----:B------:R-:W-:Y:S02]  /*4e140*/  ULDC.64 UR14, c[0x0][0x228] ;  /* 0x00008a00000e7ab9 */ /* 0x000fe40000000a00 */
[----:B------:R-:W-:Y:S01]  /*4e150*/  ISETP.LT.AND P0, PT, R5, UR14, !P0 ;  /* 0x0000000e05007c0c */ /* 0x000fe2000c701270 */
[----:B------:R-:W-:Y:S01]  /*4e160*/  ULDC UR14, c[0x0][0x248] ;  /* 0x00009200000e7ab9 */ /* 0x000fe20000000800 */
[----:B------:R-:W-:Y:S01]  /*4e170*/  LOP3.LUT R191, R191, 0xff7fffff, RZ, 0xc0, !PT ;  /* 0xff7fffffbfbf7812 */ /* 0x000fe200078ec0ff */
[----:B------:R0:W-:Y:S10]  /*4e180*/  STL [R1+0xdf8], R8 ;  /* 0x000df80801007387 */ /* 0x0001f40000100800 */
[----:B------:R-:W-:-:S02]  /*4e190*/  @P0 LOP3.LUT R191, R191, 0x800000, RZ, 0xfc, !PT ;  /* 0x00800000bfbf0812 */ /* 0x000fc400078efcff */
[----:B------:R-:W-:Y:S01]  /*4e1a0*/  ISETP.GE.AND P0, PT, R2, UR45, PT ;  /* 0x0000002d02007c0c */ /* 0x000fe2000bf06270 */
[----:B0-----:R-:W-:Y:S01]  /*4e1b0*/  VIADD R8, R8, UR38 ;  /* 0x0000002608087c36 */ /* 0x001fe20008000000 */
[----:B------:R-:W-:Y:S01]  /*4e1c0*/  LOP3.LUT R191, R191, 0xffbfffff, RZ, 0xc0, !PT ;  /* 0xffbfffffbfbf7812 */ /* 0x000fe200078ec0ff */
[----:B------:R-:W-:Y:S01]  /*4e1d0*/  VIADD R2, R4, 0x21 ;  /* 0x0000002104027836 */ /* 0x000fe20000000000 */
[----:B------:R-:W-:Y:S01]  /*4e1e0*/  ISETP.LT.AND P1, PT, R6, UR26, !P0 ;  /* 0x0000001a06007c0c */ /* 0x000fe2000c721270 */
[----:B------:R-:W-:Y:S01]  /*4e1f0*/  ULDC UR38, c[0x0][0x248] ;  /* 0x0000920000267ab9 */ /* 0x000fe20000000800 */
[----:B------:R0:W-:Y:S02]  /*4e200*/  STL [R1+0xdf0], R8 ;  /* 0x000df00801007387 */ /* 0x0001e40000100800 */
[----:B0-----:R-:W-:Y:S01]  /*4e210*/  VIADD R8, R8, UR25 ;  /* 0x0000001908087c36 */ /* 0x001fe20008000000 */
[----:B------:R-:W-:Y:S02]  /*4e220*/  ULDC.64 UR24, c[0x0][0x228] ;  /* 0x00008a0000187ab9 */ /* 0x000fe40000000a00 */
        /* <DEDUP_REMOVED lines=11> */
[----:B------:R-:W-:Y:S01]  /*4e2e0*/  ULDC.64 UR46, c[0x0][0x228] ;  /* 0x00008a00002e7ab9 */ /* 0x000fe20000000a00 */
[----:B------:R0:W-:Y:S01]  /*4e2f0*/  STL [R1+0xdd4], R8 ;  /* 0x000dd40801007387 */ /* 0x0001e20000100800 */
[----:B------:R-:W-:Y:S01]  /*4e300*/  VIADD R12, R4, 0xc ;  /* 0x0000000c040c7836 */ /* 0x000fe20000000000 */
[----:B------:R-:W-:Y:S01]  /*4e310*/  ULDC UR40, c[0x0][0x248] ;  /* 0x0000920000287ab9 */ /* 0x000fe20000000800 */
[----:B0-----:R-:W-:Y:S01]  /*4e320*/  VIADD R8, R8, UR21 ;  /* 0x0000001508087c36 */ /* 0x001fe20008000000 */
[----:B------:R-:W-:-:S02]  /*4e330*/  ULDC.64 UR20, c[0x0][0x228] ;  /* 0x00008a0000147ab9 */ /* 0x000fc40000000a00 */
[----:B------:R-:W-:Y:S01]  /*4e340*/  ISETP.LT.AND P0, PT, R5, UR20, !P0 ;  /* 0x0000001405007c0c */ /* 0x000fe2000c701270 */
[----:B------:R-:W-:-:S04]  /*4e350*/  ULDC UR20, c[0x0][0x248] ;  /* 0x0000920000147ab9 */ /* 0x000fc80000000800 */
[----:B------:R-:W-:-:S04]  /*4e360*/  @P1 LOP3.LUT R191, R191, 0x100000, RZ, 0xfc, !PT ;  /* 0x00100000bfbf1812 */ /* 0x000fc800078efcff */
[----:B------:R-:W-:-:S04]  /*4e370*/  LOP3.LUT R191, R191, 0xfff7ffff, RZ, 0xc0, !PT ;  /* 0xfff7ffffbfbf7812 */ /* 0x000fc800078ec0ff */
[----:B------:R-:W-:Y:S02]  /*4e380*/  @P0 LOP3.LUT R191, R191, 0x80000, RZ, 0xfc, !PT ;  /* 0x00080000bfbf0812 */ /* 0x000fe400078efcff */
[----:B------:R-:W-:-:S04]  /*4e390*/  ISETP.GE.AND P0, PT, R2, UR35, PT ;  /* 0x0000002302007c0c */ /* 0x000fc8000bf06270 */
[----:B------:R-:W-:Y:S01]  /*4e3a0*/  ISETP.LT.AND P1, PT, R6, UR19, !P0 ;  /* 0x0000001306007c0c */ /* 0x000fe2000c721270 */
[----:B------:R0:W-:Y:S01]  /*4e3b0*/  STL [R1+0xdc4], R8 ;  /* 0x000dc40801007387 */ /* 0x0001e20000100800 */
[----:B------:R-:W-:Y:S01]  /*4e3c0*/  LOP3.LUT R191, R191, 0xfffbffff, RZ, 0xc0, !PT ;  /* 0xfffbffffbfbf7812 */ /* 0x000fe200078ec0ff */
[----:B0-----:R-:W-:Y:S01]  /*4e3d0*/  VIADD R8, R8, UR16 ;  /* 0x0000001008087c36 */ /* 0x001fe20008000000 */
[----:B------:R-:W-:Y:S02]  /*4e3e0*/  ULDC.64 UR16, c[0x0][0x228] ;  /* 0x00008a0000107ab9 */ /* 0x000fe40000000a00 */
[----:B------:R-:W-:-:S07]  /*4e3f0*/  ISETP.LT.AND P0, PT, R5, UR16, !P0 ;  /* 0x0000001005007c0c */ /* 0x000fce000c701270 */
[----:B------:R-:W-:Y:S01]  /*4e400*/  @P1 LOP3.LUT R191, R191, 0x40000, RZ, 0xfc, !PT ;  /* 0x00040000bfbf1812 */ /* 0x000fe200078efcff */
[----:B------:R-:W-:Y:S01]  /*4e410*/  VIADD R2, R4, 0x1f ;  /* 0x0000001f04027836 */ /* 0x000fe20000000000 */
[----:B------:R0:W-:Y:S02]  /*4e420*/  STL [R1+0xdb8], R8 ;  /* 0x000db80801007387 */ /* 0x0001e40000100800 */
[----:B------:R-:W-:Y:S01]  /*4e430*/  LOP3.LUT R191, R191, 0xfffdffff, RZ, 0xc0, !PT ;  /* 0xfffdffffbfbf7812 */ /* 0x000fe200078ec0ff */
[----:B0-----:R-:W-:-:S03]  /*4e440*/  VIADD R8, R8, UR36 ;  /* 0x0000002408087c36 */ /* 0x001fc60008000000 */
[----:B------:R-:W-:Y:S01]  /*4e450*/  @P0 LOP3.LUT R191, R191, 0x20000, RZ, 0xfc, !PT ;  /* 0x00020000bfbf0812 */ /* 0x000fe200078efcff */
[----:B------:R-:W-:Y:S01]  /*4e460*/  ULDC UR36, c[0x0][0x248] ;  /* 0x0000920000247ab9 */ /* 0x000fe20000000800 */
[----:B------:R-:W-:Y:S01]  /*4e470*/  ISETP.GE.AND P0, PT, R2, UR33, PT ;  /* 0x0000002102007c0c */ /* 0x000fe2000bf06270 */
[----:B------:R0:W-:Y:S03]  /*4e480*/  STL [R1+0xda8], R8 ;  /* 0x000da80801007387 */ /* 0x0001e60000100800 */
[----:B------:R-:W-:Y:S02]  /*4e490*/  ISETP.LT.AND P1, PT, R6, UR13, !P0 ;  /* 0x0000000d06007c0c */ /* 0x000fe4000c721270 */
[----:B------:R-:W-:Y:S01]  /*4e4a0*/  LOP3.LUT R191, R191, 0xfffeffff, RZ, 0xc0, !PT ;  /* 0xfffeffffbfbf7812 */ /* 0x000fe200078ec0ff */
[----:B------:R-:W-:Y:S01]  /*4e4b0*/  VIADD R2, R4, 0x1e ;  /* 0x0000001e04027836 */ /* 0x000fe20000000000 */
[----:B------:R-:W-:Y:S01]  /*4e4c0*/  ULDC UR13, c[0x0][0x248] ;  /* 0x00009200000d7ab9 */ /* 0x000fe20000000800 */
[----:B0-----:R-:W-:Y:S01]  /*4e4d0*/  VIADD R8, R8, UR32 ;  /* 0x0000002008087c36 */ /* 0x001fe20008000000 */
[----:B------:R-:W-:-:S04]  /*4e4e0*/  ULDC UR32, c[0x0][0x248] ;  /* 0x0000920000207ab9 */ /* 0x000fc80000000800 */
[----:B------:R0:W-:Y:S03]  /*4e4f0*/  STL [R1+0xd9c], R8 ;  /* 0x000d9c0801007387 */ /* 0x0001e60000100800 */
[----:B------:R-:W-:Y:S01]  /*4e500*/  @P1 LOP3.LUT R191, R191, 0x10000, RZ, 0xfc, !PT ;  /* 0x00010000bfbf1812 */ /* 0x000fe200078efcff */
[----:B0-----:R-:W-:Y:S01]  /*4e510*/  VIADD R8, R8, UR18 ;  /* 0x0000001208087c36 */ /* 0x001fe20008000000 */
[----:B------:R-:W-:Y:S02]  /*4e520*/  ULDC.64 UR18, c[0x0][0x228] ;  /* 0x00008a0000127ab9 */ /* 0x000fe40000000a00 */
[----:B------:R-:W-:Y:S02]  /*4e530*/  ISETP.LT.AND P0, PT, R5, UR18, !P0 ;  /* 0x0000001205007c0c */ /* 0x000fe4000c701270 */
        /* <DEDUP_REMOVED lines=14> */
[----:B------:R-:W-:-:S05]  /*4e620*/  ISETP.LT.AND P0, PT, R5, UR22, !P0 ;  /* 0x0000001605007c0c */ /* 0x000fca000c701270 */
        /* <DEDUP_REMOVED lines=10> */
[----:B------:R-:W-:Y:S01]  /*4e6d0*/  VIADD R9, R4, 0xa ;  /* 0x0000000a04097836 */ /* 0x000fe20000000000 */
[----:B------:R-:W-:-:S08]  /*4e6e0*/  ULDC UR11, c[0x0][0x248] ;  /* 0x00009200000b7ab9 */ /* 0x000fd00000000800 */
[----:B------:R-:W-:Y:S01]  /*4e6f0*/  @P1 LOP3.LUT R191, R191, 0x1000, RZ, 0xfc, !PT ;  /* 0x00001000bfbf1812 */ /* 0x000fe200078efcff */
[----:B0-----:R-:W-:Y:S01]  /*4e700*/  VIADD R8, R8, UR5 ;  /* 0x0000000508087c36 */ /* 0x001fe20008000000 */
[----:B------:R-:W-:Y:S02]  /*4e710*/  ULDC UR5, c[0x0][0x248] ;  /* 0x0000920000057ab9 */ /* 0x000fe40000000800 */
        /* <DEDUP_REMOVED lines=8> */
[----:B------:R-:W-:Y:S01]  /*4e7a0*/  VIADD R252, R4, 0x9 ;  /* 0x0000000904fc7836 */ /* 0x000fe20000000000 */
[----:B------:R-:W-:Y:S01]  /*4e7b0*/  ULDC UR15, c[0x0][0x248] ;  /* 0x00009200000f7ab9 */ /* 0x000fe20000000800 */
[----:B0-----:R-:W-:Y:S01]  /*4e7c0*/  VIADD R8, R8, UR6 ;  /* 0x0000000608087c36 */ /* 0x001fe20008000000 */
[----:B------:R-:W-:Y:S01]  /*4e7d0*/  ISETP.LT.AND P0, PT, R5, UR29, !P0 ;  /* 0x0000001d05007c0c */ /* 0x000fe2000c701270 */
[----:B------:R-:W-:-:S03]  /*4e7e0*/  ULDC UR6, c[0x0][0x248] ;  /* 0x0000920000067ab9 */ /* 0x000fc60000000800 */
[----:B------:R0:W-:Y:S04]  /*4e7f0*/  STL [R1+0xd54], R8 ;  /* 0x000d540801007387 */ /* 0x0001e80000100800 */
        /* <DEDUP_REMOVED lines=10> */
[----:B0-----:R-:W-:Y:S01]  /*4e8a0*/  VIADD R8, R8, UR14 ;  /* 0x0000000e08087c36 */ /* 0x001fe20008000000 */
[----:B------:R-:W-:Y:S01]  /*4e8b0*/  LOP3.LUT R191, R191, 0xfffffeff, RZ, 0xc0, !PT ;  /* 0xfffffeffbfbf7812 */ /* 0x000fe200078ec0ff */
[----:B------:R-:W-:-:S03]  /*4e8c0*/  ULDC UR14, c[0x0][0x248] ;  /* 0x00009200000e7ab9 */ /* 0x000fc60000000800 */
[----:B------:R0:W-:Y:S02]  /*4e8d0*/  STL [R1+0xd30], R8 ;  /* 0x000d300801007387 */ /* 0x0001e40000100800 */
[----:B0-----:R-:W-:Y:S01]  /*4e8e0*/  VIADD R8, R8, UR30 ;  /* 0x0000001e08087c36 */ /* 0x001fe20008000000 */
[----:B------:R-:W-:Y:S02]  /*4e8f0*/  ULDC.64 UR30, c[0x0][0x228] ;  /* 0x00008a00001e7ab9 */ /* 0x000fe40000000a00 */
[----:B------:R-:W-:Y:S02]  /*4e900*/  ISETP.LT.AND P1, PT, R6, UR30, !P0 ;  /* 0x0000001e06007c0c */ /* 0x000fe4000c721270 */
[----:B------:R-:W-:Y:S01]  /*4e910*/  ISETP.LT.AND P0, PT, R5, UR54, !P0 ;  /* 0x0000003605007c0c */ /* 0x000fe2000c701270 */
[----:B------:R0:W-:Y:S01]  /*4e920*/  STL [R1+0xd20], R8 ;  /* 0x000d200801007387 */ /* 0x0001e20000100800 */
[----:B------:R-:W-:Y:S01]  /*4e930*/  VIADD R195, R4, 0x8 ;  /* 0x0000000804c37836 */ /* 0x000fe20000000000 */
[----:B------:R-:W-:-:S08]  /*4e940*/  ULDC UR54, c[0x0][0x248] ;  /* 0x0000920000367ab9 */ /* 0x000fd00000000800 */
[----:B------:R-:W-:-:S04]  /*4e950*/  @P1 LOP3.LUT R191, R191, 0x100, RZ, 0xfc, !PT ;  /* 0x00000100bfbf1812 */ /* 0x000fc800078efcff */
[----:B------:R-:W-:Y:S01]  /*4e960*/  LOP3.LUT R191, R191, 0xffffff7f, RZ, 0xc0, !PT ;  /* 0xffffff7fbfbf7812 */ /* 0x000fe200078ec0ff */
[----:B0-----:R-:W-:Y:S01]  /*4e970*/  VIADD R8, R8, UR34 ;  /* 0x0000002208087c36 */ /* 0x001fe20008000000 */
[----:B------:R-:W-:Y:S02]  /*4e980*/  ULDC.64 UR34, c[0x0][0x228] ;  /* 0x00008a0000227ab9 */ /* 0x000fe40000000a00 */
[----:B------:R-:W-:Y:S02]  /*4e990*/  @P0 LOP3.LUT R191, R191, 0x80, RZ, 0xfc, !PT ;  /* 0x00000080bfbf0812 */ /* 0x000fe400078efcff */
[----:B------:R-:W-:-:S04]  /*4e9a0*/  ISETP.GE.AND P0, PT, R26, UR21, PT ;  /* 0x000000151a007c0c */ /* 0x000fc8000bf06270 */
[----:B------:R-:W-:Y:S02]  /*4e9b0*/  ISETP.LT.AND P1, PT, R6, UR34, !P0 ;  /* 0x0000002206007c0c */ /* 0x000fe4000c721270 */
[----:B------:R-:W-:Y:S01]  /*4e9c0*/  ISETP.LT.AND P0, PT, R5, UR51, !P0 ;  /* 0x0000003305007c0c */ /* 0x000fe2000c701270 */
[----:B------:R0:W-:Y:S01]  /*4e9d0*/  STL [R1+0xd14], R8 ;  /* 0x000d140801007387 */ /* 0x0001e20000100800 */
[----:B------:R-:W-:Y:S01]  /*4e9e0*/  LOP3.LUT R191, R191, 0xffffffbf, RZ, 0xc0, !PT ;  /* 0xffffffbfbfbf7812 */ /* 0x000fe200078ec0ff */
[----:B------:R-:W-:-:S08]  /*4e9f0*/  ULDC UR51, c[0x0][0x228] ;  /* 0x00008a0000337ab9 */ /* 0x000fd00000000800 */
[----:B------:R-:W-:Y:S01]  /*4ea00*/  @P1 LOP3.LUT R191, R191, 0x40, RZ, 0xfc, !PT ;  /* 0x00000040bfbf1812 */ /* 0x000fe200078efcff */
[----:B0-----:R-:W-:-:S03]  /*4ea10*/  VIADD R8, R8, UR38 ;  /* 0x0000002608087c36 */ /* 0x001fc60008000000 */
[----:B------:R-:W-:Y:S02]  /*4ea20*/  LOP3.LUT R191, R191, 0xffffffdf, RZ, 0xc0, !PT ;  /* 0xffffffdfbfbf7812 */ /* 0x000fe400078ec0ff */
[----:B------:R0:W-:Y:S02]  /*4ea30*/  STL [R1+0xd04], R8 ;  /* 0x000d040801007387 */ /* 0x0001e40000100800 */
[----:B------:R-:W-:Y:S02]  /*4ea40*/  @P0 LOP3.LUT R191, R191, 0x20, RZ, 0xfc, !PT ;  /* 0x00000020bfbf0812 */ /* 0x000fe400078efcff */
[----:B------:R-:W-:Y:S01]  /*4ea50*/  ISETP.GE.AND P0, PT, R25, UR17, PT ;  /* 0x0000001119007c0c */ /* 0x000fe2000bf06270 */
[----:B------:R-:W-:Y:S01]  /*4ea60*/  ULDC.64 UR16, c[0x0][0x228] ;  /* 0x00008a0000107ab9 */ /* 0x000fe20000000a00 */
[----:B0-----:R-:W-:Y:S01]  /*4ea70*/  VIADD R8, R8, UR39 ;  /* 0x0000002708087c36 */ /* 0x001fe20008000000 */
[----:B------:R-:W-:Y:S01]  /*4ea80*/  ULDC.64 UR38, c[0x0][0x228] ;  /* 0x00008a0000267ab9 */ /* 0x000fe20000000a00 */
[----:B------:R-:W4:Y:S01]  /*4ea90*/  LDL.LU R26, [R1+0x1bc4] ;  /* 0x001bc400011a7983 */ /* 0x000f220000300800 */
[----:B------:R-:W-:-:S02]  /*4eaa0*/  ISETP.LT.AND P1, PT, R6, UR38, !P0 ;  /* 0x0000002606007c0c */ /* 0x000fc4000c721270 */
[----:B------:R-:W-:Y:S01]  /*4eab0*/  ISETP.LT.AND P0, PT, R5, UR51, !P0 ;  /* 0x0000003305007c0c */ /* 0x000fe2000c701270 */
[----:B------:R-:W-:Y:S01]  /*4eac0*/  ULDC UR51, c[0x0][0x228] ;  /* 0x00008a0000337ab9 */ /* 0x000fe20000000800 */
[----:B------:R-:W-:-:S09]  /*4ead0*/  LOP3.LUT R191, R191, 0xffffffef, RZ, 0xc0, !PT ;  /* 0xffffffefbfbf7812 */ /* 0x000fd200078ec0ff */
[----:B------:R-:W-:-:S04]  /*4eae0*/  @P1 LOP3.LUT R191, R191, 0x10, RZ, 0xfc, !PT ;  /* 0x00000010bfbf1812 */ /* 0x000fc800078efcff */
[----:B------:R-:W-:-:S04]  /*4eaf0*/  LOP3.LUT R191, R191, 0xfffffff7, RZ, 0xc0, !PT ;  /* 0xfffffff7bfbf7812 */ /* 0x000fc800078ec0ff */
[----:B------:R-:W-:Y:S02]  /*4eb00*/  @P0 LOP3.LUT R191, R191, 0x8, RZ, 0xfc, !PT ;  /* 0x00000008bfbf0812 */ /* 0x000fe400078efcff */
[----:B------:R-:W-:Y:S01]  /*4eb10*/  ISETP.GE.AND P0, PT, R24, UR19, PT ;  /* 0x0000001318007c0c */ /* 0x000fe2000bf06270 */
[----:B------:R-:W-:-:S03]  /*4eb20*/  ULDC.64 UR18, c[0x0][0x228] ;  /* 0x00008a0000127ab9 */ /* 0x000fc60000000a00 */
[----:B------:R-:W-:Y:S02]  /*4eb30*/  ISETP.LT.AND P1, PT, R6, UR42, !P0 ;  /* 0x0000002a06007c0c */ /* 0x000fe4000c721270 */
[----:B------:R-:W-:Y:S01]  /*4eb40*/  ISETP.LT.AND P0, PT, R5, UR51, !P0 ;  /* 0x0000003305007c0c */ /* 0x000fe2000c701270 */
[----:B------:R-:W-:Y:S01]  /*4eb50*/  ULDC UR51, c[0x0][0x228] ;  /* 0x00008a0000337ab9 */ /* 0x000fe20000000800 */
[----:B------:R-:W-:-:S09]  /*4eb60*/  LOP3.LUT R191, R191, 0xfffffffb, RZ, 0xc0, !PT ;  /* 0xfffffffbbfbf7812 */ /* 0x000fd200078ec0ff */
[----:B------:R-:W-:-:S04]  /*4eb70*/  @P1 LOP3.LUT R191, R191, 0x4, RZ, 0xfc, !PT ;  /* 0x00000004bfbf1812 */ /* 0x000fc800078efcff */
[----:B------:R-:W-:-:S04]  /*4eb80*/  LOP3.LUT R191, R191, 0xfffffffd, RZ, 0xc0, !PT ;  /* 0xfffffffdbfbf7812 */ /* 0x000fc800078ec0ff */
[----:B------:R-:W-:Y:S02]  /*4eb90*/  @P0 LOP3.LUT R191, R191, 0x2, RZ, 0xfc, !PT ;  /* 0x00000002bfbf0812 */ /* 0x000fe400078efcff */
[----:B------:R-:W-:Y:S01]  /*4eba0*/  ISETP.GE.AND P0, PT, R23, UR23, PT ;  /* 0x0000001717007c0c */ /* 0x000fe2000bf06270 */
[----:B------:R0:W-:Y:S01]  /*4ebb0*/  STL [R1+0xcfc], R8 ;  /* 0x000cfc0801007387 */ /* 0x0001e20000100800 */
[----:B------:R-:W-:Y:S01]  /*4ebc0*/  LOP3.LUT R191, R191, 0xfffffffe, RZ, 0xc0, !PT ;  /* 0xfffffffebfbf7812 */ /* 0x000fe200078ec0ff */
[----:B------:R-:W-:Y:S01]  /*4ebd0*/  ULDC.64 UR22, c[0x0][0x228] ;  /* 0x00008a0000167ab9 */ /* 0x000fe20000000a00 */
[----:B------:R-:W-:Y:S02]  /*4ebe0*/  ISETP.LT.AND P1, PT, R6, UR46, !P0 ;  /* 0x0000002e06007c0c */ /* 0x000fe4000c721270 */
[----:B------:R-:W-:Y:S01]  /*4ebf0*/  ISETP.LT.AND P0, PT, R5, UR51, !P0 ;  /* 0x0000003305007c0c */ /* 0x000fe2000c701270 */
[----:B------:R-:W-:-:S12]  /*4ec00*/  ULDC UR51, c[0x0][0x228] ;  /* 0x00008a0000337ab9 */ /* 0x000fd80000000800 */
[----:B------:R-:W-:Y:S02]  /*4ec10*/  @P0 LOP3.LUT R192, R192, 0x80000000, RZ, 0xfc, !PT ;  /* 0x80000000c0c00812 */ /* 0x000fe400078efcff */
[----:B------:R-:W-:Y:S01]  /*4ec20*/  ISETP.GE.AND P0, PT, R22, UR27, PT ;  /* 0x0000001b16007c0c */ /* 0x000fe2000bf06270 */
[----:B0-----:R-:W-:Y:S01]  /*4ec30*/  VIADD R8, R8, UR41 ;  /* 0x0000002908087c36 */ /* 0x001fe20008000000 */
[----:B------:R-:W-:Y:S01]  /*4ec40*/  @P1 LOP3.LUT R191, R191, 0x1, RZ, 0xfc, !PT ;  /* 0x00000001bfbf1812 */ /* 0x000fe200078efcff */
[----:B------:R-:W-:Y:S01]  /*4ec50*/  ULDC.64 UR26, c[0x0][0x228] ;  /* 0x00008a00001a7ab9 */ /* 0x000fe20000000a00 */
[----:B------:R-:W-:Y:S01]  /*4ec60*/  ISETP.LT.AND P1, PT, R6, UR16, !P0 ;  /* 0x0000001006007c0c */ /* 0x000fe2000c721270 */
[----:B------:R-:W-:Y:S01]  /*4ec70*/  ULDC UR16, c[0x0][0x228] ;  /* 0x00008a0000107ab9 */ /* 0x000fe20000000800 */
        /* <DEDUP_REMOVED lines=10> */
[----:B------:R-:W-:Y:S01]  /*4ed20*/  ISETP.LT.AND P1, PT, R6, UR18, !P0 ;  /* 0x0000001206007c0c */ /* 0x000fe2000c721270 */
[----:B------:R-:W4:Y:S01]  /*4ed30*/  LDL.LU R25, [R1+0x1bc0] ;  /* 0x001bc00001197983 */ /* 0x000f220000300800 */
[----:B------:R-:W-:Y:S01]  /*4ed40*/  ISETP.LT.AND P0, PT, R5, UR51, !P0 ;  /* 0x0000003305007c0c */ /* 0x000fe2000c701270 */
[----:B------:R-:W-:Y:S01]  /*4ed50*/  ULDC UR51, c[0x0][0x228] ;  /* 0x00008a0000337ab9 */ /* 0x000fe20000000800 */
[----:B------:R-:W-:Y:S01]  /*4ed60*/  ULDC UR18, c[0x0][0x228] ;  /* 0x00008a0000127ab9 */ /* 0x000fe20000000800 */
[----:B0-----:R-:W-:-:S08]  /*4ed70*/  VIADD R8, R8, UR37 ;  /* 0x0000002508087c36 */ /* 0x001fd00008000000 */
[----:B------:R-:W-:-:S04]  /*4ed80*/  @P1 LOP3.LUT R192, R192, 0x10000000, RZ, 0xfc, !PT ;  /* 0x10000000c0c01812 */ /* 0x000fc800078efcff */
[----:B------:R-:W-:Y:S01]  /*4ed90*/  LOP3.LUT R192, R192, 0xf7ffffff, RZ, 0xc0, !PT ;  /* 0xf7ffffffc0c07812 */ /* 0x000fe200078ec0ff */
[----:B------:R0:W-:Y:S03]  /*4eda0*/  STL [R1+0xcdc], R8 ;  /* 0x000cdc0801007387 */ /* 0x0001e60000100800 */
[----:B------:R-:W-:Y:S01]  /*4edb0*/  @P0 LOP3.LUT R192, R192, 0x8000000, RZ, 0xfc, !PT ;  /* 0x08000000c0c00812 */ /* 0x000fe200078efcff */
[----:B------:R-:W4:Y:S01]  /*4edc0*/  LDL.LU R24, [R1+0x1bbc] ;  /* 0x001bbc0001187983 */ /* 0x000f220000300800 */
[----:B------:R-:W-:Y:S01]  /*4edd0*/  ISETP.GE.AND P0, PT, R20, UR35, PT ;  /* 0x0000002314007c0c */ /* 0x000fe2000bf06270 */
[----:B------:R-:W-:Y:S01]  /*4ede0*/  ULDC.64 UR34, c[0x0][0x228] ;  /* 0x00008a0000227ab9 */ /* 0x000fe20000000a00 */
[----:B0-----:R-:W-:Y:S01]  /*4edf0*/  VIADD R8, R8, UR20 ;  /* 0x0000001408087c36 */ /* 0x001fe20008000000 */
[----:B------:R-:W-:Y:S02]  /*4ee00*/  ULDC.64 UR20, c[0x0][0x228] ;  /* 0x00008a0000147ab9 */ /* 0x000fe40000000a00 */
        /* <DEDUP_REMOVED lines=14> */
[----:B------:R-:W-:-:S10]  /*4eef0*/  ULDC UR51, c[0x0][0x228] ;  /* 0x00008a0000337ab9 */ /* 0x000fd40000000800 */
[----:B------:R-:W-:-:S04]  /*4ef00*/  @P1 LOP3.LUT R192, R192, 0x1000000, RZ, 0xfc, !PT ;  /* 0x01000000c0c01812 */ /* 0x000fc800078efcff */
[----:B------:R-:W-:Y:S01]  /*4ef10*/  LOP3.LUT R192, R192, 0xff7fffff, RZ, 0xc0, !PT ;  /* 0xff7fffffc0c07812 */ /* 0x000fe200078ec0ff */
[----:B0-----:R-:W-:Y:S01]  /*4ef20*/  VIADD R8, R8, UR24 ;  /* 0x0000001808087c36 */ /* 0x001fe20008000000 */
[----:B------:R-:W-:Y:S02]  /*4ef30*/  ULDC.64 UR24, c[0x0][0x228] ;  /* 0x00008a0000187ab9 */ /* 0x000fe40000000a00 */
        /* <DEDUP_REMOVED lines=10> */
[----:B------:R-:W-:-:S04]  /*4efe0*/  LOP3.LUT R192, R192, 0xffdfffff, RZ, 0xc0, !PT ;  /* 0xffdfffffc0c07812 */ /* 0x000fc800078ec0ff */
[----:B------:R-:W-:Y:S02]  /*4eff0*/  @P0 LOP3.LUT R192, R192, 0x200000, RZ, 0xfc, !PT ;  /* 0x00200000c0c00812 */ /* 0x000fe400078efcff */
[----:B------:R-:W-:Y:S01]  /*4f000*/  ISETP.GE.AND P0, PT, R17, UR47, PT ;  /* 0x0000002f11007c0c */ /* 0x000fe2000bf06270 */
[----:B0-----:R-:W-:Y:S01]  /*4f010*/  VIADD R8, R8, UR28 ;  /* 0x0000001c08087c36 */ /* 0x001fe20008000000 */
[----:B------:R-:W-:Y:S01]  /*4f020*/  LOP3.LUT R192, R192, 0xffefffff, RZ, 0xc0, !PT ;  /* 0xffefffffc0c07812 */ /* 0x000fe200078ec0ff */
[----:B------:R-:W-:Y:S01]  /*4f030*/  ULDC.64 UR28, c[0x0][0x228] ;  /* 0x00008a00001c7ab9 */ /* 0x000fe20000000a00 */
[----:B------:R-:W-:Y:S01]  /*4f040*/  ISETP.LT.AND P1, PT, R6, UR26, !P0 ;  /* 0x0000001a06007c0c */ /* 0x000fe2000c721270 */
[----:B------:R-:W-:Y:S01]  /*4f050*/  VIADD R194, R4, 0x7 ;  /* 0x0000000704c27836 */ /* 0x000fe20000000000 */
[----:B------:R-:W-:Y:S01]  /*4f060*/  ISETP.LT.AND P0, PT, R5, UR51, !P0 ;  /* 0x0000003305007c0c */ /* 0x000fe2000c701270 */
[----:B------:R-:W-:-:S10]  /*4f070*/  ULDC.64 UR46, c[0x0][0x228] ;  /* 0x00008a00002e7ab9 */ /* 0x000fd40000000a00 */
[----:B------:R-:W-:-:S04]  /*4f080*/  @P1 LOP3.LUT R192, R192, 0x100000, RZ, 0xfc, !PT ;  /* 0x00100000c0c01812 */ /* 0x000fc800078efcff */
[----:B------:R-:W-:-:S04]  /*4f090*/  LOP3.LUT R192, R192, 0xfff7ffff, RZ, 0xc0, !PT ;  /* 0xfff7ffffc0c07812 */ /* 0x000fc800078ec0ff */
[----:B------:R-:W-:Y:S02]  /*4f0a0*/  @P0 LOP3.LUT R192, R192, 0x80000, RZ, 0xfc, !PT ;  /* 0x00080000c0c00812 */ /* 0x000fe400078efcff */
[----:B------:R-:W-:-:S04]  /*4f0b0*/  ISETP.GE.AND P0, PT, R16, UR17, PT ;  /* 0x0000001110007c0c */ /* 0x000fc8000bf06270 */
[----:B------:R-:W-:Y:S02]  /*4f0c0*/  ISETP.LT.AND P1, PT, R6, UR28, !P0 ;  /* 0x0000001c06007c0c */ /* 0x000fe4000c721270 */
[----:B------:R-:W-:Y:S01]  /*4f0d0*/  ISETP.LT.AND P0, PT, R5, UR16, !P0 ;  /* 0x0000001005007c0c */ /* 0x000fe2000c701270 */
[----:B------:R-:W-:Y:S01]  /*4f0e0*/  ULDC UR16, c[0x0][0x228] ;  /* 0x00008a0000107ab9 */ /* 0x000fe20000000800 */
[----:B------:R-:W-:-:S09]  /*4f0f0*/  LOP3.LUT R192, R192, 0xfffbffff, RZ, 0xc0, !PT ;  /* 0xfffbffffc0c07812 */ /* 0x000fd200078ec0ff */
[----:B------:R-:W-:-:S04]  /*4f100*/  @P1 LOP3.LUT R192, R192, 0x40000, RZ, 0xfc, !PT ;  /* 0x00040000c0c01812 */ /* 0x000fc800078efcff */
[----:B------:R-:W-:-:S04]  /*4f110*/  LOP3.LUT R192, R192, 0xfffdffff, RZ, 0xc0, !PT ;  /* 0xfffdffffc0c07812 */ /* 0x000fc800078ec0ff */
[----:B------:R-:W-:Y:S02]  /*4f120*/  @P0 LOP3.LUT R192, R192, 0x20000, RZ, 0xfc, !PT ;  /* 0x00020000c0c00812 */ /* 0x000fe400078efcff */
[----:B------:R-:W-:-:S04]  /*4f130*/  ISETP.GE.AND P0, PT, R15, UR19, PT ;  /* 0x000000130f007c0c */ /* 0x000fc8000bf06270 */
[----:B------:R-:W-:Y:S02]  /*4f140*/  ISETP.LT.AND P1, PT, R6, UR30, !P0 ;  /* 0x0000001e06007c0c */ /* 0x000fe4000c721270 */
[----:B------:R-:W-:Y:S01]  /*4f150*/  ISETP.LT.AND P0, PT, R5, UR16, !P0 ;  /* 0x0000001005007c0c */ /* 0x000fe2000c701270 */
[----:B------:R0:W-:Y:S01]  /*4f160*/  STL [R1+0xcb4], R8 ;  /* 0x000cb40801007387 */ /* 0x0001e20000100800 */
[----:B------:R-:W-:Y:S01]  /*4f170*/  LOP3.LUT R192, R192, 0xfffeffff, RZ, 0xc0, !PT ;  /* 0xfffeffffc0c07812 */ /* 0x000fe200078ec0ff */
[----:B------:R-:W-:Y:S02]  /*4f180*/  ULDC UR16, c[0x0][0x228] ;  /* 0x00008a0000107ab9 */ /* 0x000fe40000000800 */
[----:B------:R-:W4:Y:S06]  /*4f190*/  LDL.LU R21, [R1+0x1bb0] ;  /* 0x001bb00001157983 */ /* 0x000f2c0000300800 */
        /* <DEDUP_REMOVED lines=20> */
[----:B------:R-:W-:Y:S01]  /*4f2e0*/  @P1 LOP3.LUT R192, R192, 0x1000, RZ, 0xfc, !PT ;  /* 0x00001000c0c01812 */ /* 0x000fe200078efcff */
[----:B0-----:R-:W-:Y:S01]  /*4f2f0*/  VIADD R8, R8, UR36 ;  /* 0x0000002408087c36 */ /* 0x001fe20008000000 */
[----:B------:R-:W-:-:S02]  /*4f300*/  ULDC.64 UR36, c[0x0][0x228] ;  /* 0x00008a0000247ab9 */ /* 0x000fc40000000a00 */
[----:B------:R-:W-:Y:S02]  /*4f310*/  LOP3.LUT R192, R192, 0xfffff7ff, RZ, 0xc0, !PT ;  /* 0xfffff7ffc0c07812 */ /* 0x000fe400078ec0ff */
[----:B------:R0:W-:Y:S02]  /*4f320*/  STL [R1+0xca0], R8 ;  /* 0x000ca00801007387 */ /* 0x0001e40000100800 */
[----:B------:R-:W-:Y:S02]  /*4f330*/  @P0 LOP3.LUT R192, R192, 0x800, RZ, 0xfc, !PT ;  /* 0x00000800c0c00812 */ /* 0x000fe400078efcff */
[----:B------:R-:W-:Y:S01]  /*4f340*/  ISETP.GE.AND P0, PT, R12, UR25, PT ;  /* 0x000000190c007c0c */ /* 0x000fe2000bf06270 */
[----:B------:R-:W4:Y:S01]  /*4f350*/  LDL.LU R19, [R1+0x1ba8] ;  /* 0x001ba80001137983 */ /* 0x000f220000300800 */
[----:B0-----:R-:W-:Y:S02]  /*4f360*/  VIADD R8, R8, UR40 ;  /* 0x0000002808087c36 */ /* 0x001fe40008000000 */
[----:B------:R-:W-:Y:S01]  /*4f370*/  ISETP.LT.AND P1, PT, R6, UR36, !P0 ;  /* 0x0000002406007c0c */ /* 0x000fe2000c721270 */
[----:B------:R-:W-:-:S02]  /*4f380*/  ULDC.64 UR40, c[0x0][0x228] ;  /* 0x00008a0000287ab9 */ /* 0x000fc40000000a00 */
[----:B------:R0:W-:Y:S04]  /*4f390*/  STL [R1+0xc94], R8 ;  /* 0x000c940801007387 */ /* 0x0001e80000100800 */
[----:B------:R-:W4:Y:S01]  /*4f3a0*/  LDL.LU R18, [R1+0x1ba4] ;  /* 0x001ba40001127983 */ /* 0x000f220000300800 */
[----:B0-----:R-:W-:Y:S01]  /*4f3b0*/  VIADD R8, R8, UR44 ;  /* 0x0000002c08087c36 */ /* 0x001fe20008000000 */
[----:B------:R-:W-:Y:S01]  /*4f3c0*/  ISETP.LT.AND P0, PT, R5, UR16, !P0 ;  /* 0x0000001005007c0c */ /* 0x000fe2000c701270 */
[----:B------:R-:W-:-:S03]  /*4f3d0*/  ULDC.64 UR44, c[0x0][0x228] ;  /* 0x00008a00002c7ab9 */ /* 0x000fc60000000a00 */
[----:B------:R0:W-:Y:S01]  /*4f3e0*/  STL [R1+0xc88], R8 ;  /* 0x000c880801007387 */ /* 0x0001e20000100800 */
[----:B------:R-:W-:-:S03]  /*4f3f0*/  LOP3.LUT R192, R192, 0xfffffbff, RZ, 0xc0, !PT ;  /* 0xfffffbffc0c07812 */ /* 0x000fc600078ec0ff */
[----:B------:R-:W4:Y:S01]  /*4f400*/  LDL.LU R17, [R1+0x1ba0] ;  /* 0x001ba00001117983 */ /* 0x000f220000300800 */
[----:B0-----:R-:W-:Y:S01]  /*4f410*/  VIADD R8, R8, UR48 ;  /* 0x0000003008087c36 */ /* 0x001fe20008000000 */
[----:B------:R-:W-:Y:S01]  /*4f420*/  @P1 LOP3.LUT R192, R192, 0x400, RZ, 0xfc, !PT ;  /* 0x00000400c0c01812 */ /* 0x000fe200078efcff */
[C---:B------:R-:W-:Y:S01]  /*4f430*/  VIADD R193, R4.reuse, 0x6 ;  /* 0x0000000604c17836 */ /* 0x040fe20000000000 */
[----:B------:R-:W-:Y:S01]  /*4f440*/  R2UR UR16, R11 ;  /* 0x000000000b1072ca */ /* 0x000fe200000e0000 */
[----:B------:R-:W-:Y:S01]  /*4f450*/  VIADD R2, R4, 0x5 ;  /* 0x0000000504027836 */ /* 0x000fe20000000000 */
[----:B------:R0:W-:Y:S01]  /*4f460*/  STL [R1+0xc78], R8 ;  /* 0x000c780801007387 */ /* 0x0001e20000100800 */
[----:B------:R-:W-:Y:S01]  /*4f470*/  LOP3.LUT R192, R192, 0xfffffdff, RZ, 0xc0, !PT ;  /* 0xfffffdffc0c07812 */ /* 0x000fe200078ec0ff */
[----:B------:R-:W-:Y:S02]  /*4f480*/  ULDC.64 UR48, c[0x0][0x228] ;  /* 0x00008a0000307ab9 */ /* 0x000fe40000000a00 */
[----:B------:R-:W4:Y:S01]  /*4f490*/  LDL.LU R16, [R1+0x1b9c] ;  /* 0x001b9c0001107983 */ /* 0x000f220000300800 */
[----:B0-----:R-:W-:Y:S01]  /*4f4a0*/  VIADD R8, R8, UR50 ;  /* 0x0000003208087c36 */ /* 0x001fe20008000000 */
[----:B------:R-:W-:Y:S01]  /*4f4b0*/  @P0 LOP3.LUT R192, R192, 0x200, RZ, 0xfc, !PT ;  /* 0x00000200c0c00812 */ /* 0x000fe200078efcff */
[----:B------:R-:W-:-:S03]  /*4f4c0*/  ULDC.64 UR50, c[0x0][0x228] ;  /* 0x00008a0000327ab9 */ /* 0x000fc60000000a00 */
[----:B------:R0:W-:Y:S01]  /*4f4d0*/  STL [R1+0xc70], R8 ;  /* 0x000c700801007387 */ /* 0x0001e20000100800 */
[----:B------:R-:W-:-:S03]  /*4f4e0*/  ISETP.GE.AND P0, PT, R10, UR27, PT ;  /* 0x0000001b0a007c0c */ /* 0x000fc6000bf06270 */
[----:B------:R-:W4:Y:S01]  /*4f4f0*/  LDL.LU R15, [R1+0x1b98] ;  /* 0x001b9800010f7983 */ /* 0x000f220000300800 */
[----:B0-----:R-:W-:Y:S01]  /*4f500*/  VIADD R8, R8, UR55 ;  /* 0x0000003708087c36 */ /* 0x001fe20008000000 */
[----:B------:R-:W-:-:S04]  /*4f510*/  ISETP.LT.AND P2, PT, R6, UR38, !P0 ;  /* 0x0000002606007c0c */ /* 0x000fc8000c741270 */
[----:B------:R0:W-:Y:S04]  /*4f520*/  STL [R1+0xc68], R8 ;  /* 0x000c680801007387 */ /* 0x0001e80000100800 */
[----:B------:R-:W4:Y:S01]  /*4f530*/  LDL.LU R14, [R1+0x1b94] ;  /* 0x001b9400010e7983 */ /* 0x000f220000300800 */
[----:B0-----:R-:W-:-:S05]  /*4f540*/  VIADD R8, R8, UR5 ;  /* 0x0000000508087c36 */ /* 0x001fca0008000000 */
[----:B------:R0:W-:Y:S01]  /*4f550*/  STL [R1+0xc5c], R8 ;  /* 0x000c5c0801007387 */ /* 0x0001e20000100800 */
[----:B------:R-:W-:Y:S02]  /*4f560*/  ISETP.LT.AND P1, PT, R5, UR18, !P0 ;  /* 0x0000001205007c0c */ /* 0x000fe4000c721270 */
[----:B------:R-:W-:Y:S01]  /*4f570*/  LOP3.LUT R192, R192, 0xfffffeff, RZ, 0xc0, !PT ;  /* 0xfffffeffc0c07812 */ /* 0x000fe200078ec0ff */
[----:B------:R-:W4:Y:S01]  /*4f580*/  LDL.LU R13, [R1+0x1b90] ;  /* 0x001b9000010d7983 */ /* 0x000f220000300800 */
[----:B0-----:R-:W-:Y:S01]  /*4f590*/  VIADD R8, R8, UR6 ;  /* 0x0000000608087c36 */ /* 0x001fe20008000000 */
[----:B------:R-:W-:-:S04]  /*4f5a0*/  ISETP.GE.AND P0, PT, R9, UR29, PT ;  /* 0x0000001d09007c0c */ /* 0x000fc8000bf06270 */
[----:B------:R0:W-:Y:S01]  /*4f5b0*/  STL [R1+0xc54], R8 ;  /* 0x000c540801007387 */ /* 0x0001e20000100800 */
[----:B------:R-:W-:-:S03]  /*4f5c0*/  @P2 LOP3.LUT R192, R192, 0x100, RZ, 0xfc, !PT ;  /* 0x00000100c0c02812 */ /* 0x000fc600078efcff */
[----:B------:R-:W4:Y:S01]  /*4f5d0*/  LDL.LU R12, [R1+0x1b8c] ;  /* 0x001b8c00010c7983 */ /* 0x000f220000300800 */
[----:B0-----:R-:W-:Y:S01]  /*4f5e0*/  VIADD R8, R8, UR7 ;  /* 0x0000000708087c36 */ /* 0x001fe20008000000 */
[----:B------:R-:W-:Y:S02]  /*4f5f0*/  ISETP.LT.AND P2, PT, R6, UR40, !P0 ;  /* 0x0000002806007c0c */ /* 0x000fe4000c741270 */
[----:B------:R-:W-:Y:S02]  /*4f600*/  LOP3.LUT R192, R192, 0xffffff7f, RZ, 0xc0, !PT ;  /* 0xffffff7fc0c07812 */ /* 0x000fe400078ec0ff */
[----:B------:R0:W-:Y:S02]  /*4f610*/  STL [R1+0xc4c], R8 ;  /* 0x000c4c0801007387 */ /* 0x0001e40000100800 */
[----:B------:R-:W-:Y:S02]  /*4f620*/  @P1 LOP3.LUT R192, R192, 0x80, RZ, 0xfc, !PT ;  /* 0x00000080c0c01812 */ /* 0x000fe400078efcff */
[----:B------:R-:W4:Y:S04]  /*4f630*/  LDL.LU R11, [R1+0x1b88] ;  /* 0x001b8800010b7983 */ /* 0x000f280000300800 */
[----:B------:R-:W4:Y:S01]  /*4f640*/  LDL.LU R10, [R1+0x1b84] ;  /* 0x001b8400010a7983 */ /* 0x000f220000300800 */
[----:B0-----:R-:W-:Y:S01]  /*4f650*/  VIADD R8, R8, UR10 ;  /* 0x0000000a08087c36 */ /* 0x001fe20008000000 */
[----:B------:R-:W-:-:S04]  /*4f660*/  ISETP.LT.AND P1, PT, R5, UR61, !P0 ;  /* 0x0000003d05007c0c */ /* 0x000fc8000c721270 */
[----:B------:R0:W-:Y:S01]  /*4f670*/  STL [R1+0xc3c], R8 ;  /* 0x000c3c0801007387 */ /* 0x0001e20000100800 */
[----:B------:R-:W-:-:S03]  /*4f680*/  LOP3.LUT R192, R192, 0xffffffbf, RZ, 0xc0, !PT ;  /* 0xffffffbfc0c07812 */ /* 0x000fc600078ec0ff */
[----:B------:R-:W4:Y:S01]  /*4f690*/  LDL.LU R9, [R1+0x1b80] ;  /* 0x001b800001097983 */ /* 0x000f220000300800 */
[----:B0-----:R-:W-:Y:S01]  /*4f6a0*/  VIADD R8, R8, UR11 ;  /* 0x0000000b08087c36 */ /* 0x001fe20008000000 */
[----:B------:R-:W-:Y:S02]  /*4f6b0*/  ISETP.GE.AND P0, PT, R252, UR31, PT ;  /* 0x0000001ffc007c0c */ /* 0x000fe4000bf06270 */
[----:B------:R-:W-:Y:S02]  /*4f6c0*/  @P2 LOP3.LUT R192, R192, 0x40, RZ, 0xfc, !PT ;  /* 0x00000040c0c02812 */ /* 0x000fe400078efcff */
[----:B------:R0:W-:Y:S01]  /*4f6d0*/  STL [R1+0xc30], R8 ;  /* 0x000c300801007387 */ /* 0x0001e20000100800 */
[----:B------:R-:W-:Y:S02]  /*4f6e0*/  ISETP.LT.AND P2, PT, R6, UR42, !P0 ;  /* 0x0000002a06007c0c */ /* 0x000fe4000c741270 */
[----:B------:R-:W-:Y:S01]  /*4f6f0*/  LOP3.LUT R192, R192, 0xffffffdf, RZ, 0xc0, !PT ;  /* 0xffffffdfc0c07812 */ /* 0x000fe200078ec0ff */
[----:B0-----:R-:W-:-:S04]  /*4f700*/  VIADD R8, R8, UR12 ;  /* 0x0000000c08087c36 */ /* 0x001fc80008000000 */
[----:B------:R-:W-:Y:S01]  /*4f710*/  VIADD R252, R8, UR13 ;  /* 0x0000000d08fc7c36 */ /* 0x000fe20008000000 */
[----:B------:R0:W-:Y:S01]  /*4f720*/  STL [R1+0xc20], R8 ;  /* 0x000c200801007387 */ /* 0x0001e20000100800 */
[----:B------:R-:W-:Y:S02]  /*4f730*/  @P1 LOP3.LUT R192, R192, 0x20, RZ, 0xfc, !PT ;  /* 0x00000020c0c01812 */ /* 0x000fe400078efcff */
[----:B------:R-:W-:Y:S02]  /*4f740*/  ISETP.LT.AND P1, PT, R5, UR60, !P0 ;  /* 0x0000003c05007c0c */ /* 0x000fe4000c721270 */
[----:B------:R-:W-:Y:S01]  /*4f750*/  LOP3.LUT R192, R192, 0xffffffef, RZ, 0xc0, !PT ;  /* 0xffffffefc0c07812 */ /* 0x000fe200078ec0ff */
[----:B0-----:R-:W4:Y:S04]  /*4f760*/  LDL.LU R8, [R1+0x1b7c] ;  /* 0x001b7c0001087983 */ /* 0x001f280000300800 */
[----:B------:R0:W-:Y:S01]  /*4f770*/  STL [R1+0xc18], R252 ;  /* 0x000c18fc01007387 */ /* 0x0001e20000100800 */
[----:B------:R-:W-:-:S02]  /*4f780*/  ISETP.GE.AND P0, PT, R195, UR33, PT ;  /* 0x00000021c3007c0c */ /* 0x000fc4000bf06270 */
[----:B------:R-:W-:Y:S01]  /*4f790*/  @P2 LOP3.LUT R192, R192, 0x10, RZ, 0xfc, !PT ;  /* 0x00000010c0c02812 */ /* 0x000fe200078efcff */
[----:B0-----:R-:W-:-:S04]  /*4f7a0*/  VIADD R252, R252, UR14 ;  /* 0x0000000efcfc7c36 */ /* 0x001fc80008000000 */
[----:B------:R-:W-:Y:S01]  /*4f7b0*/  VIADD R195, R252, UR15 ;  /* 0x0000000ffcc37c36 */ /* 0x000fe20008000000 */
[----:B------:R0:W-:Y:S01]  /*4f7c0*/  STL [R1+0xc08], R252 ;  /* 0x000c08fc01007387 */ /* 0x0001e20000100800 */
[----:B------:R-:W-:-:S03]  /*4f7d0*/  ISETP.LT.AND P2, PT, R6, UR44, !P0 ;  /* 0x0000002c06007c0c */ /* 0x000fc6000c741270 */
[----:B------:R1:W-:Y:S01]  /*4f7e0*/  STL [R1+0xc00], R195 ;  /* 0x000c00c301007387 */ /* 0x0003e20000100800 */
[----:B------:R-:W-:Y:S01]  /*4f7f0*/  LOP3.LUT R192, R192, 0xfffffff7, RZ, 0xc0, !PT ;  /* 0xfffffff7c0c07812 */ /* 0x000fe200078ec0ff */
[----:B0-----:R-:W0:Y:S01]  /*4f800*/  S2R R252, SR_TID.X ;  /* 0x0000000000fc7919 */ /* 0x001e220000002100 */
[----:B-1----:R-:W-:Y:S02]  /*4f810*/  VIADD R195, R195, UR52 ;  /* 0x00000034c3c37c36 */ /* 0x002fe40008000000 */
[----:B------:R-:W-:-:S03]  /*4f820*/  @P1 LOP3.LUT R192, R192, 0x8, RZ, 0xfc, !PT ;  /* 0x00000008c0c01812 */ /* 0x000fc600078efcff */
[----:B------:R1:W-:Y:S01]  /*4f830*/  STL [R1+0xadc], R195 ;  /* 0x000adcc301007387 */ /* 0x0003e20000100800 */
[----:B------:R-:W-:Y:S02]  /*4f840*/  ISETP.LT.AND P1, PT, R5, UR59, !P0 ;  /* 0x0000003b05007c0c */ /* 0x000fe4000c721270 */
[----:B------:R-:W-:Y:S01]  /*4f850*/  LOP3.LUT R192, R192, 0xfffffffb, RZ, 0xc0, !PT ;  /* 0xfffffffbc0c07812 */ /* 0x000fe200078ec0ff */
[----:B-1----:R-:W-:-:S03]  /*4f860*/  VIADD R195, R195, UR53 ;  /* 0x00000035c3c37c36 */ /* 0x002fc60008000000 */
[----:B------:R-:W-:Y:S02]  /*4f870*/  @P2 LOP3.LUT R192, R192, 0x4, RZ, 0xfc, !PT ;  /* 0x00000004c0c02812 */ /* 0x000fe400078efcff */
[----:B------:R1:W-:Y:S02]  /*4f880*/  STL [R1+0xad4], R195 ;  /* 0x000ad4c301007387 */ /* 0x0003e40000100800 */
[----:B------:R-:W-:Y:S02]  /*4f890*/  LOP3.LUT R192, R192, 0xfffffffd, RZ, 0xc0, !PT ;  /* 0xfffffffdc0c07812 */ /* 0x000fe400078ec0ff */
[----:B------:R-:W-:Y:S01]  /*4f8a0*/  ISETP.GE.AND P0, PT, R194, UR35, PT ;  /* 0x00000023c2007c0c */ /* 0x000fe2000bf06270 */
[----:B-1----:R-:W-:Y:S01]  /*4f8b0*/  VIADD R195, R195, UR54 ;  /* 0x00000036c3c37c36 */ /* 0x002fe20008000000 */
[----:B------:R-:W-:-:S04]  /*4f8c0*/  @P1 LOP3.LUT R192, R192, 0x2, RZ, 0xfc, !PT ;  /* 0x00000002c0c01812 */ /* 0x000fc800078efcff */
[----:B------:R1:W-:Y:S01]  /*4f8d0*/  STL [R1+0x110c], R195 ;  /* 0x00110cc301007387 */ /* 0x0003e20000100800 */
[----:B------:R-:W-:Y:S01]  /*4f8e0*/  ISETP.LT.AND P1, PT, R6, UR46, !P0 ;  /* 0x0000002e06007c0c */ /* 0x000fe2000c721270 */
[C---:B0-----:R-:W-:Y:S01]  /*4f8f0*/  IMAD.SHL.U32 R194, R252.reuse, 0x40, RZ ;  /* 0x00000040fcc27824 */ /* 0x041fe200078e00ff */
[----:B------:R-:W-:Y:S01]  /*4f900*/  ISETP.GE.AND P2, PT, R193, UR37, PT ;  /* 0x00000025c1007c0c */ /* 0x000fe2000bf46270 */
[----:B------:R-:W-:Y:S01]  /*4f910*/  IMAD.SHL.U32 R193, R252, 0x10, RZ ;  /* 0x00000010fcc17824 */ /* 0x000fe200078e00ff */
[----:B------:R-:W-:Y:S01]  /*4f920*/  LOP3.LUT R192, R192, 0xfffffffe, RZ, 0xc0, !PT ;  /* 0xfffffffec0c07812 */ /* 0x000fe200078ec0ff */
[----:B------:R-:W-:Y:S01]  /*4f930*/  IMAD.SHL.U32 R252, R252, 0x8, RZ ;  /* 0x00000008fcfc7824 */ /* 0x000fe200078e00ff */
[----:B------:R-:W-:Y:S02]  /*4f940*/  ISETP.GE.AND P4, PT, R2, UR39, PT ;  /* 0x0000002702007c0c */ /* 0x000fe4000bf86270 */
[----:B------:R-:W-:Y:S02]  /*4f950*/  LOP3.LUT R2, R194, 0x400, RZ, 0xc0, !PT ;  /* 0x00000400c2027812 */ /* 0x000fe400078ec0ff */
[----:B------:R-:W-:-:S03]  /*4f960*/  ISETP.LT.AND P3, PT, R6, UR57, !P4 ;  /* 0x0000003906007c0c */ /* 0x000fc6000e761270 */
[----:B------:R-:W-:Y:S02]  /*4f970*/  @P1 LOP3.LUT R192, R192, 0x1, RZ, 0xfc, !PT ;  /* 0x00000001c0c01812 */ /* 0x000fe400078efcff */
[----:B------:R-:W-:Y:S02]  /*4f980*/  ISETP.LT.AND P1, PT, R6, UR48, !P2 ;  /* 0x0000003006007c0c */ /* 0x000fe4000d721270 */
[C---:B------:R-:W-:Y:S02]  /*4f990*/  ISETP.LT.AND P0, PT, R5.reuse, UR58, !P0 ;  /* 0x0000003a05007c0c */ /* 0x040fe4000c701270 */
[C---:B------:R-:W-:Y:S02]  /*4f9a0*/  ISETP.LT.AND P2, PT, R5.reuse, UR50, !P2 ;  /* 0x0000003205007c0c */ /* 0x040fe4000d741270 */
[----:B------:R-:W-:Y:S02]  /*4f9b0*/  ISETP.LT.AND P4, PT, R5, UR56, !P4 ;  /* 0x0000003805007c0c */ /* 0x000fe4000e781270 */
[----:B------:R-:W-:-:S02]  /*4f9c0*/  LOP3.LUT R193, R193, 0xf0, RZ, 0xc0, !PT ;  /* 0x000000f0c1c17812 */ /* 0x000fc400078ec0ff */
[----:B------:R-:W-:Y:S02]  /*4f9d0*/  LOP3.LUT R194, R252, 0x300, RZ, 0xc0, !PT ;  /* 0x00000300fcc27812 */ /* 0x000fe400078ec0ff */
[----:B------:R-:W-:Y:S01]  /*4f9e0*/  ISETP.GE.AND P5, PT, R5, UR16, PT ;  /* 0x0000001005007c0c */ /* 0x000fe2000bfa6270 */
[----:B------:R-:W-:Y:S01]  /*4f9f0*/  BAR.SYNC.DEFER_BLOCKING 0x0 ;  /* 0x0000000000007b1d */ /* 0x000fe20000010000 */
[----:B------:R-:W-:-:S05]  /*4fa00*/  IADD3 R2, R2, UR4, R193 ;  /* 0x0000000402027c10 */ /* 0x000fca000fffe0c1 */
[----:B------:R-:W0:Y:S01]  /*4fa10*/  S2R R252, SR_TID.X ;  /* 0x0000000000fc7919 */ /* 0x000e220000002100 */
[----:B------:R-:W-:Y:S01]  /*4fa20*/  IMAD.IADD R2, R2, 0x1, R194 ;  /* 0x0000000102027824 */ /* 0x000fe200078e02c2 */
[----:B-1----:R-:W2:Y:S01]  /*4fa30*/  LDL R195, [R1+0x910] ;  /* 0x0009100001c37983 */ /* 0x002ea20000100800 */
[----:B------:R-:W-:Y:S01]  /*4fa40*/  ISETP.LT.AND P5, PT, R4, UR51, !P5 ;  /* 0x0000003304007c0c */ /* 0x000fe2000efa1270 */
[----:B------:R-:W-:Y:S01]  /*4fa50*/  ULDC UR5, c[0x0][0x228] ;  /* 0x00008a0000057ab9 */ /* 0x000fe20000000800 */
[----:B------:R-:W-:Y:S01]  /*4fa60*/  ULDC UR6, c[0x0][0x22c] ;  /* 0x00008b0000067ab9 */ /* 0x000fe20000000800 */
[----:B------:R-:W-:Y:S04]  /*4fa70*/  STL [R1+0x1bfc], R192 ;  /* 0x001bfcc001007387 */ /* 0x000fe80000100800 */
[----:B------:R-:W-:Y:S04]  /*4fa80*/  STL [R1+0x1bf4], R191 ;  /* 0x001bf4bf01007387 */ /* 0x000fe80000100800 */
[----:B------:R-:W-:Y:S04]  /*4fa90*/  STSM.16.M88.4 [R2], R156 ;  /* 0x0000009c02007844 */ /* 0x000fe80000000200 */
[----:B------:R-:W-:Y:S04]  /*4faa0*/  STL [R1+0x1bf0], R190 ;  /* 0x001bf0be01007387 */ /* 0x000fe80000100800 */
[----:B------:R-:W-:Y:S04]  /*4fab0*/  STL [R1+0x1be0], R189 ;  /* 0x001be0bd01007387 */ /* 0x000fe80000100800 */
[----:B------:R-:W-:Y:S04]  /*4fac0*/  STL [R1+0x1bdc], R188 ;  /* 0x001bdcbc01007387 */ /* 0x000fe80000100800 */
[----:B------:R-:W-:Y:S01]  /*4fad0*/  STL [R1+0x1bd4], R59 ;  /* 0x001bd43b01007387 */ /* 0x000fe20000100800 */
[----:B0-----:R-:W-:-:S03]  /*4fae0*/  LOP3.LUT R252, R252, 0x7f, RZ, 0xc0, !PT ;  /* 0x0000007ffcfc7812 */ /* 0x001fc600078ec0ff */
[----:B------:R-:W-:Y:S01]  /*4faf0*/  STL [R1+0x1bd0], R58 ;  /* 0x001bd03a01007387 */ /* 0x000fe20000100800 */
[----:B------:R-:W-:Y:S01]  /*4fb00*/  LEA R252, R252, UR4, 0x4 ;  /* 0x00000004fcfc7c11 */ /* 0x000fe2000f8e20ff */
[----:B------:R-:W-:Y:S02]  /*4fb10*/  ULDC UR4, c[0x0][0x228] ;  /* 0x00008a0000047ab9 */ /* 0x000fe40000000800 */
        /* <DEDUP_REMOVED lines=12> */
[----:B------:R-:W-:Y:S06]  /*4fbe0*/  BAR.SYNC.DEFER_BLOCKING 0x0 ;  /* 0x0000000000007b1d */ /* 0x000fec0000010000 */
[----:B------:R-:W-:Y:S04]  /*4fbf0*/  STL [R1+0x1b7c], R3 ;  /* 0x001b7c0301007387 */ /* 0x000fe80000100800 */
[----:B------:R-:W-:Y:S04]  /*4fc00*/  STL [R1+0x1c00], R193 ;  /* 0x001c00c101007387 */ /* 0x000fe80000100800 */
[----:B------:R-:W0:Y:S01]  /*4fc10*/  LDS.128 R48, [R252] ;  /* 0x00000000fc307984 */ /* 0x000e220000000c00 */
[----:B------:R-:W-:Y:S06]  /*4fc20*/  BAR.SYNC.DEFER_BLOCKING 0x0 ;  /* 0x0000000000007b1d */ /* 0x000fec0000010000 */
[----:B------:R-:W-:Y:S04]  /*4fc30*/  STSM.16.M88.4 [R2], R148 ;  /* 0x0000009402007844 */ /* 0x000fe80000000200 */
[----:B0-----:R-:W-:Y:S01]  /*4fc40*/  STL [R1+0x4c0], R48 ;  /* 0x0004c03001007387 */ /* 0x001fe20000100800 */
[----:B------:R-:W-:-:S03]  /*4fc50*/  IMAD.MOV.U32 R193, RZ, RZ, R49 ;  /* 0x000000ffffc17224 */ /* 0x000fc600078e0031 */
[----:B------:R-:W-:Y:S01]  /*4fc60*/  STL.64 [R1+0x4c8], R50 ;  /* 0x0004c83201007387 */ /* 0x000fe20000100a00 */
[----:B------:R-:W-:Y:S06]  /*4fc70*/  BAR.SYNC.DEFER_BLOCKING 0x0 ;  /* 0x0000000000007b1d */ /* 0x000fec0000010000 */
[----:B------:R-:W0:Y:S02]  /*4fc80*/  LDS.128 R48, [R252] ;  /* 0x00000000fc307984 */ /* 0x000e240000000c00 */
        /* <DEDUP_REMOVED lines=9> */
[----:B0-----:R-:W-:Y:S04]  /*4fd20*/  STL.64 [R1+0x4a0], R48 ;  /* 0x0004a03001007387 */ /* 0x001fe80000100a00 */
[----:B------:R-:W-:Y:S01]  /*4fd30*/  STL.64 [R1+0x4a8], R50 ;  /* 0x0004a83201007387 */ /* 0x000fe20000100a00 */
[----:B------:R-:W-:Y:S01]  /*4fd40*/  BAR.SYNC.DEFER_BLOCKING 0x0 ;  /* 0x0000000000007b1d */ /* 0x000fe20000010000 */
[----:B--2---:R-:W-:-:S05]  /*4fd50*/  IMAD.WIDE R194, R195, 0x2, R66 ;  /* 0x00000002c3c27825 */ /* 0x004fca00078e0242 */
[----:B------:R-:W0:Y:S02]  /*4fd60*/  LDS.128 R48, [R252] ;  /* 0x00000000fc307984 */ /* 0x000e240000000c00 */
[----:B------:R-:W-:Y:S06]  /*4fd70*/  BAR.SYNC.DEFER_BLOCKING 0x0 ;  /* 0x0000000000007b1d */ /* 0x000fec0000010000 */
[----:B------:R-:W-:Y:S04]  /*4fd80*/  STSM.16.M88.4 [R2], R124 ;  /* 0x0000007c02007844 */ /* 0x000fe80000000200 */
[----:B0-----:R-:W-:Y:S04]  /*4fd90*/  STL.64 [R1+0x490], R48 ;  /* 0x0004903001007387 */ /* 0x001fe80000100a00 */
        /* <DEDUP_REMOVED lines=9> */
[----:B------:R-:W-:Y:S04]  /*4fe30*/  STL [R1+0x1bf8], R191 ;  /* 0x001bf8bf01007387 */ /* 0x000fe80000100800 */
[----:B------:R-:W0:Y:S01]  /*4fe40*/  LDS.128 R48, [R252] ;  /* 0x00000000fc307984 */ /* 0x000e220000000c00 */
[----:B------:R-:W-:Y:S06]  /*4fe50*/  BAR.SYNC.DEFER_BLOCKING 0x0 ;  /* 0x0000000000007b1d */ /* 0x000fec0000010000 */
[----:B------:R-:W-:Y:S04]  /*4fe60*/  STSM.16.M88.4 [R2], R108 ;  /* 0x0000006c02007844 */ /* 0x000fe80000000200 */
[----:B0-----:R-:W-:Y:S04]  /*4fe70*/  STL.64 [R1+0x470], R48 ;  /* 0x0004703001007387 */ /* 0x001fe80000100a00 */
[----:B------:R-:W-:Y:S01]  /*4fe80*/  STL.64 [R1+0x478], R50 ;  /* 0x0004783201007387 */ /* 0x000fe20000100a00 */
[----:B------:R-:W-:Y:S06]  /*4fe90*/  BAR.SYNC.DEFER_BLOCKING 0x0 ;  /* 0x0000000000007b1d */ /* 0x000fec0000010000 */
[----:B------:R-:W0:Y:S02]  /*4fea0*/  LDS.128 R48, [R252] ;  /* 0x00000000fc307984 */ /* 0x000e240000000c00 */
[----:B------:R-:W-:Y:S06]  /*4feb0*/  BAR.SYNC.DEFER_BLOCKING 0x0 ;  /* 0x0000000000007b1d */ /* 0x000fec0000010000 */
[----:B------:R-:W-:Y:S02]  /*4fec0*/  STSM.16.M88.4 [R2], R100 ;  /* 0x0000006402007844 */ /* 0x000fe40000000200 */
[----:B------:R-:W-:Y:S06]  /*4fed0*/  BAR.SYNC.DEFER_BLOCKING 0x0 ;  /* 0x0000000000007b1d */ /* 0x000fec0000010000 */
[----:B0-----:R-:W-:Y:S04]  /*4fee0*/  STL.64 [R1+0x460], R48 ;  /* 0x0004603001007387 */ /* 0x001fe80000100a00 */
[----:B------:R-:W-:Y:S04]  /*4fef0*/  STL.64 [R1+0x468], R50 ;  /* 0x0004683201007387 */ /* 0x000fe80000100a00 */
[----:B------:R-:W0:Y:S01]  /*4ff00*/  LDS.128 R48, [R252] ;  /* 0x00000000fc307984 */ /* 0x000e220000000c00 */
        /* <DEDUP_REMOVED lines=9> */
[----:B0-----:R-:W-:Y:S01]  /*4ffa0*/  STL [R1+0x440], R48 ;  /* 0x0004403001007387 */ /* 0x001fe20000100800 */
[----:B------:R-:W-:-:S03]  /*4ffb0*/  IMAD.MOV.U32 R190, RZ, RZ, R49 ;  /* 0x000000ffffbe7224 */ /* 0x000fc600078e0031 */
        /* <DEDUP_REMOVED lines=21> */
[----:B---3--:R-:W-:Y:S02]  /*50110*/  STSM.16.M88.4 [R2], R68 ;  /* 0x0000004402007844 */ /* 0x008fe40000000200 */
[----:B------:R-:W-:Y:S06]  /*50120*/  BAR.SYNC.DEFER_BLOCKING 0x0 ;  /* 0x0000000000007b1d */ /* 0x000fec0000010000 */
[----:B0-----:R-:W-:Y:S04]  /*50130*/  STL.64 [R1+0x400], R48 ;  /* 0x0004003001007387 */ /* 0x001fe80000100a00 */
[----:B------:R-:W-:Y:S04]  /*50140*/  STL.64 [R1+0x408], R50 ;  /* 0x0004083201007387 */ /* 0x000fe80000100a00 */
[----:B------:R-:W0:Y:S01]  /*50150*/  LDS.128 R48, [R252] ;  /* 0x00000000fc307984 */ /* 0x000e220000000c00 */
[----:B------:R-:W-:Y:S06]  /*50160*/  BAR.SYNC.DEFER_BLOCKING 0x0 ;  /* 0x0000000000007b1d */ /* 0x000fec0000010000 */
[----:B----4-:R-:W-:Y:S02]  /*50170*/  STSM.16.M88.4 [R2], R60 ;  /* 0x0000003c02007844 */ /* 0x010fe40000000200 */
[----:B------:R-:W-:Y:S06]  /*50180*/  BAR.SYNC.DEFER_BLOCKING 0x0 ;  /* 0x0000000000007b1d */ /* 0x000fec0000010000 */
[----:B0-----:R-:W-:Y:S01]  /*50190*/  STL [R1+0x3f0], R48 ;  /* 0x0003f03001007387 */ /* 0x001fe20000100800 */
[----:B------:R-:W-:-:S03]  /*501a0*/  IMAD.MOV.U32 R189, RZ, RZ, R49 ;  /* 0x000000ffffbd7224 */ /* 0x000fc600078e0031 */
[----:B------:R-:W-:Y:S04]  /*501b0*/  STL.64 [R1+0x3f8], R50 ;  /* 0x0003f83201007387 */ /* 0x000fe80000100a00 */
[----:B------:R-:W-:Y:S04]  /*501c0*/  STL [R1+0x1be4], R189 ;  /* 0x001be4bd01007387 */ /* 0x000fe80000100800 */
        /* <DEDUP_REMOVED lines=15> */
[----:B------:R-:W-:Y:S01]  /*502c0*/  BAR.SYNC.DEFER_BLOCKING 0x0 ;  /* 0x0000000000007b1d */ /* 0x000fe20000010000 */
[----:B0-----:R-:W-:-:S05]  /*502d0*/  IMAD.MOV.U32 R188, RZ, RZ, R45 ;  /* 0x000000ffffbc7224 */ /* 0x001fca00078e002d */
[----:B------:R-:W-:Y:S04]  /*502e0*/  STL [R1+0x3a0], R44 ;  /* 0x0003a02c01007387 */ /* 0x000fe80000100800 */
        /* <DEDUP_REMOVED lines=216> */
[----:B------:R-:W2:Y:S04]  /*51070*/  LDL.LU R156, [R1+0x330] ;  /* 0x00033000019c7983 */ /* 0x000ea80000300800 */
[----:B------:R-:W0:Y:S01]  /*51080*/  LDS.128 R8, [R252] ;  /* 0x00000000fc087984 */ /* 0x000e220000000c00 */
[----:B------:R-:W-:Y:S06]  /*51090*/  BAR.SYNC.DEFER_BLOCKING 0x0 ;  /* 0x0000000000007b1d */ /* 0x000fec0000010000 */
[----:B0-----:R-:W-:Y:S04]  /*510a0*/  STL.64 [R1+0x150], R8 ;  /* 0x0001500801007387 */ /* 0x001fe80000100a00 */
[----:B------:R-:W-:Y:S04]  /*510b0*/  STL.64 [R1+0x158], R10 ;  /* 0x0001580a01007387 */ /* 0x000fe80000100a00 */
[----:B------:R-:W2:Y:S04]  /*510c0*/  LDL.LU R157, [R1+0x334] ;  /* 0x00033400019d7983 */ /* 0x000ea80000300800 */
[----:B------:R-:W2:Y:S04]  /*510d0*/  LDL.LU R158, [R1+0x338] ;  /* 0x00033800019e7983 */ /* 0x000ea80000300800 */
[----:B------:R-:W2:Y:S04]  /*510e0*/  LDL.LU R159, [R1+0x33c] ;  /* 0x00033c00019f7983 */ /* 0x000ea80000300800 */
[----:B------:R-:W-:Y:S01]  /*510f0*/  STSM.16.M88.4 [R2], R236 ;  /* 0x000000ec02007844 */ /* 0x000fe20000000200 */
        /* <DEDUP_REMOVED lines=9> */
[----:B0-----:R-:W-:Y:S04]  /*51190*/  STL [R1+0x130], R8 ;  /* 0x0001300801007387 */ /* 0x001fe80000100800 */
[----:B------:R-:W-:Y:S04]  /*511a0*/  STL.64 [R1+0x138], R10 ;  /* 0x0001380a01007387 */ /* 0x000fe80000100a00 */
[----:B------:R-:W3:Y:S04]  /*511b0*/  LDL.LU R124, [R1+0x360] ;  /* 0x00036000017c7983 */ /* 0x000ee80000300800 */
[----:B------:R-:W3:Y:S04]  /*511c0*/  LDL.LU R125, [R1+0x364] ;  /* 0x00036400017d7983 */ /* 0x000ee80000300800 */
[----:B------:R-:W3:Y:S04]  /*511d0*/  LDL.LU R126, [R1+0x368] ;  /* 0x00036800017e7983 */ /* 0x000ee80000300800 */
[----:B------:R-:W3:Y:S04]  /*511e0*/  LDL.LU R127, [R1+0x36c] ;  /* 0x00036c00017f7983 */ /* 0x000ee80000300800 */
[----:B------:R-:W-:Y:S01]  /*511f0*/  STSM.16.M88.4 [R2], R244 ;  /* 0x000000f402007844 */ /* 0x000fe20000000200 */
[----:B------:R-:W-:Y:S06]  /*51200*/  BAR.SYNC.DEFER_BLOCKING 0x0 ;  /* 0x0000000000007b1d */ /* 0x000fec0000010000 */
[----:B------:R-:W4:Y:S04]  /*51210*/  LDL.LU R132, [R1+0x390] ;  /* 0x0003900001847983 */ /* 0x000f280000300800 */
[----:B------:R-:W4:Y:S04]  /*51220*/  LDL.LU R133, [R1+0x394] ;  /* 0x0003940001857983 */ /* 0x000f280000300800 */
[----:B------:R-:W4:Y:S04]  /*51230*/  LDL.LU R134, [R1+0x398] ;  /* 0x0003980001867983 */ /* 0x000f280000300800 */
[----:B------:R-:W4:Y:S01]  /*51240*/  LDL.LU R135, [R1+0x39c] ;  /* 0x00039c0001877983 */ /* 0x000f220000300800 */
[----:B------:R-:W-:-:S03]  /*51250*/  IMAD.MOV.U32 R51, RZ, RZ, R9 ;  /* 0x000000ffff337224 */ /* 0x000fc600078e0009 */
[----:B------:R-:W0:Y:S01]  /*51260*/  LDS.128 R8, [R252] ;  /* 0x00000000fc087984 */ /* 0x000e220000000c00 */
[----:B------:R-:W-:Y:S06]  /*51270*/  BAR.SYNC.DEFER_BLOCKING 0x0 ;  /* 0x0000000000007b1d */ /* 0x000fec0000010000 */
[----:B------:R-:W4:Y:S04]  /*51280*/  LDL.LU R148, [R1+0x3c0] ;  /* 0x0003c00001947983 */ /* 0x000f280000300800 */
[----:B------:R-:W4:Y:S04]  /*51290*/  LDL.LU R149, [R1+0x3c4] ;  /* 0x0003c40001957983 */ /* 0x000f280000300800 */
[----:B------:R-:W4:Y:S04]  /*512a0*/  LDL.LU R150, [R1+0x3c8] ;  /* 0x0003c80001967983 */ /* 0x000f280000300800 */
[----:B------:R-:W4:Y:S04]  /*512b0*/  LDL.LU R151, [R1+0x3cc] ;  /* 0x0003cc0001977983 */ /* 0x000f280000300800 */
[----:B------:R-:W-:Y:S01]  /*512c0*/  STSM.16.M88.4 [R2], R248 ;  /* 0x000000f802007844 */ /* 0x000fe20000000200 */
[----:B------:R-:W-:Y:S06]  /*512d0*/  BAR.SYNC.DEFER_BLOCKING 0x0 ;  /* 0x0000000000007b1d */ /* 0x000fec0000010000 */
[----:B0-----:R-:W-:Y:S04]  /*512e0*/  STL.64 [R1+0x120], R8 ;  /* 0x0001200801007387 */ /* 0x001fe80000100a00 */
[----:B------:R-:W-:Y:S04]  /*512f0*/  STL.64 [R1+0x128], R10 ;  /* 0x0001280a01007387 */ /* 0x000fe80000100a00 */
[----:B------:R-:W0:Y:S01]  /*51300*/  LDS.128 R8, [R252] ;  /* 0x00000000fc087984 */ /* 0x000e220000000c00 */
[----:B------:R-:W-:Y:S06]  /*51310*/  BAR.SYNC.DEFER_BLOCKING 0x0 ;  /* 0x0000000000007b1d */ /* 0x000fec0000010000 */
[----:B0-----:R-:W-:Y:S04]  /*51320*/  STL [R1+0x110], R8 ;  /* 0x0001100801007387 */ /* 0x001fe80000100800 */
[----:B--2---:R-:W-:Y:S01]  /*51330*/  STSM.16.M88.4 [R2], R156 ;  /* 0x0000009c02007844 */ /* 0x004fe20000000200 */
[----:B------:R-:W-:-:S03]  /*51340*/  IMAD.MOV.U32 R7, RZ, RZ, R9 ;  /* 0x000000ffff077224 */ /* 0x000fc600078e0009 */
[----:B------:R-:W-:Y:S01]  /*51350*/  STL.64 [R1+0x118], R10 ;  /* 0x0001180a01007387 */ /* 0x000fe20000100a00 */
[----:B------:R-:W-:Y:S06]  /*51360*/  BAR.SYNC.DEFER_BLOCKING 0x0 ;  /* 0x0000000000007b1d */ /* 0x000fec0000010000 */
        /* <DEDUP_REMOVED lines=8> */
[----:B------:R-:W2:Y:S04]  /*513f0*/  LDL.LU R156, [R1+0x5f0] ;  /* 0x0005f000019c7983 */ /* 0x000ea80000300800 */
[----:B------:R-:W2:Y:S04]  /*51400*/  LDL.LU R157, [R1+0x5f4] ;  /* 0x0005f400019d7983 */ /* 0x000ea80000300800 */
[----:B------:R-:W2:Y:S04]  /*51410*/  LDL.LU R158, [R1+0x5f8] ;  /* 0x0005f800019e7983 */ /* 0x000ea80000300800 */
[----:B------:R-:W2:Y:S04]  /*51420*/  LDL.LU R159, [R1+0x5fc] ;  /* 0x0005fc00019f7983 */ /* 0x000ea80000300800 */
[----:B---3--:R-:W-:Y:S01]  /*51430*/  STSM.16.M88.4 [R2], R124 ;  /* 0x0000007c02007844 */ /* 0x008fe20000000200 */
[----:B------:R-:W-:Y:S06]  /*51440*/  BAR.SYNC.DEFER_BLOCKING 0x0 ;  /* 0x0000000000007b1d */ /* 0x000fec0000010000 */
[----:B------:R-:W0:Y:S02]  /*51450*/  LDS.128 R8, [R252] ;  /* 0x00000000fc087984 */ /* 0x000e240000000c00 */
[----:B------:R-:W-:Y:S06]  /*51460*/  BAR.SYNC.DEFER_BLOCKING 0x0 ;  /* 0x0000000000007b1d */ /* 0x000fec0000010000 */
[----:B----4-:R-:W-:Y:S04]  /*51470*/  STSM.16.M88.4 [R2], R132 ;  /* 0x0000008402007844 */ /* 0x010fe80000000200 */
[----:B0-----:R-:W-:Y:S04]  /*51480*/  STL.64 [R1+0xf0], R8 ;  /* 0x0000f00801007387 */ /* 0x001fe80000100a00 */
[----:B------:R-:W-:Y:S01]  /*51490*/  STL.64 [R1+0xf8], R10 ;  /* 0x0000f80a01007387 */ /* 0x000fe20000100a00 */
[----:B------:R-:W-:Y:S06]  /*514a0*/  BAR.SYNC.DEFER_BLOCKING 0x0 ;  /* 0x0000000000007b1d */ /* 0x000fec0000010000 */
[----:B------:R-:W0:Y:S02]  /*514b0*/  LDS.128 R8, [R252] ;  /* 0x00000000fc087984 */ /* 0x000e240000000c00 */
[----:B------:R-:W-:Y:S06]  /*514c0*/  BAR.SYNC.DEFER_BLOCKING 0x0 ;  /* 0x0000000000007b1d */ /* 0x000fec0000010000 */
[----:B0-----:R-:W-:Y:S04]  /*514d0*/  STL.64 [R1+0xe0], R8 ;  /* 0x0000e00801007387 */ /* 0x001fe80000100a00 */
[----:B------:R-:W-:Y:S04]  /*514e0*/  STL.64 [R1+0xe8], R10 ;  /* 0x0000e80a01007387 */ /* 0x000fe80000100a00 */
[----:B------:R-:W3:Y:S04]  /*514f0*/  LDL.LU R124, [R1+0x600] ;  /* 0x00060000017c7983 */ /* 0x000ee80000300800 */
[----:B------:R-:W3:Y:S04]  /*51500*/  LDL.LU R125, [R1+0x604] ;  /* 0x00060400017d7983 */ /* 0x000ee80000300800 */
[----:B------:R-:W3:Y:S04]  /*51510*/  LDL.LU R126, [R1+0x608] ;  /* 0x00060800017e7983 */ /* 0x000ee80000300800 */
[----:B------:R-:W3:Y:S04]  /*51520*/  LDL.LU R127, [R1+0x60c] ;  /* 0x00060c00017f7983 */ /* 0x000ee80000300800 */
[----:B------:R0:W-:Y:S01]  /*51530*/  STSM.16.M88.4 [R2], R148 ;  /* 0x0000009402007844 */ /* 0x0001e20000000200 */
[----:B------:R-:W-:Y:S06]  /*51540*/  BAR.SYNC.DEFER_BLOCKING 0x0 ;  /* 0x0000000000007b1d */ /* 0x000fec0000010000 */
[----:B------:R-:W4:Y:S04]  /*51550*/  LDL.LU R132, [R1+0x610] ;  /* 0x0006100001847983 */ /* 0x000f280000300800 */
[----:B------:R-:W4:Y:S04]  /*51560*/  LDL.LU R133, [R1+0x614] ;  /* 0x0006140001857983 */ /* 0x000f280000300800 */
[----:B------:R-:W4:Y:S04]  /*51570*/  LDL.LU R134, [R1+0x618] ;  /* 0x0006180001867983 */ /* 0x000f280000300800 */
[----:B------:R-:W4:Y:S04]  /*51580*/  LDL.LU R135, [R1+0x61c] ;  /* 0x00061c0001877983 */ /* 0x000f280000300800 */
[----:B------:R-:W1:Y:S01]  /*51590*/  LDS.128 R8, [R252] ;  /* 0x00000000fc087984 */ /* 0x000e620000000c00 */
[----:B------:R-:W-:Y:S06]  /*515a0*/  BAR.SYNC.DEFER_BLOCKING 0x0 ;  /* 0x0000000000007b1d */ /* 0x000fec0000010000 */
[----:B0-----:R-:W4:Y:S04]  /*515b0*/  LDL.LU R148, [R1+0x620] ;  /* 0x0006200001947983 */ /* 0x001f280000300800 */
[----:B------:R-:W4:Y:S04]  /*515c0*/  LDL.LU R149, [R1+0x624] ;  /* 0x0006240001957983 */ /* 0x000f280000300800 */
[----:B------:R-:W4:Y:S04]  /*515d0*/  LDL.LU R150, [R1+0x628] ;  /* 0x0006280001967983 */ /* 0x000f280000300800 */
[----:B------:R-:W4:Y:S04]  /*515e0*/  LDL.LU R151, [R1+0x62c] ;  /* 0x00062c0001977983 */ /* 0x000f280000300800 */
[----:B--2---:R-:W-:Y:S01]  /*515f0*/  STSM.16.M88.4 [R2], R140 ;  /* 0x0000008c02007844 */ /* 0x004fe20000000200 */
[----:B-1----:R-:W-:-:S03]  /*51600*/  IMAD.MOV.U32 R50, RZ, RZ, R9 ;  /* 0x000000ffff327224 */ /* 0x002fc600078e0009 */
[----:B------:R-:W-:Y:S04]  /*51610*/  STL [R1+0xd0], R8 ;  /* 0x0000d00801007387 */ /* 0x000fe80000100800 */
[----:B------:R-:W-:Y:S01]  /*51620*/  STL.64 [R1+0xd8], R10 ;  /* 0x0000d80a01007387 */ /* 0x000fe20000100a00 */
[----:B------:R-:W-:Y:S06]  /*51630*/  BAR.SYNC.DEFER_BLOCKING 0x0 ;  /* 0x0000000000007b1d */ /* 0x000fec0000010000 */
[----:B------:R-:W0:Y:S02]  /*51640*/  LDS.128 R8, [R252] ;  /* 0x00000000fc087984 */ /* 0x000e240000000c00 */
[----:B------:R-:W-:Y:S06]  /*51650*/  BAR.SYNC.DEFER_BLOCKING 0x0 ;  /* 0x0000000000007b1d */ /* 0x000fec0000010000 */
[----:B0-----:R-:W-:Y:S04]  /*51660*/  STL.64 [R1+0xc0], R8 ;  /* 0x0000c00801007387 */ /* 0x001fe80000100a00 */
[----:B------:R-:W-:Y:S04]  /*51670*/  STL.64 [R1+0xc8], R10 ;  /* 0x0000c80a01007387 */ /* 0x000fe80000100a00 */
[----:B------:R-:W2:Y:S04]  /*51680*/  LDL.LU R140, [R1+0x630] ;  /* 0x00063000018c7983 */ /* 0x000ea80000300800 */
[----:B------:R-:W2:Y:S04]  /*51690*/  LDL.LU R141, [R1+0x634] ;  /* 0x00063400018d7983 */ /* 0x000ea80000300800 */
[----:B------:R-:W2:Y:S04]  /*516a0*/  LDL.LU R142, [R1+0x638] ;  /* 0x00063800018e7983 */ /* 0x000ea80000300800 */
[----:B------:R-:W2:Y:S04]  /*516b0*/  LDL.LU R143, [R1+0x63c] ;  /* 0x00063c00018f7983 */ /* 0x000ea80000300800 */
[----:B------:R-:W-:Y:S01]  /*516c0*/  STSM.16.M88.4 [R2], R156 ;  /* 0x0000009c02007844 */ /* 0x000fe20000000200 */
[----:B------:R-:W-:Y:S06]  /*516d0*/  BAR.SYNC.DEFER_BLOCKING 0x0 ;  /* 0x0000000000007b1d */ /* 0x000fec0000010000 */
[----:B------:R-:W0:Y:S02]  /*516e0*/  LDS.128 R8, [R252] ;  /* 0x00000000fc087984 */ /* 0x000e240000000c00 */
[----:B------:R-:W-:Y:S06]  /*516f0*/  BAR.SYNC.DEFER_BLOCKING 0x0 ;  /* 0x0000000000007b1d */ /* 0x000fec0000010000 */
[----:B0-----:R-:W-:Y:S01]  /*51700*/  STL [R1+0xb0], R8 ;  /* 0x0000b00801007387 */ /* 0x001fe20000100800 */
[----:B------:R-:W-:-:S02]  /*51710*/  IMAD.MOV.U32 R0, RZ, RZ, R9 ;  /* 0x000000ffff007224 */ /* 0x000fc400078e0009 */
[----:B------:R-:W-:Y:S01]  /*51720*/  IMAD.MOV.U32 R49, RZ, RZ, R10 ;  /* 0x000000ffff317224 */ /* 0x000fe200078e000a */
[----:B------:R-:W-:Y:S04]  /*51730*/  STL [R1+0xbc], R11 ;  /* 0x0000bc0b01007387 */ /* 0x000fe80000100800 */
        /* <DEDUP_REMOVED lines=9> */
[----:B------:R1:W-:Y:S04]  /*517d0*/  STL [R1+0x1b90], R49 ;  /* 0x001b903101007387 */ /* 0x0003e80000100800 */
[----:B0-----:R-:W-:Y:S01]  /*517e0*/  STL [R1+0xa4], R9 ;  /* 0x0000a40901007387 */ /* 0x001fe20000100800 */
[----:B-1----:R-:W-:-:S03]  /*517f0*/  IMAD.MOV.U32 R49, RZ, RZ, R8 ;  /* 0x000000ffff317224 */ /* 0x002fc600078e0008 */
[----:B------:R-:W-:Y:S01]  /*51800*/  STL.64 [R1+0xa8], R10 ;  /* 0x0000a80a01007387 */ /* 0x000fe20000100a00 */
[----:B------:R-:W-:Y:S06]  /*51810*/  BAR.SYNC.DEFER_BLOCKING 0x0 ;  /* 0x0000000000007b1d */ /* 0x000fec0000010000 */
[----:B------:R-:W0:Y:S02]  /*51820*/  LDS.128 R8, [R252] ;  /* 0x00000000fc087984 */ /* 0x000e240000000c00 */
[----:B------:R-:W-:Y:S06]  /*51830*/  BAR.SYNC.DEFER_BLOCKING 0x0 ;  /* 0x0000000000007b1d */ /* 0x000fec0000010000 */
[----:B------:R1:W-:Y:S04]  /*51840*/  STSM.16.M88.4 [R2], R148 ;  /* 0x0000009402007844 */ /* 0x0003e80000000200 */
[----:B0-----:R-:W-:Y:S04]  /*51850*/  STL.64 [R1+0x90], R8 ;  /* 0x0000900801007387 */ /* 0x001fe80000100a00 */
[----:B------:R-:W-:Y:S01]  /*51860*/  STL.64 [R1+0x98], R10 ;  /* 0x0000980a01007387 */ /* 0x000fe20000100a00 */
[----:B------:R-:W-:Y:S06]  /*51870*/  BAR.SYNC.DEFER_BLOCKING 0x0 ;  /* 0x0000000000007b1d */ /* 0x000fec0000010000 */
[----:B------:R-:W3:Y:S04]  /*51880*/  LDL.LU R116, [R1+0x650] ;  /* 0x0006500001747983 */ /* 0x000ee80000300800 */
[----:B------:R-:W3:Y:S04]  /*51890*/  LDL.LU R117, [R1+0x654] ;  /* 0x0006540001757983 */ /* 0x000ee80000300800 */
[----:B------:R-:W3:Y:S04]  /*518a0*/  LDL.LU R118, [R1+0x658] ;  /* 0x0006580001767983 */ /* 0x000ee80000300800 */
[----:B------:R-:W3:Y:S04]  /*518b0*/  LDL.LU R119, [R1+0x65c] ;  /* 0x00065c0001777983 */ /* 0x000ee80000300800 */
[----:B------:R-:W0:Y:S01]  /*518c0*/  LDS.128 R8, [R252] ;  /* 0x00000000fc087984 */ /* 0x000e220000000c00 */
[----:B------:R-:W-:Y:S06]  /*518d0*/  BAR.SYNC.DEFER_BLOCKING 0x0 ;  /* 0x0000000000007b1d */ /* 0x000fec0000010000 */
[----:B-1----:R-:W4:Y:S04]  /*518e0*/  LDL.LU R148, [R1+0x660] ;  /* 0x0006600001947983 */ /* 0x002f280000300800 */
[----:B--2---:R-:W-:Y:S04]  /*518f0*/  STSM.16.M88.4 [R2], R140 ;  /* 0x0000008c02007844 */ /* 0x004fe80000000200 */
[----:B0-----:R-:W-:Y:S04]  /*51900*/  STL.64 [R1+0x80], R8 ;  /* 0x0000800801007387 */ /* 0x001fe80000100a00 */
[----:B------:R-:W-:Y:S01]  /*51910*/  STL.64 [R1+0x88], R10 ;  /* 0x0000880a01007387 */ /* 0x000fe20000100a00 */
[----:B------:R-:W-:Y:S06]  /*51920*/  BAR.SYNC.DEFER_BLOCKING 0x0 ;  /* 0x0000000000007b1d */ /* 0x000fec0000010000 */
[----:B------:R-:W4:Y:S04]  /*51930*/  LDL.LU R149, [R1+0x664] ;  /* 0x0006640001957983 */ /* 0x000f280000300800 */
[----:B------:R-:W4:Y:S04]  /*51940*/  LDL.LU R150, [R1+0x668] ;  /* 0x0006680001967983 */ /* 0x000f280000300800 */
[----:B------:R-:W4:Y:S04]  /*51950*/  LDL.LU R151, [R1+0x66c] ;  /* 0x00066c0001977983 */ /* 0x000f280000300800 */
        /* <DEDUP_REMOVED lines=16> */
[----:B------:R0:W-:Y:S01]  /*51a60*/  STSM.16.M88.4 [R2], R156 ;  /* 0x0000009c02007844 */ /* 0x0001e20000000200 */
[----:B------:R-:W-:Y:S06]  /*51a70*/  BAR.SYNC.DEFER_BLOCKING 0x0 ;  /* 0x0000000000007b1d */ /* 0x000fec0000010000 */
[----:B0-----:R-:W2:Y:S04]  /*51a80*/  LDL.LU R156, [R1+0x6a0] ;  /* 0x0006a000019c7983 */ /* 0x001ea80000300800 */
[----:B------:R-:W2:Y:S04]  /*51a90*/  LDL.LU R157, [R1+0x6a4] ;  /* 0x0006a400019d7983 */ /* 0x000ea80000300800 */
[----:B------:R-:W2:Y:S04]  /*51aa0*/  LDL.LU R158, [R1+0x6a8] ;  /* 0x0006a800019e7983 */ /* 0x000ea80000300800 */
[----:B------:R-:W0:Y:S01]  /*51ab0*/  LDS.128 R8, [R252] ;  /* 0x00000000fc087984 */ /* 0x000e220000000c00 */
[----:B------:R-:W-:Y:S06]  /*51ac0*/  BAR.SYNC.DEFER_BLOCKING 0x0 ;  /* 0x0000000000007b1d */ /* 0x000fec0000010000 */
[----:B------:R-:W2:Y:S04]  /*51ad0*/  LDL.LU R159, [R1+0x6ac] ;  /* 0x0006ac00019f7983 */ /* 0x000ea80000300800 */
[----:B0-----:R-:W-:Y:S04]  /*51ae0*/  STL.64 [R1+0x60], R8 ;  /* 0x0000600801007387 */ /* 0x001fe80000100a00 */
[----:B------:R-:W-:Y:S04]  /*51af0*/  STL.64 [R1+0x68], R10 ;  /* 0x0000680a01007387 */ /* 0x000fe80000100a00 */
[----:B---3--:R-:W-:Y:S01]  /*51b00*/  STSM.16.M88.4 [R2], R116 ;  /* 0x0000007402007844 */ /* 0x008fe20000000200 */
[----:B------:R-:W-:Y:S06]  /*51b10*/  BAR.SYNC.DEFER_BLOCKING 0x0 ;  /* 0x0000000000007b1d */ /* 0x000fec0000010000 */
[----:B------:R-:W0:Y:S02]  /*51b20*/  LDS.128 R8, [R252] ;  /* 0x00000000fc087984 */ /* 0x000e240000000c00 */
[----:B------:R-:W-:Y:S06]  /*51b30*/  BAR.SYNC.DEFER_BLOCKING 0x0 ;  /* 0x0000000000007b1d */ /* 0x000fec0000010000 */
[----:B----4-:R1:W-:Y:S01]  /*51b40*/  STSM.16.M88.4 [R2], R148 ;  /* 0x0000009402007844 */ /* 0x0103e20000000200 */
[----:B0-----:R-:W-:-:S03]  /*51b50*/  IMAD.MOV.U32 R48, RZ, RZ, R9 ;  /* 0x000000ffff307224 */ /* 0x001fc600078e0009 */
[----:B------:R-:W-:Y:S04]  /*51b60*/  STL [R1+0x50], R8 ;  /* 0x0000500801007387 */ /* 0x000fe80000100800 */
[----:B------:R-:W-:Y:S01]  /*51b70*/  STL.64 [R1+0x58], R10 ;  /* 0x0000580a01007387 */ /* 0x000fe20000100a00 */
[----:B------:R-:W-:Y:S06]  /*51b80*/  BAR.SYNC.DEFER_BLOCKING 0x0 ;  /* 0x0000000000007b1d */ /* 0x000fec0000010000 */
[----:B-1----:R-:W3:Y:S04]  /*51b90*/  LDL.LU R148, [R1+0x6b0] ;  /* 0x0006b00001947983 */ /* 0x002ee80000300800 */
[----:B------:R-:W3:Y:S04]  /*51ba0*/  LDL.LU R149, [R1+0x6b4] ;  /* 0x0006b40001957983 */ /* 0x000ee80000300800 */
[----:B------:R-:W3:Y:S04]  /*51bb0*/  LDL.LU R150, [R1+0x6b8] ;  /* 0x0006b80001967983 */ /* 0x000ee80000300800 */
[----:B------:R-:W3:Y:S04]  /*51bc0*/  LDL.LU R151, [R1+0x6bc] ;  /* 0x0006bc0001977983 */ /* 0x000ee80000300800 */
[----:B------:R-:W0:Y:S01]  /*51bd0*/  LDS.128 R8, [R252] ;  /* 0x00000000fc087984 */ /* 0x000e220000000c00 */
[----:B------:R-:W-:Y:S06]  /*51be0*/  BAR.SYNC.DEFER_BLOCKING 0x0 ;  /* 0x0000000000007b1d */ /* 0x000fec0000010000 */
[----:B--2---:R-:W-:Y:S04]  /*51bf0*/  STSM.16.M88.4 [R2], R124 ;  /* 0x0000007c02007844 */ /* 0x004fe80000000200 */
[----:B0-----:R-:W-:Y:S04]  /*51c00*/  STL.64 [R1+0x40], R8 ;  /* 0x0000400801007387 */ /* 0x001fe80000100a00 */
[----:B------:R-:W-:Y:S01]  /*51c10*/  STL.64 [R1+0x48], R10 ;  /* 0x0000480a01007387 */ /* 0x000fe20000100a00 */
[----:B------:R-:W-:Y:S06]  /*51c20*/  BAR.SYNC.DEFER_BLOCKING 0x0 ;  /* 0x0000000000007b1d */ /* 0x000fec0000010000 */
[----:B------:R-:W0:Y:S02]  /*51c30*/  LDS.128 R8, [R252] ;  /* 0x00000000fc087984 */ /* 0x000e240000000c00 */
[----:B------:R-:W-:Y:S06]  /*51c40*/  BAR.SYNC.DEFER_BLOCKING 0x0 ;  /* 0x0000000000007b1d */ /* 0x000fec0000010000 */
[----:B------:R-:W-:Y:S04]  /*51c50*/  STSM.16.M88.4 [R2], R132 ;  /* 0x0000008402007844 */ /* 0x000fe80000000200 */
[----:B0-----:R-:W-:Y:S01]  /*51c60*/  STL.64 [R1+0x30], R8 ;  /* 0x0000300801007387 */ /* 0x001fe20000100a00 */
[----:B------:R-:W-:-:S03]  /*51c70*/  IMAD.MOV.U32 R3, RZ, RZ, R10 ;  /* 0x000000ffff037224 */ /* 0x000fc600078e000a */
[----:B------:R-:W-:Y:S01]  /*51c80*/  STL [R1+0x3c], R11 ;  /* 0x00003c0b01007387 */ /* 0x000fe20000100800 */
[----:B------:R-:W-:Y:S06]  /*51c90*/  BAR.SYNC.DEFER_BLOCKING 0x0 ;  /* 0x0000000000007b1d */ /* 0x000fec0000010000 */
[----:B------:R-:W0:Y:S02]  /*51ca0*/  LDS.128 R8, [R252] ;  /* 0x00000000fc087984 */ /* 0x000e240000000c00 */
[----:B------:R-:W-:Y:S06]  /*51cb0*/  BAR.SYNC.DEFER_BLOCKING 0x0 ;  /* 0x0000000000007b1d */ /* 0x000fec0000010000 */
[----:B------:R-:W-:Y:S04]  /*51cc0*/  STSM.16.M88.4 [R2], R140 ;  /* 0x0000008c02007844 */ /* 0x000fe80000000200 */
[----:B------:R1:W-:Y:S04]  /*51cd0*/  STL [R1+0x1b80], R3 ;  /* 0x001b800301007387 */ /* 0x0003e80000100800 */
[----:B0-----:R-:W-:Y:S01]  /*51ce0*/  STL [R1+0x24], R9 ;  /* 0x0000240901007387 */ /* 0x001fe20000100800 */
[----:B-1----:R-:W-:-:S03]  /*51cf0*/  IMAD.MOV.U32 R3, RZ, RZ, R8 ;  /* 0x000000ffff037224 */ /* 0x002fc600078e0008 */
        /* <DEDUP_REMOVED lines=10> */
[----:B------:R0:W-:Y:S01]  /*51da0*/  STSM.16.M88.4 [R2], R156 ;  /* 0x0000009c02007844 */ /* 0x0001e20000000200 */
[----:B------:R-:W-:Y:S06]  /*51db0*/  BAR.SYNC.DEFER_BLOCKING 0x0 ;  /* 0x0000000000007b1d */ /* 0x000fec0000010000 */
[----:B0-----:R-:W4:Y:S04]  /*51dc0*/  LDL.LU R156, [R1+0x6d0] ;  /* 0x0006d000019c7983 */ /* 0x001f280000300800 */
[----:B------:R-:W4:Y:S04]  /*51dd0*/  LDL.LU R157, [R1+0x6d4] ;  /* 0x0006d400019d7983 */ /* 0x000f280000300800 */
[----:B------:R-:W4:Y:S04]  /*51de0*/  LDL.LU R158, [R1+0x6d8] ;  /* 0x0006d800019e7983 */ /* 0x000f280000300800 */
[----:B------:R-:W4:Y:S04]  /*51df0*/  LDL.LU R159, [R1+0x6dc] ;  /* 0x0006dc00019f7983 */ /* 0x000f280000300800 */
[----:B------:R-:W0:Y:S01]  /*51e00*/  LDS.128 R8, [R252] ;  /* 0x00000000fc087984 */ /* 0x000e220000000c00 */
[----:B------:R-:W-:Y:S06]  /*51e10*/  BAR.SYNC.DEFER_BLOCKING 0x0 ;  /* 0x0000000000007b1d */ /* 0x000fec0000010000 */
[----:B0-----:R-:W-:Y:S04]  /*51e20*/  STL.64 [R1], R8 ;  /* 0x0000000801007387 */ /* 0x001fe80000100a00 */
[----:B------:R-:W-:Y:S04]  /*51e30*/  STL.64 [R1+0x8], R10 ;  /* 0x0000080a01007387 */ /* 0x000fe80000100a00 */
        /* <DEDUP_REMOVED lines=15> */
[----:B---3--:R0:W-:Y:S04]  /*51f30*/  STSM.16.M88.4 [R2], R148 ;  /* 0x0000009402007844 */ /* 0x0081e80000000200 */
[----:B------:R-:W3:Y:S01]  /*51f40*/  LDL.LU R143, [R1+0x71c] ;  /* 0x00071c00018f7983 */ /* 0x000ee20000300800 */
[----:B------:R-:W-:Y:S06]  /*51f50*/  BAR.SYNC.DEFER_BLOCKING 0x0 ;  /* 0x0000000000007b1d */ /* 0x000fec0000010000 */
[----:B0-----:R-:W3:Y:S04]  /*51f60*/  LDL.LU R148, [R1+0x720] ;  /* 0x0007200001947983 */ /* 0x001ee80000300800 */
[----:B------:R-:W3:Y:S04]  /*51f70*/  LDL.LU R149, [R1+0x724] ;  /* 0x0007240001957983 */ /* 0x000ee80000300800 */
[----:B------:R-:W3:Y:S04]  /*51f80*/  LDL.LU R150, [R1+0x728] ;  /* 0x0007280001967983 */ /* 0x000ee80000300800 */
[----:B------:R-:W3:Y:S04]  /*51f90*/  LDL.LU R151, [R1+0x72c] ;  /* 0x00072c0001977983 */ /* 0x000ee80000300800 */
[----:B------:R-:W0:Y:S01]  /*51fa0*/  LDS.128 R248, [R252] ;  /* 0x00000000fcf87984 */ /* 0x000e220000000c00 */
[----:B------:R-:W-:Y:S06]  /*51fb0*/  BAR.SYNC.DEFER_BLOCKING 0x0 ;  /* 0x0000000000007b1d */ /* 0x000fec0000010000 */
[----:B--2---:R-:W-:Y:S02]  /*51fc0*/  STSM.16.M88.4 [R2], R108 ;  /* 0x0000006c02007844 */ /* 0x004fe40000000200 */
[----:B------:R-:W-:Y:S06]  /*51fd0*/  BAR.SYNC.DEFER_BLOCKING 0x0 ;  /* 0x0000000000007b1d */ /* 0x000fec0000010000 */
[----:B------:R-:W1:Y:S02]  /*51fe0*/  LDS.128 R244, [R252] ;  /* 0x00000000fcf47984 */ /* 0x000e640000000c00 */
[----:B------:R-:W-:Y:S06]  /*51ff0*/  BAR.SYNC.DEFER_BLOCKING 0x0 ;  /* 0x0000000000007b1d */ /* 0x000fec0000010000 */
[----:B----4-:R2:W-:Y:S02]  /*52000*/  STSM.16.M88.4 [R2], R156 ;  /* 0x0000009c02007844 */ /* 0x0105e40000000200 */
[----:B------:R-:W-:Y:S06]  /*52010*/  BAR.SYNC.DEFER_BLOCKING 0x0 ;  /* 0x0000000000007b1d */ /* 0x000fec0000010000 */
[----:B--2---:R-:W2:Y:S04]  /*52020*/  LDL.LU R156, [R1+0x730] ;  /* 0x00073000019c7983 */ /* 0x004ea80000300800 */
[----:B------:R-:W2:Y:S04]  /*52030*/  LDL.LU R157, [R1+0x734] ;  /* 0x00073400019d7983 */ /* 0x000ea80000300800 */
[----:B------:R-:W2:Y:S04]  /*52040*/  LDL.LU R158, [R1+0x738] ;  /* 0x00073800019e7983 */ /* 0x000ea80000300800 */
[----:B------:R-:W4:Y:S01]  /*52050*/  LDS.128 R240, [R252] ;  /* 0x00000000fcf07984 */ /* 0x000f220000000c00 */
[----:B------:R-:W-:Y:S06]  /*52060*/  BAR.SYNC.DEFER_BLOCKING 0x0 ;  /* 0x0000000000007b1d */ /* 0x000fec0000010000 */
[----:B------:R-:W2:Y:S04]  /*52070*/  LDL.LU R159, [R1+0x73c] ;  /* 0x00073c00019f7983 */ /* 0x000ea80000300800 */
[----:B------:R-:W4:Y:S04]  /*52080*/  LDL.LU R108, [R1+0x740] ;  /* 0x00074000016c7983 */ /* 0x000f280000300800 */
[----:B------:R-:W4:Y:S04]  /*52090*/  LDL.LU R109, [R1+0x744] ;  /* 0x00074400016d7983 */ /* 0x000f280000300800 */
[----:B------:R-:W4:Y:S04]  /*520a0*/  LDL.LU R110, [R1+0x748] ;  /* 0x00074800016e7983 */ /* 0x000f280000300800 */
[----:B------:R-:W-:Y:S01]  /*520b0*/  STSM.16.M88.4 [R2], R116 ;  /* 0x0000007402007844 */ /* 0x000fe20000000200 */
[----:B------:R-:W-:Y:S06]  /*520c0*/  BAR.SYNC.DEFER_BLOCKING 0x0 ;  /* 0x0000000000007b1d */ /* 0x000fec0000010000 */
[----:B------:R-:W4:Y:S04]  /*520d0*/  LDL.LU R111, [R1+0x74c] ;  /* 0x00074c00016f7983 */ /* 0x000f280000300800 */
[----:B------:R-:W1:Y:S01]  /*520e0*/  LDS.128 R236, [R252] ;  /* 0x00000000fcec7984 */ /* 0x000e620000000c00 */
[----:B------:R-:W-:Y:S06]  /*520f0*/  BAR.SYNC.DEFER_BLOCKING 0x0 ;  /* 0x0000000000007b1d */ /* 0x000fec0000010000 */
[----:B------:R-:W-:Y:S02]  /*52100*/  STSM.16.M88.4 [R2], R124 ;  /* 0x0000007c02007844 */ /* 0x000fe40000000200 */
[----:B------:R-:W-:Y:S06]  /*52110*/  BAR.SYNC.DEFER_BLOCKING 0x0 ;  /* 0x0000000000007b1d */ /* 0x000fec0000010000 */
[----:B------:R-:W1:Y:S02]  /*52120*/  LDS.128 R232, [R252] ;  /* 0x00000000fce87984 */ /* 0x000e640000000c00 */
[----:B------:R-:W-:Y:S06]  /*52130*/  BAR.SYNC.DEFER_BLOCKING 0x0 ;  /* 0x0000000000007b1d */ /* 0x000fec0000010000 */
[----:B------:R-:W-:Y:S02]  /*52140*/  STSM.16.M88.4 [R2], R132 ;  /* 0x0000008402007844 */ /* 0x000fe40000000200 */
[----:B------:R-:W-:Y:S06]  /*52150*/  BAR.SYNC.DEFER_BLOCKING 0x0 ;  /* 0x0000000000007b1d */ /* 0x000fec0000010000 */
[----:B------:R-:W1:Y:S02]  /*52160*/  LDS.128 R228, [R252] ;  /* 0x00000000fce47984 */ /* 0x000e640000000c00 */
[----:B------:R-:W-:Y:S06]  /*52170*/  BAR.SYNC.DEFER_BLOCKING 0x0 ;  /* 0x0000000000007b1d */ /* 0x000fec0000010000 */
[----:B---3--:R-:W-:Y:S02]  /*52180*/  STSM.16.M88.4 [R2], R140 ;  /* 0x0000008c02007844 */ /* 0x008fe40000000200 */
[----:B------:R-:W-:Y:S06]  /*52190*/  BAR.SYNC.DEFER_BLOCKING 0x0 ;  /* 0x0000000000007b1d */ /* 0x000fec0000010000 */
[----:B------:R-:W3:Y:S02]  /*521a0*/  LDS.128 R224, [R252] ;  /* 0x00000000fce07984 */ /* 0x000ee40000000c00 */
[----:B------:R-:W-:Y:S06]  /*521b0*/  BAR.SYNC.DEFER_BLOCKING 0x0 ;  /* 0x0000000000007b1d */ /* 0x000fec0000010000 */
[----:B------:R0:W-:Y:S02]  /*521c0*/  STSM.16.M88.4 [R2], R148 ;  /* 0x0000009402007844 */ /* 0x0001e40000000200 */
[----:B------:R-:W-:Y:S06]  /*521d0*/  BAR.SYNC.DEFER_BLOCKING 0x0 ;  /* 0x0000000000007b1d */ /* 0x000fec0000010000 */
        /* <DEDUP_REMOVED lines=16> */
[----:B------:R-:W0:Y:S01]  /*522e0*/  LDS.128 R220, [R252] ;  /* 0x00000000fcdc7984 */ /* 0x000e220000000c00 */
[----:B------:R-:W-:Y:S06]  /*522f0*/  BAR.SYNC.DEFER_BLOCKING 0x0 ;  /* 0x0000000000007b1d */ /* 0x000fec0000010000 */
[----:B------:R-:W3:Y:S04]  /*52300*/  LDL.LU R140, [R1+0x790] ;  /* 0x00079000018c7983 */ /* 0x000ee80000300800 */
[----:B------:R-:W3:Y:S04]  /*52310*/  LDL.LU R141, [R1+0x794] ;  /* 0x00079400018d7983 */ /* 0x000ee80000300800 */
[----:B------:R-:W3:Y:S04]  /*52320*/  LDL.LU R142, [R1+0x798] ;  /* 0x00079800018e7983 */ /* 0x000ee80000300800 */
[----:B------:R-:W3:Y:S04]  /*52330*/  LDL.LU R143, [R1+0x79c] ;  /* 0x00079c00018f7983 */ /* 0x000ee80000300800 */
[----:B--2---:R2:W-:Y:S01]  /*52340*/  STSM.16.M88.4 [R2], R156 ;  /* 0x0000009c02007844 */ /* 0x0045e20000000200 */
[----:B------:R-:W-:Y:S06]  /*52350*/  BAR.SYNC.DEFER_BLOCKING 0x0 ;  /* 0x0000000000007b1d */ /* 0x000fec0000010000 */
[----:B--2---:R-:W2:Y:S04]  /*52360*/  LDL.LU R156, [R1+0x7a0] ;  /* 0x0007a000019c7983 */ /* 0x004ea80000300800 */
[----:B------:R-:W2:Y:S04]  /*52370*/  LDL.LU R157, [R1+0x7a4] ;  /* 0x0007a400019d7983 */ /* 0x000ea80000300800 */
[----:B------:R-:W2:Y:S04]  /*52380*/  LDL.LU R158, [R1+0x7a8] ;  /* 0x0007a800019e7983 */ /* 0x000ea80000300800 */
[----:B------:R-:W0:Y:S01]  /*52390*/  LDS.128 R216, [R252] ;  /* 0x00000000fcd87984 */ /* 0x000e220000000c00 */
[----:B------:R-:W-:Y:S06]  /*523a0*/  BAR.SYNC.DEFER_BLOCKING 0x0 ;  /* 0x0000000000007b1d */ /* 0x000fec0000010000 */
[----:B------:R-:W2:Y:S04]  /*523b0*/  LDL.LU R159, [R1+0x7ac] ;  /* 0x0007ac00019f7983 */ /* 0x000ea80000300800 */
[----:B----4-:R-:W-:Y:S01]  /*523c0*/  STSM.16.M88.4 [R2], R108 ;  /* 0x0000006c02007844 */ /* 0x010fe20000000200 */
[----:B------:R-:W-:Y:S06]  /*523d0*/  BAR.SYNC.DEFER_BLOCKING 0x0 ;  /* 0x0000000000007b1d */ /* 0x000fec0000010000 */
[----:B------:R-:W4:Y:S02]  /*523e0*/  LDS.128 R212, [R252] ;  /* 0x00000000fcd47984 */ /* 0x000f240000000c00 */
[----:B------:R-:W-:Y:S06]  /*523f0*/  BAR.SYNC.DEFER_BLOCKING 0x0 ;  /* 0x0000000000007b1d */ /* 0x000fec0000010000 */
[----:B---3--:R3:W-:Y:S02]  /*52400*/  STSM.16.M88.4 [R2], R148 ;  /* 0x0000009402007844 */ /* 0x0087e40000000200 */
[----:B------:R-:W-:Y:S06]  /*52410*/  BAR.SYNC.DEFER_BLOCKING 0x0 ;  /* 0x0000000000007b1d */ /* 0x000fec0000010000 */
[----:B---3--:R-:W3:Y:S04]  /*52420*/  LDL.LU R148, [R1+0x7b0] ;  /* 0x0007b00001947983 */ /* 0x008ee80000300800 */
[----:B------:R-:W3:Y:S04]  /*52430*/  LDL.LU R149, [R1+0x7b4] ;  /* 0x0007b40001957983 */ /* 0x000ee80000300800 */
[----:B------:R-:W3:Y:S04]  /*52440*/  LDL.LU R150, [R1+0x7b8] ;  /* 0x0007b80001967983 */ /* 0x000ee80000300800 */
[----:B------:R-:W4:Y:S01]  /*52450*/  LDS.128 R208, [R252] ;  /* 0x00000000fcd07984 */ /* 0x000f220000000c00 */
[----:B------:R-:W-:Y:S06]  /*52460*/  BAR.SYNC.DEFER_BLOCKING 0x0 ;  /* 0x0000000000007b1d */ /* 0x000fec0000010000 */
[----:B------:R-:W3:Y:S04]  /*52470*/  LDL.LU R151, [R1+0x7bc] ;  /* 0x0007bc0001977983 */ /* 0x000ee80000300800 */
[----:B------:R-:W4:Y:S04]  /*52480*/  LDL.LU R108, [R1+0x7c0] ;  /* 0x0007c000016c7983 */ /* 0x000f280000300800 */
[----:B------:R-:W4:Y:S04]  /*52490*/  LDL.LU R109, [R1+0x7c4] ;  /* 0x0007c400016d7983 */ /* 0x000f280000300800 */
[----:B------:R-:W4:Y:S04]  /*524a0*/  LDL.LU R110, [R1+0x7c8] ;  /* 0x0007c800016e7983 */ /* 0x000f280000300800 */
[----:B------:R-:W-:Y:S01]  /*524b0*/  STSM.16.M88.4 [R2], R116 ;  /* 0x0000007402007844 */ /* 0x000fe20000000200 */
[----:B------:R-:W-:Y:S06]  /*524c0*/  BAR.SYNC.DEFER_BLOCKING 0x0 ;  /* 0x0000000000007b1d */ /* 0x000fec0000010000 */
[----:B------:R-:W4:Y:S04]  /*524d0*/  LDL.LU R111, [R1+0x7cc] ;  /* 0x0007cc00016f7983 */ /* 0x000f280000300800 */
[----:B------:R-:W0:Y:S01]  /*524e0*/  LDS.128 R204, [R252] ;  /* 0x00000000fccc7984 */ /* 0x000e220000000c00 */
[----:B------:R-:W-:Y:S06]  /*524f0*/  BAR.SYNC.DEFER_BLOCKING 0x0 ;  /* 0x0000000000007b1d */ /* 0x000fec0000010000 */
[----:B------:R-:W-:Y:S02]  /*52500*/  STSM.16.M88.4 [R2], R124 ;  /* 0x0000007c02007844 */ /* 0x000fe40000000200 */
[----:B------:R-:W-:Y:S06]  /*52510*/  BAR.SYNC.DEFER_BLOCKING 0x0 ;  /* 0x0000000000007b1d */ /* 0x000fec0000010000 */
[----:B------:R-:W0:Y:S02]  /*52520*/  LDS.128 R200, [R252] ;  /* 0x00000000fcc87984 */ /* 0x000e240000000c00 */
        /* <DEDUP_REMOVED lines=9> */
[----:B--2---:R2:W-:Y:S02]  /*525c0*/  STSM.16.M88.4 [R2], R156 ;  /* 0x0000009c02007844 */ /* 0x0045e40000000200 */
[----:B------:R-:W-:Y:S06]  /*525d0*/  BAR.SYNC.DEFER_BLOCKING 0x0 ;  /* 0x0000000000007b1d */ /* 0x000fec0000010000 */
[----:B--2---:R-:W2:Y:S04]  /*525e0*/  LDL.LU R156, [R1+0x7d0] ;  /* 0x0007d000019c7983 */ /* 0x004ea80000300800 */
        /* <DEDUP_REMOVED lines=15> */
[----:B------:R-:W0:Y:S01]  /*526e0*/  LDS.128 R12, [R252] ;  /* 0x00000000fc0c7984 */ /* 0x000e220000000c00 */
[----:B------:R-:W-:Y:S06]  /*526f0*/  BAR.SYNC.DEFER_BLOCKING 0x0 ;  /* 0x0000000000007b1d */ /* 0x000fec0000010000 */
[----:B------:R-:W2:Y:S04]  /*52700*/  LDL.LU R140, [R1+0xb00] ;  /* 0x000b0000018c7983 */ /* 0x000ea80000300800 */
[----:B------:R-:W2:Y:S04]  /*52710*/  LDL.LU R141, [R1+0xb04] ;  /* 0x000b0400018d7983 */ /* 0x000ea80000300800 */
[----:B------:R-:W2:Y:S04]  /*52720*/  LDL.LU R142, [R1+0xb08] ;  /* 0x000b0800018e7983 */ /* 0x000ea80000300800 */
[----:B------:R-:W2:Y:S04]  /*52730*/  LDL.LU R143, [R1+0xb0c] ;  /* 0x000b0c00018f7983 */ /* 0x000ea80000300800 */
[----:B---3--:R3:W-:Y:S01]  /*52740*/  STSM.16.M88.4 [R2], R148 ;  /* 0x0000009402007844 */ /* 0x0087e20000000200 */
[----:B------:R-:W-:Y:S06]  /*52750*/  BAR.SYNC.DEFER_BLOCKING 0x0 ;  /* 0x0000000000007b1d */ /* 0x000fec0000010000 */
[----:B---3--:R-:W3:Y:S04]  /*52760*/  LDL.LU R148, [R1+0xb10] ;  /* 0x000b100001947983 */ /* 0x008ee80000300800 */
[----:B------:R-:W3:Y:S04]  /*52770*/  LDL.LU R149, [R1+0xb14] ;  /* 0x000b140001957983 */ /* 0x000ee80000300800 */
[----:B------:R-:W3:Y:S04]  /*52780*/  LDL.LU R150, [R1+0xb18] ;  /* 0x000b180001967983 */ /* 0x000ee80000300800 */
[----:B------:R-:W0:Y:S01]  /*52790*/  LDS.128 R16, [R252] ;  /* 0x00000000fc107984 */ /* 0x000e220000000c00 */
[----:B------:R-:W-:Y:S06]  /*527a0*/  BAR.SYNC.DEFER_BLOCKING 0x0 ;  /* 0x0000000000007b1d */ /* 0x000fec0000010000 */
[----:B------:R-:W3:Y:S04]  /*527b0*/  LDL.LU R151, [R1+0xb1c] ;  /* 0x000b1c0001977983 */ /* 0x000ee80000300800 */
[----:B----4-:R-:W-:Y:S01]  /*527c0*/  STSM.16.M88.4 [R2], R108 ;  /* 0x0000006c02007844 */ /* 0x010fe20000000200 */
[----:B------:R-:W-:Y:S06]  /*527d0*/  BAR.SYNC.DEFER_BLOCKING 0x0 ;  /* 0x0000000000007b1d */ /* 0x000fec0000010000 */
[----:B------:R-:W4:Y:S02]  /*527e0*/  LDS.128 R20, [R252] ;  /* 0x00000000fc147984 */ /* 0x000f240000000c00 */
[----:B------:R-:W-:Y:S06]  /*527f0*/  BAR.SYNC.DEFER_BLOCKING 0x0 ;  /* 0x0000000000007b1d */ /* 0x000fec0000010000 */
[----:B--2---:R2:W-:Y:S02]  /*52800*/  STSM.16.M88.4 [R2], R156 ;  /* 0x0000009c02007844 */ /* 0x0045e40000000200 */
        /* <DEDUP_REMOVED lines=27> */
[----:B---3--:R3:W-:Y:S02]  /*529c0*/  STSM.16.M88.4 [R2], R148 ;  /* 0x0000009402007844 */ /* 0x0087e40000000200 */
[----:B------:R-:W-:Y:S06]  /*529d0*/  BAR.SYNC.DEFER_BLOCKING 0x0 ;  /* 0x0000000000007b1d */ /* 0x000fec0000010000 */
[----:B---3--:R-:W3:Y:S04]  /*529e0*/  LDL.LU R148, [R1+0xb40] ;  /* 0x000b400001947983 */ /* 0x008ee80000300800 */
        /* <DEDUP_REMOVED lines=105> */
[----:B------:R-:W-:Y:S01]  /*53080*/  STSM.16.M88.4 [R2], R116 ;  /* 0x0000007402007844 */ /* 0x000fe20000000200 */
[----:B------:R-:W-:Y:S06]  /*53090*/  BAR.SYNC.DEFER_BLOCKING 0x0 ;  /* 0x0000000000007b1d */ /* 0x000fec0000010000 */
[----:B------:R-:W4:Y:S02]  /*530a0*/  LDS.128 R108, [R252] ;  /* 0x00000000fc6c7984 */ /* 0x000f240000000c00 */
[----:B------:R-:W-:Y:S06]  /*530b0*/  BAR.SYNC.DEFER_BLOCKING 0x0 ;  /* 0x0000000000007b1d */ /* 0x000fec0000010000 */
[----:B------:R-:W-:Y:S02]  /*530c0*/  STSM.16.M88.4 [R2], R124 ;  /* 0x0000007c02007844 */ /* 0x000fe40000000200 */
[----:B------:R-:W-:Y:S06]  /*530d0*/  BAR.SYNC.DEFER_BLOCKING 0x0 ;  /* 0x0000000000007b1d */ /* 0x000fec0000010000 */
[----:B------:R-:W4:Y:S02]  /*530e0*/  LDS.128 R112, [R252] ;  /* 0x00000000fc707984 */ /* 0x000f240000000c00 */
[----:B------:R-:W-:Y:S06]  /*530f0*/  BAR.SYNC.DEFER_BLOCKING 0x0 ;  /* 0x0000000000007b1d */ /* 0x000fec0000010000 */
[----:B------:R1:W-:Y:S02]  /*53100*/  STSM.16.M88.4 [R2], R132 ;  /* 0x0000008402007844 */ /* 0x0003e40000000200 */
[----:B------:R-:W-:Y:S06]  /*53110*/  BAR.SYNC.DEFER_BLOCKING 0x0 ;  /* 0x0000000000007b1d */ /* 0x000fec0000010000 */
[----:B-1----:R-:W4:Y:S04]  /*53120*/  LDL.LU R132, [R1+0xe30] ;  /* 0x000e300001847983 */ /* 0x002f280000300800 */
[----:B------:R-:W4:Y:S04]  /*53130*/  LDL.LU R133, [R1+0xe34] ;  /* 0x000e340001857983 */ /* 0x000f280000300800 */
[----:B------:R-:W4:Y:S04]  /*53140*/  LDL.LU R134, [R1+0xe38] ;  /* 0x000e380001867983 */ /* 0x000f280000300800 */
[----:B------:R-:W4:Y:S04]  /*53150*/  LDL.LU R135, [R1+0xe3c] ;  /* 0x000e3c0001877983 */ /* 0x000f280000300800 */
[----:B------:R-:W4:Y:S04]  /*53160*/  LDL.LU R136, [R1+0xe40] ;  /* 0x000e400001887983 */ /* 0x000f280000300800 */
[----:B------:R-:W4:Y:S04]  /*53170*/  LDL.LU R137, [R1+0xe44] ;  /* 0x000e440001897983 */ /* 0x000f280000300800 */
[----:B------:R-:W4:Y:S04]  /*53180*/  LDL.LU R138, [R1+0xe48] ;  /* 0x000e4800018a7983 */ /* 0x000f280000300800 */
[----:B------:R-:W4:Y:S04]  /*53190*/  LDL.LU R139, [R1+0xe4c] ;  /* 0x000e4c00018b7983 */ /* 0x000f280000300800 */
[----:B------:R-:W1:Y:S01]  /*531a0*/  LDS.128 R116, [R252] ;  /* 0x00000000fc747984 */ /* 0x000e620000000c00 */
[----:B------:R-:W-:Y:S06]  /*531b0*/  BAR.SYNC.DEFER_BLOCKING 0x0 ;  /* 0x0000000000007b1d */ /* 0x000fec0000010000 */
[----:B------:R0:W-:Y:S02]  /*531c0*/  STSM.16.M88.4 [R2], R140 ;  /* 0x0000008c02007844 */ /* 0x0001e40000000200 */
[----:B------:R-:W-:Y:S06]  /*531d0*/  BAR.SYNC.DEFER_BLOCKING 0x0 ;  /* 0x0000000000007b1d */ /* 0x000fec0000010000 */
        /* <DEDUP_REMOVED lines=8> */
[----:B------:R-:W0:Y:S01]  /*53260*/  LDS.128 R120, [R252] ;  /* 0x00000000fc787984 */ /* 0x000e220000000c00 */
[----:B------:R-:W-:Y:S06]  /*53270*/  BAR.SYNC.DEFER_BLOCKING 0x0 ;  /* 0x0000000000007b1d */ /* 0x000fec0000010000 */
[----:B---3--:R3:W-:Y:S02]  /*53280*/  STSM.16.M88.4 [R2], R148 ;  /* 0x0000009402007844 */ /* 0x0087e40000000200 */
[----:B------:R-:W-:Y:S06]  /*53290*/  BAR.SYNC.DEFER_BLOCKING 0x0 ;  /* 0x0000000000007b1d */ /* 0x000fec0000010000 */
[----:B---3--:R-:W3:Y:S04]  /*532a0*/  LDL.LU R148, [R1+0xe70] ;  /* 0x000e700001947983 */ /* 0x008ee80000300800 */
        /* <DEDUP_REMOVED lines=20> */
[----:B------:R-:W2:Y:S04]  /*533f0*/  LDL.LU R163, [R1+0xeac] ;  /* 0x000eac0001a37983 */ /* 0x000ea80000300800 */
[----:B----4-:R-:W-:Y:S01]  /*53400*/  STSM.16.M88.4 [R2], R132 ;  /* 0x0000008402007844 */ /* 0x010fe20000000200 */
[----:B------:R-:W-:Y:S06]  /*53410*/  BAR.SYNC.DEFER_BLOCKING 0x0 ;  /* 0x0000000000007b1d */ /* 0x000fec0000010000 */
[----:B------:R-:W4:Y:S02]  /*53420*/  LDS.128 R132, [R252] ;  /* 0x00000000fc847984 */ /* 0x000f240000000c00 */
[----:B------:R-:W-:Y:S06]  /*53430*/  BAR.SYNC.DEFER_BLOCKING 0x0 ;  /* 0x0000000000007b1d */ /* 0x000fec0000010000 */
[----:B------:R-:W-:Y:S02]  /*53440*/  STSM.16.M88.4 [R2], R136 ;  /* 0x0000008802007844 */ /* 0x000fe40000000200 */
        /* <DEDUP_REMOVED lines=11> */
[----:B---3--:R-:W-:Y:S02]  /*53500*/  STSM.16.M88.4 [R2], R148 ;  /* 0x0000009402007844 */ /* 0x008fe40000000200 */
[----:B------:R-:W-:Y:S06]  /*53510*/  BAR.SYNC.DEFER_BLOCKING 0x0 ;  /* 0x0000000000007b1d */ /* 0x000fec0000010000 */
[----:B------:R-:W3:Y:S02]  /*53520*/  LDS.128 R148, [R252] ;  /* 0x00000000fc947984 */ /* 0x000ee40000000c00 */
[----:B------:R-:W-:Y:S06]  /*53530*/  BAR.SYNC.DEFER_BLOCKING 0x0 ;  /* 0x0000000000007b1d */ /* 0x000fec0000010000 */
[----:B------:R1:W-:Y:S02]  /*53540*/  STSM.16.M88.4 [R2], R56 ;  /* 0x0000003802007844 */ /* 0x0003e40000000200 */
[----:B------:R-:W-:Y:S06]  /*53550*/  BAR.SYNC.DEFER_BLOCKING 0x0 ;  /* 0x0000000000007b1d */ /* 0x000fec0000010000 */
[----:B-1----:R-:W4:Y:S04]  /*53560*/  LDL.LU R56, [R1+0xeb0] ;  /* 0x000eb00001387983 */ /* 0x002f280000300800 */
[----:B------:R-:W4:Y:S04]  /*53570*/  LDL.LU R57, [R1+0xeb4] ;  /* 0x000eb40001397983 */ /* 0x000f280000300800 */
[----:B------:R-:W4:Y:S04]  /*53580*/  LDL.LU R58, [R1+0xeb8] ;  /* 0x000eb800013a7983 */ /* 0x000f280000300800 */
[----:B------:R-:W4:Y:S04]  /*53590*/  LDL.LU R59, [R1+0xebc] ;  /* 0x000ebc00013b7983 */ /* 0x000f280000300800 */
        /* <DEDUP_REMOVED lines=12> */
[----:B------:R-:W1:Y:S01]  /*53660*/  LDS.128 R152, [R252] ;  /* 0x00000000fc987984 */ /* 0x000e620000000c00 */
[----:B------:R-:W-:Y:S06]  /*53670*/  BAR.SYNC.DEFER_BLOCKING 0x0 ;  /* 0x0000000000007b1d */ /* 0x000fec0000010000 */
[----:B------:R-:W3:Y:S04]  /*53680*/  LDL.LU R180, [R1+0xef0] ;  /* 0x000ef00001b47983 */ /* 0x000ee80000300800 */
[----:B------:R-:W3:Y:S04]  /*53690*/  LDL.LU R181, [R1+0xef4] ;  /* 0x000ef40001b57983 */ /* 0x000ee80000300800 */
[----:B------:R-:W3:Y:S04]  /*536a0*/  LDL.LU R182, [R1+0xef8] ;  /* 0x000ef80001b67983 */ /* 0x000ee80000300800 */
[----:B------:R-:W3:Y:S04]  /*536b0*/  LDL.LU R183, [R1+0xefc] ;  /* 0x000efc0001b77983 */ /* 0x000ee80000300800 */
[----:B--2---:R-:W-:Y:S01]  /*536c0*/  STSM.16.M88.4 [R2], R156 ;  /* 0x0000009c02007844 */ /* 0x004fe20000000200 */
[----:B------:R-:W-:Y:S06]  /*536d0*/  BAR.SYNC.DEFER_BLOCKING 0x0 ;  /* 0x0000000000007b1d */ /* 0x000fec0000010000 */
[----:B------:R-:W2:Y:S04]  /*536e0*/  LDL.LU R184, [R1+0xf00] ;  /* 0x000f000001b87983 */ /* 0x000ea80000300800 */
[----:B------:R-:W2:Y:S04]  /*536f0*/  LDL.LU R185, [R1+0xf04] ;  /* 0x000f040001b97983 */ /* 0x000ea80000300800 */
[----:B------:R-:W2:Y:S04]  /*53700*/  LDL.LU R186, [R1+0xf08] ;  /* 0x000f080001ba7983 */ /* 0x000ea80000300800 */
[----:B------:R-:W2:Y:S04]  /*53710*/  LDL.LU R187, [R1+0xf0c] ;  /* 0x000f0c0001bb7983 */ /* 0x000ea80000300800 */
[----:B------:R-:W1:Y:S01]  /*53720*/  LDS.128 R156, [R252] ;  /* 0x00000000fc9c7984 */ /* 0x000e620000000c00 */
[----:B------:R-:W-:Y:S06]  /*53730*/  BAR.SYNC.DEFER_BLOCKING 0x0 ;  /* 0x0000000000007b1d */ /* 0x000fec0000010000 */
[----:B------:R-:W2:Y:S04]  /*53740*/  LDL.LU R52, [R1+0xf10] ;  /* 0x000f100001347983 */ /* 0x000ea80000300800 */
[----:B------:R-:W2:Y:S04]  /*53750*/  LDL.LU R53, [R1+0xf14] ;  /* 0x000f140001357983 */ /* 0x000ea80000300800 */
[----:B------:R-:W2:Y:S04]  /*53760*/  LDL.LU R54, [R1+0xf18] ;  /* 0x000f180001367983 */ /* 0x000ea80000300800 */
[----:B------:R-:W2:Y:S04]  /*53770*/  LDL.LU R55, [R1+0xf1c] ;  /* 0x000f1c0001377983 */ /* 0x000ea80000300800 */
[----:B------:R-:W-:Y:S01]  /*53780*/  STSM.16.M88.4 [R2], R160 ;  /* 0x000000a002007844 */ /* 0x000fe20000000200 */
[----:B------:R-:W-:Y:S06]  /*53790*/  BAR.SYNC.DEFER_BLOCKING 0x0 ;  /* 0x0000000000007b1d */ /* 0x000fec0000010000 */
[----:B------:R-:W1:Y:S02]  /*537a0*/  LDS.128 R160, [R252] ;  /* 0x00000000fca07984 */ /* 0x000e640000000c00 */
[----:B------:R-:W-:Y:S06]  /*537b0*/  BAR.SYNC.DEFER_BLOCKING 0x0 ;  /* 0x0000000000007b1d */ /* 0x000fec0000010000 */
[----:B----4-:R4:W-:Y:S02]  /*537c0*/  STSM.16.M88.4 [R2], R56 ;  /* 0x0000003802007844 */ /* 0x0109e40000000200 */
[----:B------:R-:W-:Y:S06]  /*537d0*/  BAR.SYNC.DEFER_BLOCKING 0x0 ;  /* 0x0000000000007b1d */ /* 0x000fec0000010000 */
[----:B----4-:R-:W4:Y:S04]  /*537e0*/  LDL.LU R57, [R1+0x4c0] ;  /* 0x0004c00001397983 */ /* 0x010f280000300800 */
[----:B------:R-:W4:Y:S04]  /*537f0*/  LDL.LU R58, [R1+0x910] ;  /* 0x00091000013a7983 */ /* 0x000f280000300800 */
[----:B------:R-:W4:Y:S04]  /*53800*/  LDL.LU R188, [R1+0x81c] ;  /* 0x00081c0001bc7983 */ /* 0x000f280000300800 */
[----:B------:R-:W1:Y:S01]  /*53810*/  LDS.128 R164, [R252] ;  /* 0x00000000fca47984 */ /* 0x000e620000000c00 */
[----:B------:R-:W-:Y:S06]  /*53820*/  BAR.SYNC.DEFER_BLOCKING 0x0 ;  /* 0x0000000000007b1d */ /* 0x000fec0000010000 */
[----:B------:R-:W4:Y:S04]  /*53830*/  LDL.LU R59, [R1+0x4b0] ;  /* 0x0004b000013b7983 */ /* 0x000f280000300800 */
[----:B------:R-:W4:Y:S04]  /*53840*/  LDL.LU R189, [R1+0x55c] ;  /* 0x00055c0001bd7983 */ /* 0x000f280000300800 */
[----:B------:R-:W4:Y:S04]  /*53850*/  LDL.LU R191, [R1+0x4d0] ;  /* 0x0004d00001bf7983 */ /* 0x000f280000300800 */
[----:B---3--:R-:W-:Y:S01]  /*53860*/  STSM.16.M88.4 [R2], R168 ;  /* 0x000000a802007844 */ /* 0x008fe20000000200 */
[----:B------:R-:W-:Y:S06]  /*53870*/  BAR.SYNC.DEFER_BLOCKING 0x0 ;  /* 0x0000000000007b1d */ /* 0x000fec0000010000 */
[----:B------:R-:W3:Y:S02]  /*53880*/  LDS.128 R168, [R252] ;  /* 0x00000000fca87984 */ /* 0x000ee40000000c00 */
[----:B------:R-:W-:Y:S06]  /*53890*/  BAR.SYNC.DEFER_BLOCKING 0x0 ;  /* 0x0000000000007b1d */ /* 0x000fec0000010000 */
[----:B------:R-:W-:Y:S02]  /*538a0*/  STSM.16.M88.4 [R2], R172 ;  /* 0x000000ac02007844 */ /* 0x000fe40000000200 */
        /* <DEDUP_REMOVED lines=11> */
[----:B--2---:R-:W-:Y:S02]  /*53960*/  STSM.16.M88.4 [R2], R184 ;  /* 0x000000b802007844 */ /* 0x004fe40000000200 */
[----:B------:R-:W-:Y:S06]  /*53970*/  BAR.SYNC.DEFER_BLOCKING 0x0 ;  /* 0x0000000000007b1d */ /* 0x000fec0000010000 */
[----:B------:R-:W2:Y:S02]  /*53980*/  LDS.128 R184, [R252] ;  /* 0x00000000fcb87984 */ /* 0x000ea40000000c00 */
[----:B------:R-:W-:Y:S06]  /*53990*/  BAR.SYNC.DEFER_BLOCKING 0x0 ;  /* 0x0000000000007b1d */ /* 0x000fec0000010000 */
[----:B------:R0:W-:Y:S02]  /*539a0*/  STSM.16.M88.4 [R2], R52 ;  /* 0x0000003402007844 */ /* 0x0001e40000000200 */
[----:B------:R-:W-:Y:S06]  /*539b0*/  BAR.SYNC.DEFER_BLOCKING 0x0 ;  /* 0x0000000000007b1d */ /* 0x000fec0000010000 */
[----:B----4-:R4:W-:Y:S01]  /*539c0*/  @P5 STG.E.U16 desc[UR8][R194.64], R57 ;  /* 0x00000039c2005986 */ /* 0x0109e2000c101508 */
[----:B------:R-:W-:-:S04]  /*539d0*/  ISETP.GE.AND P5, PT, R4, UR49, PT ;  /* 0x0000003104007c0c */ /* 0x000fc8000bfa6270 */
[----:B------:R-:W-:Y:S02]  /*539e0*/  ISETP.LT.AND P5, PT, R6, UR4, !P5 ;  /* 0x0000000406007c0c */ /* 0x000fe4000efa1270 */
[----:B0-----:R-:W-:Y:S01]  /*539f0*/  PRMT R2, R57, 0x7632, R2 ;  /* 0x0000763239027816 */ /* 0x001fe20000000002 */
[----:B----4-:R-:W-:Y:S01]  /*53a00*/  IMAD.WIDE R194, R58, 0x2, R64 ;  /* 0x000000023ac27825 */ /* 0x010fe200078e0240 */
[----:B------:R-:W4:Y:S04]  /*53a10*/  LDL.LU R57, [R1+0x4c8] ;  /* 0x0004c80001397983 */ /* 0x000f280000300800 */
[----:B------:R-:W3:Y:S05]  /*53a20*/  LDL.LU R58, [R1+0x4d4] ;  /* 0x0004d400013a7983 */ /* 0x000eea0000300800 */
[----:B------:R0:W-:Y:S02]  /*53a30*/  @P5 STG.E.U16 desc[UR8][R194.64], R2 ;  /* 0x00000002c2005986 */ /* 0x0001e4000c101508 */
[----:B0-----:R-:W-:-:S05]  /*53a40*/  VIADD R2, R4, 0x1 ;  /* 0x0000000104027836 */ /* 0x001fca0000000000 */
[----:B------:R-:W-:-:S04]  /*53a50*/  ISETP.GE.AND P5, PT, R2, UR47, PT ;  /* 0x0000002f02007c0c */ /* 0x000fc8000bfa6270 */
[----:B------:R-:W-:Y:S01]  /*53a60*/  ISETP.LT.AND P6, PT, R5, UR5, !P5 ;  /* 0x0000000505007c0c */ /* 0x000fe2000efc1270 */
[----:B------:R-:W-:Y:S02]  /*53a70*/  ULDC UR5, c[0x0][0x228] ;  /* 0x00008a0000057ab9 */ /* 0x000fe40000000800 */
[----:B------:R-:W-:Y:S01]  /*53a80*/  ISETP.LT.AND P5, PT, R6, UR5, !P5 ;  /* 0x0000000506007c0c */ /* 0x000fe2000efa1270 */
[----:B------:R-:W-:Y:S01]  /*53a90*/  IMAD.WIDE R194, R188, 0x2, R66 ;  /* 0x00000002bcc27825 */ /* 0x000fe200078e0242 */
[----:B------:R-:W-:Y:S01]  /*53aa0*/  PRMT R2, R59, 0x7632, R2 ;  /* 0x000076323b027816 */ /* 0x000fe20000000002 */
[----:B------:R-:W-:-:S07]  /*53ab0*/  ULDC UR5, c[0x0][0x228] ;  /* 0x00008a0000057ab9 */ /* 0x000fce0000000800 */
[----:B------:R0:W-:Y:S02]  /*53ac0*/  @P6 STG.E.U16 desc[UR8][R194.64], R59 ;  /* 0x0000003bc2006986 */ /* 0x0001e4000c101508 */
[----:B0-----:R-:W-:-:S05]  /*53ad0*/  IMAD.WIDE R194, R188, 0x2, R64 ;  /* 0x00000002bcc27825 */ /* 0x001fca00078e0240 */
        /* <DEDUP_REMOVED lines=10> */
[----:B0-----:R-:W-:Y:S02]  /*53b80*/  IMAD.WIDE R194, R189, 0x2, R64 ;  /* 0x00000002bdc27825 */ /* 0x001fe400078e0240 */
[----:B------:R-:W2:Y:S04]  /*53b90*/  LDL.LU R193, [R1+0x1c00] ;  /* 0x001c000001c17983 */ /* 0x000ea80000300800 */
[----:B------:R0:W-:Y:S02]  /*53ba0*/  @P5 STG.E.U16 desc[UR8][R194.64], R2 ;  /* 0x00000002c2005986 */ /* 0x0001e4000c101508 */
[----:B0-----:R-:W-:-:S05]  /*53bb0*/  VIADD R2, R4, 0x3 ;  /* 0x0000000304027836 */ /* 0x001fca0000000000 */
[----:B------:R-:W-:-:S04]  /*53bc0*/  ISETP.GE.AND P5, PT, R2, UR43, PT ;  /* 0x0000002b02007c0c */ /* 0x000fc8000bfa6270 */
[----:B------:R-:W-:Y:S01]  /*53bd0*/  ISETP.LT.AND P6, PT, R5, UR5, !P5 ;  /* 0x0000000505007c0c */ /* 0x000fe2000efc1270 */
[----:B------:R-:W-:Y:S01]  /*53be0*/  IMAD.WIDE R194, R191, 0x2, R66 ;  /* 0x00000002bfc27825 */ /* 0x000fe200078e0242 */
[----:B------:R-:W-:Y:S01]  /*53bf0*/  PRMT R2, R192, 0x7632, R2 ;  /* 0x00007632c0027816 */ /* 0x000fe20000000002 */
[----:B------:R-:W-:-:S10]  /*53c00*/  ULDC UR5, c[0x0][0x228] ;  /* 0x00008a0000057ab9 */ /* 0x000fd40000000800 */
[----:B------:R0:W-:Y:S04]  /*53c10*/  @P6 STG.E.U16 desc[UR8][R194.64], R192 ;  /* 0x000000c0c2006986 */ /* 0x0001e8000c101508 */
[----:B0-----:R-:W2:Y:S04]  /*53c20*/  LDL.LU R192, [R1+0x1bfc] ;  /* 0x001bfc0001c07983 */ /* 0x001ea80000300800 */
[----:B------:R-:W2:Y:S01]  /*53c30*/  LDL.LU R188, [R1+0x4dc] ;  /* 0x0004dc0001bc7983 */ /* 0x000ea20000300800 */
[----:B------:R-:W-:-:S03]  /*53c40*/  IMAD.WIDE R194, R191, 0x2, R64 ;  /* 0x00000002bfc27825 */ /* 0x000fc600078e0240 */
[----:B------:R-:W2:Y:S04]  /*53c50*/  LDL.LU R191, [R1+0x4b8] ;  /* 0x0004b80001bf7983 */ /* 0x000ea80000300800 */
[----:B------:R-:W2:Y:S04]  /*53c60*/  LDL.LU R54, [R1+0x4e4] ;  /* 0x0004e40001367983 */ /* 0x000ea80000300800 */
[----:B------:R-:W2:Y:S04]  /*53c70*/  LDL.LU R189, [R1+0x4cc] ;  /* 0x0004cc0001bd7983 */ /* 0x000ea80000300800 */
[----:B------:R-:W2:Y:S01]  /*53c80*/  LDL.LU R56, [R1+0x4ec] ;  /* 0x0004ec0001387983 */ /* 0x000ea20000300800 */
[----:B------:R-:W-:Y:S01]  /*53c90*/  ISETP.LT.AND P5, PT, R6, UR5, !P5 ;  /* 0x0000000506007c0c */ /* 0x000fe2000efa1270 */
[----:B------:R-:W-:-:S02]  /*53ca0*/  ULDC UR5, c[0x0][0x228] ;  /* 0x00008a0000057ab9 */ /* 0x000fc40000000800 */
[----:B------:R-:W2:Y:S04]  /*53cb0*/  LDL.LU R59, [R1+0x4bc] ;  /* 0x0004bc00013b7983 */ /* 0x000ea80000300800 */
[----:B------:R-:W2:Y:S04]  /*53cc0*/  LDL.LU R52, [R1+0x4f0] ;  /* 0x0004f00001347983 */ /* 0x000ea80000300800 */
[----:B------:R-:W2:Y:S04]  /*53cd0*/  LDL.LU R53, [R1+0x4a0] ;  /* 0x0004a00001357983 */ /* 0x000ea80000300800 */
[----:B------:R0:W-:Y:S04]  /*53ce0*/  @P5 STG.E.U16 desc[UR8][R194.64], R2 ;  /* 0x00000002c2005986 */ /* 0x0001e8000c101508 */
[----:B------:R-:W2:Y:S01]  /*53cf0*/  LDL.LU R55, [R1+0x4f4] ;  /* 0x0004f40001377983 */ /* 0x000ea20000300800 */
[----:B0-----:R-:W-:-:S05]  /*53d00*/  VIADD R2, R4, 0x4 ;  /* 0x0000000404027836 */ /* 0x001fca0000000000 */
[----:B------:R-:W-:-:S04]  /*53d10*/  ISETP.GE.AND P5, PT, R2, UR41, PT ;  /* 0x0000002902007c0c */ /* 0x000fc8000bfa6270 */
[----:B------:R-:W-:Y:S01]  /*53d20*/  ISETP.LT.AND P6, PT, R5, UR5, !P5 ;  /* 0x0000000505007c0c */ /* 0x000fe2000efc1270 */
[----:B------:R-:W-:Y:S02]  /*53d30*/  ULDC UR5, c[0x0][0x228] ;  /* 0x00008a0000057ab9 */ /* 0x000fe40000000800 */
[----:B------:R-:W-:Y:S01]  /*53d40*/  ISETP.LT.AND P5, PT, R6, UR5, !P5 ;  /* 0x0000000506007c0c */ /* 0x000fe2000efa1270 */
[----:B------:R-:W-:Y:S01]  /*53d50*/  ULDC UR5, c[0x0][0x22c] ;  /* 0x00008b0000057ab9 */ /* 0x000fe20000000800 */
[----:B---3--:R-:W-:Y:S01]  /*53d60*/  IMAD.WIDE R194, R58, 0x2, R66 ;  /* 0x000000023ac27825 */ /* 0x008fe200078e0242 */
[----:B----4-:R-:W-:-:S07]  /*53d70*/  PRMT R2, R57, 0x7632, R2 ;  /* 0x0000763239027816 */ /* 0x010fce0000000002 */
[----:B------:R0:W-:Y:S02]  /*53d80*/  @P6 STG.E.U16 desc[UR8][R194.64], R57 ;  /* 0x00000039c2006986 */ /* 0x0001e4000c101508 */
[----:B0-----:R-:W-:Y:S02]  /*53d90*/  IMAD.WIDE R194, R58, 0x2, R64 ;  /* 0x000000023ac27825 */ /* 0x001fe400078e0240 */
[----:B------:R-:W3:Y:S04]  /*53da0*/  LDL.LU R57, [R1+0x490] ;  /* 0x0004900001397983 */ /* 0x000ee80000300800 */
[----:B------:R2:W-:Y:S04]  /*53db0*/  @P5 STG.E.U16 desc[UR8][R194.64], R2 ;  /* 0x00000002c2005986 */ /* 0x0005e8000c101508 */
[----:B------:R-:W4:Y:S01]  /*53dc0*/  LDL.LU R58, [R1+0x4f8] ;  /* 0x0004f800013a7983 */ /* 0x000f220000300800 */
[----:B--2---:R-:W-:-:S05]  /*53dd0*/  IMAD.WIDE R194, R188, 0x2, R66 ;  /* 0x00000002bcc27825 */ /* 0x004fca00078e0242 */
[----:B------:R0:W-:Y:S02]  /*53de0*/  @P4 STG.E.U16 desc[UR8][R194.64], R191 ;  /* 0x000000bfc2004986 */ /* 0x0001e4000c101508 */
[----:B0-----:R-:W-:Y:S02]  /*53df0*/  IMAD.WIDE R194, R188, 0x2, R64 ;  /* 0x00000002bcc27825 */ /* 0x001fe400078e0240 */
[----:B------:R-:W2:Y:S01]  /*53e00*/  LDL.LU R188, [R1+0x4a4] ;  /* 0x0004a40001bc7983 */ /* 0x000ea20000300800 */
[----:B------:R-:W-:Y:S02]  /*53e10*/  LOP3.LUT P6, RZ, R192, 0x20, RZ, 0xc0, !PT ;  /* 0x00000020c0ff7812 */ /* 0x000fe400078cc0ff */
[----:B------:R-:W-:Y:S02]  /*53e20*/  LOP3.LUT R193, R193, 0xffdfffff, RZ, 0xc0, !PT ;  /* 0xffdfffffc1c17812 */ /* 0x000fe400078ec0ff */
[----:B------:R-:W-:Y:S02]  /*53e30*/  PRMT R2, R191, 0x7632, R2 ;  /* 0x00007632bf027816 */ /* 0x000fe40000000002 */
[----:B------:R-:W2:Y:S07]  /*53e40*/  LDL.LU R191, [R1+0x1bf8] ;  /* 0x001bf80001bf7983 */ /* 0x000eae0000300800 */
[----:B------:R-:W-:-:S02]  /*53e50*/  @P6 LOP3.LUT R193, R193, 0x200000, RZ, 0xfc, !PT ;  /* 0x00200000c1c16812 */ /* 0x000fc400078efcff */
[----:B------:R-:W-:Y:S01]  /*53e60*/  LOP3.LUT P6, RZ, R192, 0x4, RZ, 0xc0, !PT ;  /* 0x00000004c0ff7812 */ /* 0x000fe200078cc0ff */
[----:B------:R0:W-:Y:S01]  /*53e70*/  @P3 STG.E.U16 desc[UR8][R194.64], R2 ;  /* 0x00000002c2003986 */ /* 0x0001e2000c101508 */
[----:B------:R-:W-:Y:S01]  /*53e80*/  LOP3.LUT R193, R193, 0xffbfffff, RZ, 0xc0, !PT ;  /* 0xffbfffffc1c17812 */ /* 0x000fe200078ec0ff */
[----:B0-----:R-:W-:Y:S01]  /*53e90*/  IMAD.WIDE R194, R54, 0x2, R66 ;  /* 0x0000000236c27825 */ /* 0x001fe200078e0242 */
[----:B------:R-:W-:-:S09]  /*53ea0*/  PRMT R2, R189, 0x7632, R2 ;  /* 0x00007632bd027816 */ /* 0x000fd20000000002 */
[----:B------:R-:W-:Y:S01]  /*53eb0*/  @P6 LOP3.LUT R193, R193, 0x400000, RZ, 0xfc, !PT ;  /* 0x00400000c1c16812 */ /* 0x000fe200078efcff */
[----:B------:R0:W-:Y:S01]  /*53ec0*/  @P2 STG.E.U16 desc[UR8][R194.64], R189 ;  /* 0x000000bdc2002986 */ /* 0x0001e2000c101508 */
[----:B------:R-:W-:-:S03]  /*53ed0*/  LOP3.LUT P6, RZ, R192, 0x2, RZ, 0xc0, !PT ;  /* 0x00000002c0ff7812 */ /* 0x000fc600078cc0ff */
[----:B0-----:R-:W2:Y:S01]  /*53ee0*/  LDL.LU R189, [R1+0x4fc] ;  /* 0x0004fc0001bd7983 */ /* 0x001ea20000300800 */
[----:B------:R-:W-:-:S03]  /*53ef0*/  IMAD.WIDE R194, R54, 0x2, R64 ;  /* 0x0000000236c27825 */ /* 0x000fc600078e0240 */
[----:B------:R-:W2:Y:S01]  /*53f00*/  LDL.LU R54, [R1+0x494] ;  /* 0x0004940001367983 */ /* 0x000ea20000300800 */
[----:B------:R-:W-:-:S05]  /*53f10*/  LOP3.LUT R193, R193, 0xff7fffff, RZ, 0xc0, !PT ;  /* 0xff7fffffc1c17812 */ /* 0x000fca00078ec0ff */
[----:B------:R-:W-:Y:S01]  /*53f20*/  @P6 LOP3.LUT R193, R193, 0x800000, RZ, 0xfc, !PT ;  /* 0x00800000c1c16812 */ /* 0x000fe200078efcff */
[----:B------:R0:W-:Y:S01]  /*53f30*/  @P1 STG.E.U16 desc[UR8][R194.64], R2 ;  /* 0x00000002c2001986 */ /* 0x0001e2000c101508 */
[----:B------:R-:W-:Y:S01]  /*53f40*/  LOP3.LUT P6, RZ, R192, 0x1, RZ, 0xc0, !PT ;  /* 0x00000001c0ff7812 */ /* 0x000fe200078cc0ff */
[----:B0-----:R-:W-:Y:S01]  /*53f50*/  IMAD.WIDE R194, R56, 0x2, R66 ;  /* 0x0000000238c27825 */ /* 0x001fe200078e0242 */
[----:B------:R-:W-:-:S04]  /*53f60*/  PRMT R2, R59, 0x7632, R2 ;  /* 0x000076323b027816 */ /* 0x000fc80000000002 */
[----:B------:R0:W-:Y:S02]  /*53f70*/  @P0 STG.E.U16 desc[UR8][R194.64], R59 ;  /* 0x0000003bc2000986 */ /* 0x0001e4000c101508 */
[----:B0-----:R-:W-:Y:S01]  /*53f80*/  IMAD.WIDE R194, R56, 0x2, R64 ;  /* 0x0000000238c27825 */ /* 0x001fe200078e0240 */
[C---:B------:R-:W-:Y:S01]  /*53f90*/  LOP3.LUT P0, RZ, R192.reuse, 0x8, RZ, 0xc0, !PT ;  /* 0x00000008c0ff7812 */ /* 0x040fe2000780c0ff */
[----:B------:R-:W2:Y:S04]  /*53fa0*/  LDL.LU R56, [R1+0x4d8] ;  /* 0x0004d80001387983 */ /* 0x000ea80000300800 */
[----:B------:R0:W-:Y:S01]  /*53fb0*/  @P6 STG.E.U16 desc[UR8][R194.64], R2 ;  /* 0x00000002c2006986 */ /* 0x0001e2000c101508 */
[----:B------:R-:W-:Y:S02]  /*53fc0*/  LOP3.LUT P6, RZ, R193, 0x800000, RZ, 0xc0, !PT ;  /* 0x00800000c1ff7812 */ /* 0x000fe400078cc0ff */
[----:B------:R-:W-:Y:S01]  /*53fd0*/  LOP3.LUT P3, RZ, R192, 0x10, RZ, 0xc0, !PT ;  /* 0x00000010c0ff7812 */ /* 0x000fe2000786c0ff */
[----:B------:R-:W2:Y:S01]  /*53fe0*/  LDL.LU R59, [R1+0x4a8] ;  /* 0x0004a800013b7983 */ /* 0x000ea20000300800 */
[----:B0-----:R-:W-:-:S09]  /*53ff0*/  IMAD.WIDE R194, R52, 0x2, R66 ;  /* 0x0000000234c27825 */ /* 0x001fd200078e0242 */
[----:B------:R0:W-:Y:S01]  /*54000*/  @P6 STG.E.U16 desc[UR8][R194.64], R53 ;  /* 0x00000035c2006986 */ /* 0x0001e2000c101508 */
[----:B------:R-:W-:Y:S02]  /*54010*/  LOP3.LUT P6, RZ, R193, 0x400000, RZ, 0xc0, !PT ;  /* 0x00400000c1ff7812 */ /* 0x000fe400078cc0ff */
[----:B------:R-:W-:Y:S01]  /*54020*/  PRMT R2, R53, 0x7632, R2 ;  /* 0x0000763235027816 */ /* 0x000fe20000000002 */
[----:B0-----:R-:W-:-:S10]  /*54030*/  IMAD.WIDE R194, R52, 0x2, R64 ;  /* 0x0000000234c27825 */ /* 0x001fd400078e0240 */
[----:B------:R0:W-:Y:S01]  /*54040*/  @P6 STG.E.U16 desc[UR8][R194.64], R2 ;  /* 0x00000002c2006986 */ /* 0x0001e2000c101508 */
[----:B------:R-:W-:Y:S01]  /*54050*/  LOP3.LUT P6, RZ, R193, 0x200000, RZ, 0xc0, !PT ;  /* 0x00200000c1ff7812 */ /* 0x000fe200078cc0ff */
[----:B0-----:R-:W-:-:S05]  /*54060*/  IMAD.WIDE R194, R55, 0x2, R66 ;  /* 0x0000000237c27825 */ /* 0x001fca00078e0242 */
[----:B---3--:R0:W-:Y:S01]  /*54070*/  @P0 STG.E.U16 desc[UR8][R194.64], R57 ;  /* 0x00000039c2000986 */ /* 0x0081e2000c101508 */
[----:B------:R-:W-:Y:S01]  /*54080*/  PRMT R2, R57, 0x7632, R2 ;  /* 0x0000763239027816 */ /* 0x000fe20000000002 */
[----:B0-----:R-:W-:-:S05]  /*54090*/  IMAD.WIDE R194, R55, 0x2, R64 ;  /* 0x0000000237c27825 */ /* 0x001fca00078e0240 */
[----:B------:R4:W-:Y:S02]  /*540a0*/  @P3 STG.E.U16 desc[UR8][R194.64], R2 ;  /* 0x00000002c2003986 */ /* 0x0009e4000c101508 */
[----:B----4-:R-:W-:-:S05]  /*540b0*/  IMAD.WIDE R194, R58, 0x2, R66 ;  /* 0x000000023ac27825 */ /* 0x010fca00078e0242 */
[----:B--2---:R0:W-:Y:S01]  /*540c0*/  @P6 STG.E.U16 desc[UR8][R194.64], R188 ;  /* 0x000000bcc2006986 */ /* 0x0041e2000c101508 */
[----:B------:R-:W-:-:S03]  /*540d0*/  PRMT R2, R188, 0x7632, R2 ;  /* 0x00007632bc027816 */ /* 0x000fc60000000002 */
[----:B0-----:R-:W2:Y:S04]  /*540e0*/  LDL.LU R188, [R1+0x4e0] ;  /* 0x0004e00001bc7983 */ /* 0x001ea80000300800 */
[----:B------:R-:W3:Y:S01]  /*540f0*/  LDL.LU R52, [R1+0x498] ;  /* 0x0004980001347983 */ /* 0x000ee20000300800 */
[C---:B------:R-:W-:Y:S02]  /*54100*/  LOP3.LUT P1, RZ, R192.reuse, 0x40, RZ, 0xc0, !PT ;  /* 0x00000040c0ff7812 */ /* 0x040fe4000782c0ff */
[----:B------:R-:W-:Y:S01]  /*54110*/  LOP3.LUT P4, RZ, R192, 0x80, RZ, 0xc0, !PT ;  /* 0x00000080c0ff7812 */ /* 0x000fe2000788c0ff */
[----:B------:R-:W-:Y:S01]  /*54120*/  IMAD.WIDE R194, R58, 0x2, R64 ;  /* 0x000000023ac27825 */ /* 0x000fe200078e0240 */
[----:B------:R-:W4:Y:S09]  /*54130*/  LDL.LU R55, [R1+0x4e8] ;  /* 0x0004e80001377983 */ /* 0x000f320000300800 */
[----:B------:R0:W-:Y:S02]  /*54140*/  @P1 STG.E.U16 desc[UR8][R194.64], R2 ;  /* 0x00000002c2001986 */ /* 0x0001e4000c101508 */
[----:B0-----:R-:W-:-:S05]  /*54150*/  IMAD.WIDE R194, R189, 0x2, R66 ;  /* 0x00000002bdc27825 */ /* 0x001fca00078e0242 */
[----:B------:R0:W-:Y:S02]  /*54160*/  @P4 STG.E.U16 desc[UR8][R194.64], R54 ;  /* 0x00000036c2004986 */ /* 0x0001e4000c101508 */
[----:B0-----:R-:W-:Y:S02]  /*54170*/  IMAD.WIDE R194, R189, 0x2, R64 ;  /* 0x00000002bdc27825 */ /* 0x001fe400078e0240 */
[----:B------:R-:W4:Y:S04]  /*54180*/  LDL.LU R189, [R1+0x4ac] ;  /* 0x0004ac0001bd7983 */ /* 0x000f280000300800 */
[----:B------:R-:W4:Y:S04]  /*54190*/  LDL.LU R57, [R1+0x500] ;  /* 0x0005000001397983 */ /* 0x000f280000300800 */
[----:B------:R-:W4:Y:S04]  /*541a0*/  LDL.LU R58, [R1+0x49c] ;  /* 0x00049c00013a7983 */ /* 0x000f280000300800 */
[----:B------:R-:W4:Y:S01]  /*541b0*/  LDL.LU R53, [R1+0x504] ;  /* 0x0005040001357983 */ /* 0x000f220000300800 */
[----:B------:R-:W-:-:S03]  /*541c0*/  PRMT R2, R54, 0x7632, R2 ;  /* 0x0000763236027816 */ /* 0x000fc60000000002 */
[----:B------:R-:W4:Y:S01]  /*541d0*/  LDL.LU R54, [R1+0x480] ;  /* 0x0004800001367983 */ /* 0x000f220000300800 */
[C---:B------:R-:W-:Y:S02]  /*541e0*/  LOP3.LUT P2, RZ, R192.reuse, 0x100, RZ, 0xc0, !PT ;  /* 0x00000100c0ff7812 */ /* 0x040fe4000784c0ff */
[C---:B------:R-:W-:Y:S02]  /*541f0*/  LOP3.LUT P5, RZ, R192.reuse, 0x200, RZ, 0xc0, !PT ;  /* 0x00000200c0ff7812 */ /* 0x040fe400078ac0ff */
[C---:B------:R-:W-:Y:S02]  /*54200*/  LOP3.LUT P6, RZ, R192.reuse, 0x400, RZ, 0xc0, !PT ;  /* 0x00000400c0ff7812 */ /* 0x040fe400078cc0ff */
[----:B------:R-:W-:-:S07]  /*54210*/  LOP3.LUT P3, RZ, R192, 0x800, RZ, 0xc0, !PT ;  /* 0x00000800c0ff7812 */ /* 0x000fce000786c0ff */
[----:B------:R0:W-:Y:S02]  /*54220*/  @P2 STG.E.U16 desc[UR8][R194.64], R2 ;  /* 0x00000002c2002986 */ /* 0x0001e4000c101508 */
[----:B0-----:R-:W-:Y:S01]  /*54230*/  IMAD.WIDE R194, R56, 0x2, R66 ;  /* 0x0000000238c27825 */ /* 0x001fe200078e0242 */
[----:B------:R-:W-:-:S04]  /*54240*/  PRMT R2, R59, 0x7632, R2 ;  /* 0x000076323b027816 */ /* 0x000fc80000000002 */
[----:B------:R0:W-:Y:S02]  /*54250*/  @P5 STG.E.U16 desc[UR8][R194.64], R59 ;  /* 0x0000003bc2005986 */ /* 0x0001e4000c101508 */
[----:B0-----:R-:W-:Y:S02]  /*54260*/  IMAD.WIDE R194, R56, 0x2, R64 ;  /* 0x0000000238c27825 */ /* 0x001fe400078e0240 */
[----:B------:R-:W4:Y:S04]  /*54270*/  LDL.LU R56, [R1+0x508] ;  /* 0x0005080001387983 */ /* 0x000f280000300800 */
[----:B------:R2:W-:Y:S04]  /*54280*/  @P6 STG.E.U16 desc[UR8][R194.64], R2 ;  /* 0x00000002c2006986 */ /* 0x0005e8000c101508 */
[----:B------:R-:W4:Y:S01]  /*54290*/  LDL.LU R59, [R1+0x470] ;  /* 0x00047000013b7983 */ /* 0x000f220000300800 */
[----:B------:R-:W-:Y:S01]  /*542a0*/  LOP3.LUT P0, RZ, R192, 0x80000, RZ, 0xc0, !PT ;  /* 0x00080000c0ff7812 */ /* 0x000fe2000780c0ff */
[----:B--2---:R-:W-:-:S05]  /*542b0*/  IMAD.WIDE R194, R188, 0x2, R66 ;  /* 0x00000002bcc27825 */ /* 0x004fca00078e0242 */
[----:B---3--:R0:W-:Y:S02]  /*542c0*/  @P3 STG.E.U16 desc[UR8][R194.64], R52 ;  /* 0x00000034c2003986 */ /* 0x0081e4000c101508 */
[----:B0-----:R-:W-:Y:S02]  /*542d0*/  IMAD.WIDE R194, R188, 0x2, R64 ;  /* 0x00000002bcc27825 */ /* 0x001fe400078e0240 */
[----:B------:R-:W2:Y:S01]  /*542e0*/  LDL.LU R188, [R1+0x50c] ;  /* 0x00050c0001bc7983 */ /* 0x000ea20000300800 */
[----:B------:R-:W-:-:S04]  /*542f0*/  LOP3.LUT R193, R193, 0xfffdffff, RZ, 0xc0, !PT ;  /* 0xfffdffffc1c17812 */ /* 0x000fc800078ec0ff */
[----:B------:R-:W-:Y:S02]  /*54300*/  @P0 LOP3.LUT R193, R193, 0x20000, RZ, 0xfc, !PT ;  /* 0x00020000c1c10812 */ /* 0x000fe400078efcff */
[----:B------:R-:W-:Y:S02]  /*54310*/  LOP3.LUT P0, RZ, R192, 0x40000, RZ, 0xc0, !PT ;  /* 0x00040000c0ff7812 */ /* 0x000fe4000780c0ff */
[----:B------:R-:W-:-:S11]  /*54320*/  LOP3.LUT R193, R193, 0xfffbffff, RZ, 0xc0, !PT ;  /* 0xfffbffffc1c17812 */ /* 0x000fd600078ec0ff */
[----:B------:R-:W-:Y:S02]  /*54330*/  @P0 LOP3.LUT R193, R193, 0x40000, RZ, 0xfc, !PT ;  /* 0x00040000c1c10812 */ /* 0x000fe400078efcff */
[C---:B------:R-:W-:Y:S02]  /*54340*/  LOP3.LUT P0, RZ, R192.reuse, 0x20000, RZ, 0xc0, !PT ;  /* 0x00020000c0ff7812 */ /* 0x040fe4000780c0ff */
[----:B------:R-:W-:Y:S02]  /*54350*/  LOP3.LUT R193, R193, 0xfff7ffff, RZ, 0xc0, !PT ;  /* 0xfff7ffffc1c17812 */ /* 0x000fe400078ec0ff */
[C---:B------:R-:W-:Y:S02]  /*54360*/  LOP3.LUT P4, RZ, R192.reuse, 0x1000, RZ, 0xc0, !PT ;  /* 0x00001000c0ff7812 */ /* 0x040fe4000788c0ff */
[----:B------:R-:W-:Y:S02]  /*54370*/  LOP3.LUT P1, RZ, R192, 0x2000, RZ, 0xc0, !PT ;  /* 0x00002000c0ff7812 */ /* 0x000fe4000782c0ff */
[----:B------:R-:W-:-:S05]  /*54380*/  PRMT R2, R52, 0x7632, R2 ;  /* 0x0000763234027816 */ /* 0x000fca0000000002 */
[----:B------:R-:W-:Y:S02]  /*54390*/  @P0 LOP3.LUT R193, R193, 0x80000, RZ, 0xfc, !PT ;  /* 0x00080000c1c10812 */ /* 0x000fe400078efcff */
[C---:B------:R-:W-:Y:S02]  /*543a0*/  LOP3.LUT P0, RZ, R192.reuse, 0x10000, RZ, 0xc0, !PT ;  /* 0x00010000c0ff7812 */ /* 0x040fe4000780c0ff */
[----:B------:R-:W-:Y:S01]  /*543b0*/  LOP3.LUT P5, RZ, R192, 0x4000, RZ, 0xc0, !PT ;  /* 0x00004000c0ff7812 */ /* 0x000fe200078ac0ff */
[----:B------:R4:W-:Y:S01]  /*543c0*/  @P4 STG.E.U16 desc[UR8][R194.64], R2 ;  /* 0x00000002c2004986 */ /* 0x0009e2000c101508 */
[----:B------:R-:W-:Y:S01]  /*543d0*/  LOP3.LUT R193, R193, 0xffefffff, RZ, 0xc0, !PT ;  /* 0xffefffffc1c17812 */ /* 0x000fe200078ec0ff */
[----:B----4-:R-:W-:-:S08]  /*543e0*/  IMAD.WIDE R194, R55, 0x2, R66 ;  /* 0x0000000237c27825 */ /* 0x010fd000078e0242 */
[----:B------:R-:W-:Y:S02]  /*543f0*/  @P0 LOP3.LUT R193, R193, 0x100000, RZ, 0xfc, !PT ;  /* 0x00100000c1c10812 */ /* 0x000fe400078efcff */
[C---:B------:R-:W-:Y:S01]  /*54400*/  LOP3.LUT P0, RZ, R192.reuse, 0x8000, RZ, 0xc0, !PT ;  /* 0x00008000c0ff7812 */ /* 0x040fe2000780c0ff */
[----:B------:R0:W-:Y:S01]  /*54410*/  @P1 STG.E.U16 desc[UR8][R194.64], R189 ;  /* 0x000000bdc2001986 */ /* 0x0001e2000c101508 */
[----:B------:R-:W-:Y:S01]  /*54420*/  PRMT R2, R189, 0x7632, R2 ;  /* 0x00007632bd027816 */ /* 0x000fe20000000002 */
[----:B0-----:R-:W-:Y:S01]  /*54430*/  IMAD.WIDE R194, R55, 0x2, R64 ;  /* 0x0000000237c27825 */ /* 0x001fe200078e0240 */
[C---:B------:R-:W-:Y:S01]  /*54440*/  LOP3.LUT P2, RZ, R192.reuse, 0x100000, RZ, 0xc0, !PT ;  /* 0x00100000c0ff7812 */ /* 0x040fe2000784c0ff */
[----:B------:R-:W3:Y:S04]  /*54450*/  LDL.LU R189, [R1+0x510] ;  /* 0x0005100001bd7983 */ /* 0x000ee80000300800 */
[----:B------:R0:W-:Y:S01]  /*54460*/  @P5 STG.E.U16 desc[UR8][R194.64], R2 ;  /* 0x00000002c2005986 */ /* 0x0001e2000c101508 */
[----:B------:R-:W-:-:S03]  /*54470*/  LOP3.LUT P6, RZ, R192, 0x200000, RZ, 0xc0, !PT ;  /* 0x00200000c0ff7812 */ /* 0x000fc600078cc0ff */
[----:B------:R-:W4:Y:S01]  /*54480*/  LDL.LU R55, [R1+0x474] ;  /* 0x0004740001377983 */ /* 0x000f220000300800 */
[----:B0-----:R-:W-:-:S05]  /*54490*/  IMAD.WIDE R194, R57, 0x2, R66 ;  /* 0x0000000239c27825 */ /* 0x001fca00078e0242 */
[----:B------:R0:W-:Y:S01]  /*544a0*/  @P0 STG.E.U16 desc[UR8][R194.64], R58 ;  /* 0x0000003ac2000986 */ /* 0x0001e2000c101508 */
[----:B------:R-:W-:Y:S02]  /*544b0*/  LOP3.LUT P0, RZ, R193, 0x100000, RZ, 0xc0, !PT ;  /* 0x00100000c1ff7812 */ /* 0x000fe4000780c0ff */
[----:B------:R-:W-:Y:S01]  /*544c0*/  PRMT R2, R58, 0x7632, R2 ;  /* 0x000076323a027816 */ /* 0x000fe20000000002 */
[----:B0-----:R-:W-:Y:S02]  /*544d0*/  IMAD.WIDE R194, R57, 0x2, R64 ;  /* 0x0000000239c27825 */ /* 0x001fe400078e0240 */
[----:B------:R-:W4:Y:S08]  /*544e0*/  LDL.LU R57, [R1+0x514] ;  /* 0x0005140001397983 */ /* 0x000f300000300800 */
[----:B------:R0:W-:Y:S01]  /*544f0*/  @P0 STG.E.U16 desc[UR8][R194.64], R2 ;  /* 0x00000002c2000986 */ /* 0x0001e2000c101508 */
[----:B------:R-:W-:-:S03]  /*54500*/  LOP3.LUT P0, RZ, R193, 0x80000, RZ, 0xc0, !PT ;  /* 0x00080000c1ff7812 */ /* 0x000fc6000780c0ff */
[----:B------:R-:W4:Y:S01]  /*54510*/  LDL.LU R58, [R1+0x488] ;  /* 0x00048800013a7983 */ /* 0x000f220000300800 */
[----:B0-----:R-:W-:-:S09]  /*54520*/  IMAD.WIDE R194, R53, 0x2, R66 ;  /* 0x0000000235c27825 */ /* 0x001fd200078e0242 */
[----:B------:R0:W-:Y:S01]  /*54530*/  @P0 STG.E.U16 desc[UR8][R194.64], R54 ;  /* 0x00000036c2000986 */ /* 0x0001e2000c101508 */
[----:B------:R-:W-:Y:S02]  /*54540*/  LOP3.LUT P0, RZ, R193, 0x40000, RZ, 0xc0, !PT ;  /* 0x00040000c1ff7812 */ /* 0x000fe4000780c0ff */
[----:B------:R-:W-:Y:S01]  /*54550*/  PRMT R2, R54, 0x7632, R2 ;  /* 0x0000763236027816 */ /* 0x000fe20000000002 */
[----:B0-----:R-:W-:-:S10]  /*54560*/  IMAD.WIDE R194, R53, 0x2, R64 ;  /* 0x0000000235c27825 */ /* 0x001fd400078e0240 */
[----:B------:R0:W-:Y:S01]  /*54570*/  @P0 STG.E.U16 desc[UR8][R194.64], R2 ;  /* 0x00000002c2000986 */ /* 0x0001e2000c101508 */
[----:B------:R-:W-:Y:S01]  /*54580*/  LOP3.LUT P0, RZ, R193, 0x20000, RZ, 0xc0, !PT ;  /* 0x00020000c1ff7812 */ /* 0x000fe2000780c0ff */
[----:B0-----:R-:W-:Y:S01]  /*54590*/  IMAD.WIDE R194, R56, 0x2, R66 ;  /* 0x0000000238c27825 */ /* 0x001fe200078e0242 */
[----:B------:R-:W-:-:S11]  /*545a0*/  PRMT R2, R59, 0x7632, R2 ;  /* 0x000076323b027816 */ /* 0x000fd60000000002 */
[----:B------:R0:W-:Y:S02]  /*545b0*/  @P0 STG.E.U16 desc[UR8][R194.64], R59 ;  /* 0x0000003bc2000986 */ /* 0x0001e4000c101508 */
[----:B0-----:R-:W-:-:S05]  /*545c0*/  IMAD.WIDE R194, R56, 0x2, R64 ;  /* 0x0000000238c27825 */ /* 0x001fca00078e0240 */
[----:B------:R0:W-:Y:S02]  /*545d0*/  @P2 STG.E.U16 desc[UR8][R194.64], R2 ;  /* 0x00000002c2002986 */ /* 0x0001e4000c101508 */
[----:B0-----:R-:W-:Y:S01]  /*545e0*/  PRMT R2, R191, 0x7632, R2 ;  /* 0x00007632bf027816 */ /* 0x001fe20000000002 */
[----:B--2---:R-:W-:-:S05]  /*545f0*/  IMAD.WIDE R194, R188, 0x2, R66 ;  /* 0x00000002bcc27825 */ /* 0x004fca00078e0242 */
[----:B------:R0:W-:Y:S04]  /*54600*/  @P6 STG.E.U16 desc[UR8][R194.64], R191 ;  /* 0x000000bfc2006986 */ /* 0x0001e8000c101508 */
[----:B0-----:R-:W2:Y:S01]  /*54610*/  LDL.LU R191, [R1+0x1bf4] ;  /* 0x001bf40001bf7983 */ /* 0x001ea20000300800 */
[----:B------:R-:W-:Y:S02]  /*54620*/  LOP3.LUT R193, R193, 0xffffdfff, RZ, 0xc0, !PT ;  /* 0xffffdfffc1c17812 */ /* 0x000fe400078ec0ff */
[C---:B------:R-:W-:Y:S02]  /*54630*/  LOP3.LUT P3, RZ, R192.reuse, 0x400000, RZ, 0xc0, !PT ;  /* 0x00400000c0ff7812 */ /* 0x040fe4000786c0ff */
[----:B------:R-:W-:Y:S01]  /*54640*/  LOP3.LUT P4, RZ, R192, 0x800000, RZ, 0xc0, !PT ;  /* 0x00800000c0ff7812 */ /* 0x000fe2000788c0ff */
[----:B------:R-:W-:Y:S01]  /*54650*/  IMAD.WIDE R194, R188, 0x2, R64 ;  /* 0x00000002bcc27825 */ /* 0x000fe200078e0240 */
[C---:B------:R-:W-:Y:S01]  /*54660*/  LOP3.LUT P1, RZ, R192.reuse, 0x1000000, RZ, 0xc0, !PT ;  /* 0x01000000c0ff7812 */ /* 0x040fe2000782c0ff */
[----:B------:R-:W2:Y:S01]  /*54670*/  LDL.LU R188, [R1+0x518] ;  /* 0x0005180001bc7983 */ /* 0x000ea20000300800 */
[----:B------:R-:W-:-:S03]  /*54680*/  LOP3.LUT P5, RZ, R192, 0x2000000, RZ, 0xc0, !PT ;  /* 0x02000000c0ff7812 */ /* 0x000fc600078ac0ff */
[----:B------:R-:W2:Y:S04]  /*54690*/  LDL.LU R54, [R1+0x51c] ;  /* 0x00051c0001367983 */ /* 0x000ea80000300800 */
[----:B------:R3:W-:Y:S01]  /*546a0*/  @P3 STG.E.U16 desc[UR8][R194.64], R2 ;  /* 0x00000002c2003986 */ /* 0x0007e2000c101508 */
[C---:B------:R-:W-:Y:S02]  /*546b0*/  LOP3.LUT P6, RZ, R192.reuse, 0x4000000, RZ, 0xc0, !PT ;  /* 0x04000000c0ff7812 */ /* 0x040fe400078cc0ff */
[C---:B------:R-:W-:Y:S02]  /*546c0*/  LOP3.LUT P2, RZ, R192.reuse, 0x8000000, RZ, 0xc0, !PT ;  /* 0x08000000c0ff7812 */ /* 0x040fe4000784c0ff */
[----:B------:R-:W-:Y:S01]  /*546d0*/  LOP3.LUT P3, RZ, R192, 0x20000000, RZ, 0xc0, !PT ;  /* 0x20000000c0ff7812 */ /* 0x000fe2000786c0ff */
[----:B---3--:R-:W-:-:S05]  /*546e0*/  IMAD.WIDE R194, R189, 0x2, R66 ;  /* 0x00000002bdc27825 */ /* 0x008fca00078e0242 */
[----:B----4-:R0:W-:Y:S01]  /*546f0*/  @P4 STG.E.U16 desc[UR8][R194.64], R55 ;  /* 0x00000037c2004986 */ /* 0x0101e2000c101508 */
[----:B------:R-:W-:Y:S01]  /*54700*/  PRMT R2, R55, 0x7632, R2 ;  /* 0x0000763237027816 */ /* 0x000fe20000000002 */
[----:B0-----:R-:W-:Y:S02]  /*54710*/  IMAD.WIDE R194, R189, 0x2, R64 ;  /* 0x00000002bdc27825 */ /* 0x001fe400078e0240 */
[----:B------:R-:W3:Y:S04]  /*54720*/  LDL.LU R189, [R1+0x48c] ;  /* 0x00048c0001bd7983 */ /* 0x000ee80000300800 */
[----:B------:R0:W-:Y:S01]  /*54730*/  @P1 STG.E.U16 desc[UR8][R194.64], R2 ;  /* 0x00000002c2001986 */ /* 0x0001e2000c101508 */
[----:B------:R-:W-:-:S03]  /*54740*/  LOP3.LUT P4, RZ, R192, 0x10000000, RZ, 0xc0, !PT ;  /* 0x10000000c0ff7812 */ /* 0x000fc6000788c0ff */
[----:B------:R-:W4:Y:S04]  /*54750*/  LDL.LU R56, [R1+0x520] ;  /* 0x0005200001387983 */ /* 0x000f280000300800 */
[----:B------:R-:W4:Y:S01]  /*54760*/  LDL.LU R59, [R1+0x47c] ;  /* 0x00047c00013b7983 */ /* 0x000f220000300800 */
[----:B0-----:R-:W-:-:S05]  /*54770*/  IMAD.WIDE R194, R57, 0x2, R66 ;  /* 0x0000000239c27825 */ /* 0x001fca00078e0242 */
[----:B------:R0:W-:Y:S01]  /*54780*/  @P5 STG.E.U16 desc[UR8][R194.64], R58 ;  /* 0x0000003ac2005986 */ /* 0x0001e2000c101508 */
[----:B------:R-:W-:Y:S02]  /*54790*/  LOP3.LUT P5, RZ, R192, 0x40000000, RZ, 0xc0, !PT ;  /* 0x40000000c0ff7812 */ /* 0x000fe400078ac0ff */
[----:B--2---:R-:W-:-:S13]  /*547a0*/  LOP3.LUT P0, RZ, R191, 0x8, RZ, 0xc0, !PT ;  /* 0x00000008bfff7812 */ /* 0x004fda000780c0ff */
[----:B------:R-:W-:Y:S02]  /*547b0*/  @P0 LOP3.LUT R193, R193, 0x2000, RZ, 0xfc, !PT ;  /* 0x00002000c1c10812 */ /* 0x000fe400078efcff */
[----:B------:R-:W-:Y:S02]  /*547c0*/  LOP3.LUT P0, RZ, R191, 0x4, RZ, 0xc0, !PT ;  /* 0x00000004bfff7812 */ /* 0x000fe4000780c0ff */
[----:B------:R-:W-:-:S11]  /*547d0*/  LOP3.LUT R193, R193, 0xffffbfff, RZ, 0xc0, !PT ;  /* 0xffffbfffc1c17812 */ /* 0x000fd600078ec0ff */
        /* <DEDUP_REMOVED lines=8> */
[----:B------:R-:W2:Y:S04]  /*54860*/  LDL.LU R192, [R1+0x478] ;  /* 0x0004780001c07983 */ /* 0x000ea80000300800 */
[----:B------:R-:W4:Y:S04]  /*54870*/  LDL.LU R52, [R1+0x524] ;  /* 0x0005240001347983 */ /* 0x000f280000300800 */
[----:B------:R-:W4:Y:S04]  /*54880*/  LDL.LU R53, [R1+0x460] ;  /* 0x0004600001357983 */ /* 0x000f280000300800 */
[----:B------:R-:W4:Y:S01]  /*54890*/  LDL.LU R55, [R1+0x528] ;  /* 0x0005280001377983 */ /* 0x000f220000300800 */
[----:B0-----:R-:W-:Y:S01]  /*548a0*/  IMAD.WIDE R194, R57, 0x2, R64 ;  /* 0x0000000239c27825 */ /* 0x001fe200078e0240 */
[----:B------:R-:W-:-:S02]  /*548b0*/  PRMT R2, R58, 0x7632, R2 ;  /* 0x000076323a027816 */ /* 0x000fc40000000002 */
[----:B------:R-:W4:Y:S04]  /*548c0*/  LDL.LU R57, [R1+0x450] ;  /* 0x0004500001397983 */ /* 0x000f280000300800 */
[----:B------:R0:W-:Y:S04]  /*548d0*/  @P6 STG.E.U16 desc[UR8][R194.64], R2 ;  /* 0x00000002c2006986 */ /* 0x0001e8000c101508 */
[----:B------:R-:W4:Y:S01]  /*548e0*/  LDL.LU R58, [R1+0x52c] ;  /* 0x00052c00013a7983 */ /* 0x000f220000300800 */
[----:B0-----:R-:W-:-:S05]  /*548f0*/  IMAD.WIDE R194, R188, 0x2, R66 ;  /* 0x00000002bcc27825 */ /* 0x001fca00078e0242 */
[----:B--2---:R0:W-:Y:S02]  /*54900*/  @P2 STG.E.U16 desc[UR8][R194.64], R192 ;  /* 0x000000c0c2002986 */ /* 0x0041e4000c101508 */
[----:B0-----:R-:W-:Y:S02]  /*54910*/  IMAD.WIDE R194, R188, 0x2, R64 ;  /* 0x00000002bcc27825 */ /* 0x001fe400078e0240 */
[----:B------:R-:W2:Y:S01]  /*54920*/  LDL.LU R188, [R1+0x464] ;  /* 0x0004640001bc7983 */ /* 0x000ea20000300800 */
[----:B------:R-:W-:-:S05]  /*54930*/  PRMT R2, R192, 0x7632, R2 ;  /* 0x00007632c0027816 */ /* 0x000fca0000000002 */
[----:B------:R0:W-:Y:S02]  /*54940*/  @P4 STG.E.U16 desc[UR8][R194.64], R2 ;  /* 0x00000002c2004986 */ /* 0x0001e4000c101508 */
[----:B0-----:R-:W-:Y:S01]  /*54950*/  IMAD.WIDE R194, R54, 0x2, R66 ;  /* 0x0000000236c27825 */ /* 0x001fe200078e0242 */
[----:B---3--:R-:W-:-:S04]  /*54960*/  PRMT R2, R189, 0x7632, R2 ;  /* 0x00007632bd027816 */ /* 0x008fc80000000002 */
[----:B------:R0:W-:Y:S04]  /*54970*/  @P3 STG.E.U16 desc[UR8][R194.64], R189 ;  /* 0x000000bdc2003986 */ /* 0x0001e8000c101508 */
[----:B0-----:R-:W3:Y:S01]  /*54980*/  LDL.LU R189, [R1+0x530] ;  /* 0x0005300001bd7983 */ /* 0x001ee20000300800 */
[----:B------:R-:W-:-:S03]  /*54990*/  IMAD.WIDE R194, R54, 0x2, R64 ;  /* 0x0000000236c27825 */ /* 0x000fc600078e0240 */
[----:B------:R-:W3:Y:S04]  /*549a0*/  LDL.LU R54, [R1+0x454] ;  /* 0x0004540001367983 */ /* 0x000ee80000300800 */
[----:B------:R4:W-:Y:S02]  /*549b0*/  @P5 STG.E.U16 desc[UR8][R194.64], R2 ;  /* 0x00000002c2005986 */ /* 0x0009e4000c101508 */
[----:B----4-:R-:W-:-:S05]  /*549c0*/  IMAD.WIDE R194, R56, 0x2, R66 ;  /* 0x0000000238c27825 */ /* 0x010fca00078e0242 */
[----:B------:R0:W-:Y:S01]  /*549d0*/  @P0 STG.E.U16 desc[UR8][R194.64], R59 ;  /* 0x0000003bc2000986 */ /* 0x0001e2000c101508 */
[----:B------:R-:W-:Y:S02]  /*549e0*/  LOP3.LUT P0, RZ, R193, 0x10000, RZ, 0xc0, !PT ;  /* 0x00010000c1ff7812 */ /* 0x000fe4000780c0ff */
[----:B------:R-:W-:Y:S01]  /*549f0*/  PRMT R2, R59, 0x7632, R2 ;  /* 0x000076323b027816 */ /* 0x000fe20000000002 */
[----:B0-----:R-:W-:Y:S01]  /*54a00*/  IMAD.WIDE R194, R56, 0x2, R64 ;  /* 0x0000000238c27825 */ /* 0x001fe200078e0240 */
[----:B------:R-:W-:Y:S01]  /*54a10*/  LOP3.LUT P1, RZ, R191, 0x10, RZ, 0xc0, !PT ;  /* 0x00000010bfff7812 */ /* 0x000fe2000782c0ff */
[----:B------:R-:W4:Y:S08]  /*54a20*/  LDL.LU R56, [R1+0x534] ;  /* 0x0005340001387983 */ /* 0x000f300000300800 */
[----:B------:R0:W-:Y:S01]  /*54a30*/  @P0 STG.E.U16 desc[UR8][R194.64], R2 ;  /* 0x00000002c2000986 */ /* 0x0001e2000c101508 */
[----:B------:R-:W-:-:S02]  /*54a40*/  LOP3.LUT P0, RZ, R193, 0x8000, RZ, 0xc0, !PT ;  /* 0x00008000c1ff7812 */ /* 0x000fc4000780c0ff */
[----:B------:R-:W-:Y:S01]  /*54a50*/  LOP3.LUT P6, RZ, R191, 0x20, RZ, 0xc0, !PT ;  /* 0x00000020bfff7812 */ /* 0x000fe200078cc0ff */
        /* <DEDUP_REMOVED lines=13> */
[----:B0-----:R-:W-:Y:S01]  /*54b30*/  IMAD.WIDE R194, R58, 0x2, R66 ;  /* 0x000000023ac27825 */ /* 0x001fe200078e0242 */
[C---:B------:R-:W-:Y:S02]  /*54b40*/  LOP3.LUT P2, RZ, R191.reuse, 0x40, RZ, 0xc0, !PT ;  /* 0x00000040bfff7812 */ /* 0x040fe4000784c0ff */
[----:B------:R-:W-:Y:S02]  /*54b50*/  LOP3.LUT P4, RZ, R191, 0x80, RZ, 0xc0, !PT ;  /* 0x00000080bfff7812 */ /* 0x000fe4000788c0ff */
[----:B--2---:R0:W-:Y:S01]  /*54b60*/  @P6 STG.E.U16 desc[UR8][R194.64], R188 ;  /* 0x000000bcc2006986 */ /* 0x0041e2000c101508 */
[----:B------:R-:W-:-:S03]  /*54b70*/  PRMT R2, R188, 0x7632, R2 ;  /* 0x00007632bc027816 */ /* 0x000fc60000000002 */
[----:B0-----:R-:W2:Y:S04]  /*54b80*/  LDL.LU R188, [R1+0x538] ;  /* 0x0005380001bc7983 */ /* 0x001ea80000300800 */
[----:B------:R-:W2:Y:S01]  /*54b90*/  LDL.LU R52, [R1+0x458] ;  /* 0x0004580001347983 */ /* 0x000ea20000300800 */
[----:B------:R-:W-:-:S03]  /*54ba0*/  IMAD.WIDE R194, R58, 0x2, R64 ;  /* 0x000000023ac27825 */ /* 0x000fc600078e0240 */
[----:B------:R-:W2:Y:S04]  /*54bb0*/  LDL.LU R55, [R1+0x53c] ;  /* 0x00053c0001377983 */ /* 0x000ea80000300800 */
[----:B------:R3:W-:Y:S02]  /*54bc0*/  @P2 STG.E.U16 desc[UR8][R194.64], R2 ;  /* 0x00000002c2002986 */ /* 0x0007e4000c101508 */
[----:B---3--:R-:W-:-:S05]  /*54bd0*/  IMAD.WIDE R194, R189, 0x2, R66 ;  /* 0x00000002bdc27825 */ /* 0x008fca00078e0242 */
[----:B------:R0:W-:Y:S02]  /*54be0*/  @P4 STG.E.U16 desc[UR8][R194.64], R54 ;  /* 0x00000036c2004986 */ /* 0x0001e4000c101508 */
[----:B0-----:R-:W-:Y:S02]  /*54bf0*/  IMAD.WIDE R194, R189, 0x2, R64 ;  /* 0x00000002bdc27825 */ /* 0x001fe400078e0240 */
[----:B------:R-:W3:Y:S04]  /*54c00*/  LDL.LU R189, [R1+0x46c] ;  /* 0x00046c0001bd7983 */ /* 0x000ee80000300800 */
[----:B------:R-:W3:Y:S04]  /*54c10*/  LDL.LU R57, [R1+0x540] ;  /* 0x0005400001397983 */ /* 0x000ee80000300800 */
[----:B------:R-:W3:Y:S04]  /*54c20*/  LDL.LU R58, [R1+0x45c] ;  /* 0x00045c00013a7983 */ /* 0x000ee80000300800 */
[----:B------:R-:W3:Y:S01]  /*54c30*/  LDL.LU R53, [R1+0x544] ;  /* 0x0005440001357983 */ /* 0x000ee20000300800 */
[----:B------:R-:W-:-:S03]  /*54c40*/  PRMT R2, R54, 0x7632, R2 ;  /* 0x0000763236027816 */ /* 0x000fc60000000002 */
[----:B------:R-:W3:Y:S01]  /*54c50*/  LDL.LU R54, [R1+0x440] ;  /* 0x0004400001367983 */ /* 0x000ee20000300800 */
[C---:B------:R-:W-:Y:S02]  /*54c60*/  LOP3.LUT P3, RZ, R191.reuse, 0x100, RZ, 0xc0, !PT ;  /* 0x00000100bfff7812 */ /* 0x040fe4000786c0ff */
[C---:B------:R-:W-:Y:S02]  /*54c70*/  LOP3.LUT P5, RZ, R191.reuse, 0x200, RZ, 0xc0, !PT ;  /* 0x00000200bfff7812 */ /* 0x040fe400078ac0ff */
[C---:B------:R-:W-:Y:S02]  /*54c80*/  LOP3.LUT P6, RZ, R191.reuse, 0x400, RZ, 0xc0, !PT ;  /* 0x00000400bfff7812 */ /* 0x040fe400078cc0ff */
[----:B------:R-:W-:-:S07]  /*54c90*/  LOP3.LUT P1, RZ, R191, 0x800, RZ, 0xc0, !PT ;  /* 0x00000800bfff7812 */ /* 0x000fce000782c0ff */
[----:B------:R4:W-:Y:S02]  /*54ca0*/  @P3 STG.E.U16 desc[UR8][R194.64], R2 ;  /* 0x00000002c2003986 */ /* 0x0009e4000c101508 */
[----:B----4-:R-:W-:Y:S01]  /*54cb0*/  IMAD.WIDE R194, R56, 0x2, R66 ;  /* 0x0000000238c27825 */ /* 0x010fe200078e0242 */
[----:B------:R-:W-:-:S04]  /*54cc0*/  PRMT R2, R59, 0x7632, R2 ;  /* 0x000076323b027816 */ /* 0x000fc80000000002 */
[----:B------:R0:W-:Y:S02]  /*54cd0*/  @P5 STG.E.U16 desc[UR8][R194.64], R59 ;  /* 0x0000003bc2005986 */ /* 0x0001e4000c101508 */
[----:B0-----:R-:W-:Y:S02]  /*54ce0*/  IMAD.WIDE R194, R56, 0x2, R64 ;  /* 0x0000000238c27825 */ /* 0x001fe400078e0240 */
[----:B------:R-:W4:Y:S04]  /*54cf0*/  LDL.LU R56, [R1+0x548] ;  /* 0x0005480001387983 */ /* 0x000f280000300800 */
[----:B------:R2:W-:Y:S04]  /*54d00*/  @P6 STG.E.U16 desc[UR8][R194.64], R2 ;  /* 0x00000002c2006986 */ /* 0x0005e8000c101508 */
[----:B------:R-:W4:Y:S01]  /*54d10*/  LDL.LU R59, [R1+0x430] ;  /* 0x00043000013b7983 */ /* 0x000f220000300800 */
[----:B------:R-:W-:-:S02]  /*54d20*/  LOP3.LUT P4, RZ, R191, 0x1000, RZ, 0xc0, !PT ;  /* 0x00001000bfff7812 */ /* 0x000fc4000788c0ff */
[C---:B------:R-:W-:Y:S02]  /*54d30*/  LOP3.LUT P2, RZ, R191.reuse, 0x2000, RZ, 0xc0, !PT ;  /* 0x00002000bfff7812 */ /* 0x040fe4000784c0ff */
[----:B------:R-:W-:Y:S01]  /*54d40*/  LOP3.LUT P0, RZ, R191, 0x80000, RZ, 0xc0, !PT ;  /* 0x00080000bfff7812 */ /* 0x000fe2000780c0ff */
[----:B--2---:R-:W-:-:S05]  /*54d50*/  IMAD.WIDE R194, R188, 0x2, R66 ;  /* 0x00000002bcc27825 */ /* 0x004fca00078e0242 */
[----:B------:R0:W-:Y:S02]  /*54d60*/  @P1 STG.E.U16 desc[UR8][R194.64], R52 ;  /* 0x00000034c2001986 */ /* 0x0001e4000c101508 */
[----:B0-----:R-:W-:Y:S02]  /*54d70*/  IMAD.WIDE R194, R188, 0x2, R64 ;  /* 0x00000002bcc27825 */ /* 0x001fe400078e0240 */
[----:B------:R-:W2:Y:S01]  /*54d80*/  LDL.LU R188, [R1+0x54c] ;  /* 0x00054c0001bc7983 */ /* 0x000ea20000300800 */
[----:B------:R-:W-:-:S05]  /*54d90*/  PRMT R2, R52, 0x7632, R2 ;  /* 0x0000763234027816 */ /* 0x000fca0000000002 */
[----:B------:R0:W-:Y:S02]  /*54da0*/  @P4 STG.E.U16 desc[UR8][R194.64], R2 ;  /* 0x00000002c2004986 */ /* 0x0001e4000c101508 */
[----:B0-----:R-:W-:-:S05]  /*54db0*/  IMAD.WIDE R194, R55, 0x2, R66 ;  /* 0x0000000237c27825 */ /* 0x001fca00078e0242 */
[----:B---3--:R0:W-:Y:S01]  /*54dc0*/  @P2 STG.E.U16 desc[UR8][R194.64], R189 ;  /* 0x000000bdc2002986 */ /* 0x0081e2000c101508 */
[----:B------:R-:W-:-:S03]  /*54dd0*/  PRMT R2, R189, 0x7632, R2 ;  /* 0x00007632bd027816 */ /* 0x000fc60000000002 */
[----:B0-----:R-:W3:Y:S01]  /*54de0*/  LDL.LU R189, [R1+0x550] ;  /* 0x0005500001bd7983 */ /* 0x001ee20000300800 */
[----:B------:R-:W-:-:S03]  /*54df0*/  IMAD.WIDE R194, R55, 0x2, R64 ;  /* 0x0000000237c27825 */ /* 0x000fc600078e0240 */
[----:B------:R-:W3:Y:S01]  /*54e00*/  LDL.LU R55, [R1+0x434] ;  /* 0x0004340001377983 */ /* 0x000ee20000300800 */
[----:B------:R-:W-:-:S04]  /*54e10*/  LOP3.LUT R193, R193, 0xfffffdff, RZ, 0xc0, !PT ;  /* 0xfffffdffc1c17812 */ /* 0x000fc800078ec0ff */
[----:B------:R-:W-:Y:S02]  /*54e20*/  @P0 LOP3.LUT R193, R193, 0x200, RZ, 0xfc, !PT ;  /* 0x00000200c1c10812 */ /* 0x000fe400078efcff */
[----:B------:R-:W-:Y:S02]  /*54e30*/  LOP3.LUT P0, RZ, R191, 0x40000, RZ, 0xc0, !PT ;  /* 0x00040000bfff7812 */ /* 0x000fe4000780c0ff */
[----:B------:R-:W-:-:S11]  /*54e40*/  LOP3.LUT R193, R193, 0xfffffbff, RZ, 0xc0, !PT ;  /* 0xfffffbffc1c17812 */ /* 0x000fd600078ec0ff */
[----:B------:R-:W-:Y:S02]  /*54e50*/  @P0 LOP3.LUT R193, R193, 0x400, RZ, 0xfc, !PT ;  /* 0x00000400c1c10812 */ /* 0x000fe400078efcff */
[----:B------:R-:W-:Y:S02]  /*54e60*/  LOP3.LUT P0, RZ, R191, 0x20000, RZ, 0xc0, !PT ;  /* 0x00020000bfff7812 */ /* 0x000fe4000780c0ff */
[----:B------:R-:W-:Y:S02]  /*54e70*/  LOP3.LUT R193, R193, 0xfffff7ff, RZ, 0xc0, !PT ;  /* 0xfffff7ffc1c17812 */ /* 0x000fe400078ec0ff */
[----:B------:R-:W-:-:S09]  /*54e80*/  LOP3.LUT P5, RZ, R191, 0x4000, RZ, 0xc0, !PT ;  /* 0x00004000bfff7812 */ /* 0x000fd200078ac0ff */
[----:B------:R-:W-:Y:S02]  /*54e90*/  @P0 LOP3.LUT R193, R193, 0x800, RZ, 0xfc, !PT ;  /* 0x00000800c1c10812 */ /* 0x000fe400078efcff */
[----:B------:R-:W-:Y:S02]  /*54ea0*/  LOP3.LUT P0, RZ, R191, 0x10000, RZ, 0xc0, !PT ;  /* 0x00010000bfff7812 */ /* 0x000fe4000780c0ff */
[----:B------:R-:W-:Y:S01]  /*54eb0*/  LOP3.LUT R193, R193, 0xffffefff, RZ, 0xc0, !PT ;  /* 0xffffefffc1c17812 */ /* 0x000fe200078ec0ff */
[----:B------:R0:W-:Y:S10]  /*54ec0*/  @P5 STG.E.U16 desc[UR8][R194.64], R2 ;  /* 0x00000002c2005986 */ /* 0x0001f4000c101508 */
[----:B------:R-:W-:-:S02]  /*54ed0*/  @P0 LOP3.LUT R193, R193, 0x1000, RZ, 0xfc, !PT ;  /* 0x00001000c1c10812 */ /* 0x000fc400078efcff */
[----:B------:R-:W-:Y:S01]  /*54ee0*/  LOP3.LUT P0, RZ, R191, 0x8000, RZ, 0xc0, !PT ;  /* 0x00008000bfff7812 */ /* 0x000fe2000780c0ff */
[----:B0-----:R-:W-:Y:S01]  /*54ef0*/  IMAD.WIDE R194, R57, 0x2, R66 ;  /* 0x0000000239c27825 */ /* 0x001fe200078e0242 */
[----:B------:R-:W-:-:S11]  /*54f00*/  PRMT R2, R58, 0x7632, R2 ;  /* 0x000076323a027816 */ /* 0x000fd60000000002 */
[----:B------:R0:W-:Y:S01]  /*54f10*/  @P0 STG.E.U16 desc[UR8][R194.64], R58 ;  /* 0x0000003ac2000986 */ /* 0x0001e2000c101508 */
[----:B------:R-:W-:Y:S01]  /*54f20*/  LOP3.LUT P0, RZ, R193, 0x1000, RZ, 0xc0, !PT ;  /* 0x00001000c1ff7812 */ /* 0x000fe2000780c0ff */
[----:B0-----:R-:W-:Y:S01]  /*54f30*/  IMAD.WIDE R194, R57, 0x2, R64 ;  /* 0x0000000239c27825 */ /* 0x001fe200078e0240 */
[----:B------:R-:W-:Y:S01]  /*54f40*/  LOP3.LUT P3, RZ, R191, 0x100000, RZ, 0xc0, !PT ;  /* 0x00100000bfff7812 */ /* 0x000fe2000786c0ff */
[----:B------:R-:W3:Y:S10]  /*54f50*/  LDL.LU R57, [R1+0x554] ;  /* 0x0005540001397983 */ /* 0x000ef40000300800 */
[----:B------:R0:W-:Y:S01]  /*54f60*/  @P0 STG.E.U16 desc[UR8][R194.64], R2 ;  /* 0x00000002c2000986 */ /* 0x0001e2000c101508 */
[----:B------:R-:W-:-:S02]  /*54f70*/  LOP3.LUT P0, RZ, R193, 0x800, RZ, 0xc0, !PT ;  /* 0x00000800c1ff7812 */ /* 0x000fc4000780c0ff */
[----:B------:R-:W-:Y:S01]  /*54f80*/  LOP3.LUT P6, RZ, R191, 0x200000, RZ, 0xc0, !PT ;  /* 0x00200000bfff7812 */ /* 0x000fe200078cc0ff */
[----:B------:R-:W3:Y:S01]  /*54f90*/  LDL.LU R58, [R1+0x448] ;  /* 0x00044800013a7983 */ /* 0x000ee20000300800 */
[----:B0-----:R-:W-:-:S09]  /*54fa0*/  IMAD.WIDE R194, R53, 0x2, R66 ;  /* 0x0000000235c27825 */ /* 0x001fd200078e0242 */
[----:B------:R0:W-:Y:S01]  /*54fb0*/  @P0 STG.E.U16 desc[UR8][R194.64], R54 ;  /* 0x00000036c2000986 */ /* 0x0001e2000c101508 */
[----:B------:R-:W-:Y:S02]  /*54fc0*/  LOP3.LUT P0, RZ, R193, 0x400, RZ, 0xc0, !PT ;  /* 0x00000400c1ff7812 */ /* 0x000fe4000780c0ff */
[----:B------:R-:W-:Y:S01]  /*54fd0*/  PRMT R2, R54, 0x7632, R2 ;  /* 0x0000763236027816 */ /* 0x000fe20000000002 */
[----:B0-----:R-:W-:-:S10]  /*54fe0*/  IMAD.WIDE R194, R53, 0x2, R64 ;  /* 0x0000000235c27825 */ /* 0x001fd400078e0240 */
[----:B------:R4:W-:Y:S01]  /*54ff0*/  @P0 STG.E.U16 desc[UR8][R194.64], R2 ;  /* 0x00000002c2000986 */ /* 0x0009e2000c101508 */
[----:B------:R-:W-:Y:S01]  /*55000*/  LOP3.LUT P0, RZ, R193, 0x200, RZ, 0xc0, !PT ;  /* 0x00000200c1ff7812 */ /* 0x000fe2000780c0ff */
[----:B----4-:R-:W-:Y:S01]  /*55010*/  IMAD.WIDE R194, R56, 0x2, R66 ;  /* 0x0000000238c27825 */ /* 0x010fe200078e0242 */
[----:B------:R-:W-:-:S11]  /*55020*/  PRMT R2, R59, 0x7632, R2 ;  /* 0x000076323b027816 */ /* 0x000fd60000000002 */
[----:B------:R0:W-:Y:S02]  /*55030*/  @P0 STG.E.U16 desc[UR8][R194.64], R59 ;  /* 0x0000003bc2000986 */ /* 0x0001e4000c101508 */
[----:B0-----:R-:W-:-:S05]  /*55040*/  IMAD.WIDE R194, R56, 0x2, R64 ;  /* 0x0000000238c27825 */ /* 0x001fca00078e0240 */
[----:B------:R0:W-:Y:S02]  /*55050*/  @P3 STG.E.U16 desc[UR8][R194.64], R2 ;  /* 0x00000002c2003986 */ /* 0x0001e4000c101508 */
[----:B0-----:R-:W-:Y:S02]  /*55060*/  PRMT R2, R190, 0x7632, R2 ;  /* 0x00007632be027816 */ /* 0x001fe40000000002 */
[C---:B------:R-:W-:Y:S02]  /*55070*/  LOP3.LUT P1, RZ, R191.reuse, 0x400000, RZ, 0xc0, !PT ;  /* 0x00400000bfff7812 */ /* 0x040fe4000782c0ff */
[----:B------:R-:W-:Y:S01]  /*55080*/  LOP3.LUT P4, RZ, R191, 0x800000, RZ, 0xc0, !PT ;  /* 0x00800000bfff7812 */ /* 0x000fe2000788c0ff */
[----:B--2---:R-:W-:-:S05]  /*55090*/  IMAD.WIDE R194, R188, 0x2, R66 ;  /* 0x00000002bcc27825 */ /* 0x004fca00078e0242 */
[----:B------:R0:W-:Y:S04]  /*550a0*/  @P6 STG.E.U16 desc[UR8][R194.64], R190 ;  /* 0x000000bec2006986 */ /* 0x0001e8000c101508 */
[----:B0-----:R-:W2:Y:S04]  /*550b0*/  LDL.LU R190, [R1+0x1bf0] ;  /* 0x001bf00001be7983 */ /* 0x001ea80000300800 */
[----:B------:R-:W4:Y:S04]  /*550c0*/  LDL.LU R59, [R1+0x558] ;  /* 0x00055800013b7983 */ /* 0x000f280000300800 */
[----:B------:R-:W4:Y:S04]  /*550d0*/  LDL.LU R192, [R1+0x438] ;  /* 0x0004380001c07983 */ /* 0x000f280000300800 */
[----:B------:R-:W4:Y:S01]  /*550e0*/  LDL.LU R54, [R1+0x560] ;  /* 0x0005600001367983 */ /* 0x000f220000300800 */
[----:B------:R-:W-:-:S03]  /*550f0*/  IMAD.WIDE R194, R188, 0x2, R64 ;  /* 0x00000002bcc27825 */ /* 0x000fc600078e0240 */
[----:B------:R-:W4:Y:S04]  /*55100*/  LDL.LU R188, [R1+0x44c] ;  /* 0x00044c0001bc7983 */ /* 0x000f280000300800 */
[----:B------:R3:W-:Y:S04]  /*55110*/  @P1 STG.E.U16 desc[UR8][R194.64], R2 ;  /* 0x00000002c2001986 */ /* 0x0007e8000c101508 */
[----:B------:R-:W4:Y:S01]  /*55120*/  LDL.LU R56, [R1+0x564] ;  /* 0x0005640001387983 */ /* 0x000f220000300800 */
[----:B---3--:R-:W-:-:S05]  /*55130*/  IMAD.WIDE R194, R189, 0x2, R66 ;  /* 0x00000002bdc27825 */ /* 0x008fca00078e0242 */
[----:B------:R0:W-:Y:S02]  /*55140*/  @P4 STG.E.U16 desc[UR8][R194.64], R55 ;  /* 0x00000037c2004986 */ /* 0x0001e4000c101508 */
[----:B0-----:R-:W-:Y:S02]  /*55150*/  IMAD.WIDE R194, R189, 0x2, R64 ;  /* 0x00000002bdc27825 */ /* 0x001fe400078e0240 */
[----:B------:R-:W3:Y:S04]  /*55160*/  LDL.LU R189, [R1+0x43c] ;  /* 0x00043c0001bd7983 */ /* 0x000ee80000300800 */
[----:B------:R-:W3:Y:S01]  /*55170*/  LDL.LU R52, [R1+0x568] ;  /* 0x0005680001347983 */ /* 0x000ee20000300800 */
[----:B------:R-:W-:-:S03]  /*55180*/  LOP3.LUT P2, RZ, R191, 0x1000000, RZ, 0xc0, !PT ;  /* 0x01000000bfff7812 */ /* 0x000fc6000784c0ff */
[----:B------:R-:W3:Y:S01]  /*55190*/  LDL.LU R53, [R1+0x420] ;  /* 0x0004200001357983 */ /* 0x000ee20000300800 */
[----:B------:R-:W-:Y:S02]  /*551a0*/  LOP3.LUT P5, RZ, R191, 0x2000000, RZ, 0xc0, !PT ;  /* 0x02000000bfff7812 */ /* 0x000fe400078ac0ff */
[----:B------:R-:W-:Y:S02]  /*551b0*/  PRMT R2, R55, 0x7632, R2 ;  /* 0x0000763237027816 */ /* 0x000fe40000000002 */
[C---:B------:R-:W-:Y:S01]  /*551c0*/  LOP3.LUT P6, RZ, R191.reuse, 0x4000000, RZ, 0xc0, !PT ;  /* 0x04000000bfff7812 */ /* 0x040fe200078cc0ff */
[----:B------:R-:W3:Y:S04]  /*551d0*/  LDL.LU R55, [R1+0x56c] ;  /* 0x00056c0001377983 */ /* 0x000ee80000300800 */
[----:B------:R0:W-:Y:S01]  /*551e0*/  @P2 STG.E.U16 desc[UR8][R194.64], R2 ;  /* 0x00000002c2002986 */ /* 0x0001e2000c101508 */
[----:B------:R-:W-:-:S02]  /*551f0*/  LOP3.LUT P3, RZ, R191, 0x8000000, RZ, 0xc0, !PT ;  /* 0x08000000bfff7812 */ /* 0x000fc4000786c0ff */
[----:B------:R-:W-:Y:S02]  /*55200*/  LOP3.LUT R193, R193, 0xffffffdf, RZ, 0xc0, !PT ;  /* 0xffffffdfc1c17812 */ /* 0x000fe400078ec0ff */
[C---:B------:R-:W-:Y:S02]  /*55210*/  LOP3.LUT P4, RZ, R191.reuse, 0x10000000, RZ, 0xc0, !PT ;  /* 0x10000000bfff7812 */ /* 0x040fe4000788c0ff */
[----:B------:R-:W-:Y:S01]  /*55220*/  LOP3.LUT P1, RZ, R191, 0x20000000, RZ, 0xc0, !PT ;  /* 0x20000000bfff7812 */ /* 0x000fe2000782c0ff */
[----:B0-----:R-:W-:-:S05]  /*55230*/  IMAD.WIDE R194, R57, 0x2, R66 ;  /* 0x0000000239c27825 */ /* 0x001fca00078e0242 */
[----:B------:R0:W-:Y:S01]  /*55240*/  @P5 STG.E.U16 desc[UR8][R194.64], R58 ;  /* 0x0000003ac2005986 */ /* 0x0001e2000c101508 */
[----:B------:R-:W-:Y:S01]  /*55250*/  PRMT R2, R58, 0x7632, R2 ;  /* 0x000076323a027816 */ /* 0x000fe20000000002 */
[----:B0-----:R-:W-:Y:S02]  /*55260*/  IMAD.WIDE R194, R57, 0x2, R64 ;  /* 0x0000000239c27825 */ /* 0x001fe400078e0240 */
[----:B------:R-:W3:Y:S04]  /*55270*/  LDL.LU R57, [R1+0x410] ;  /* 0x0004100001397983 */ /* 0x000ee80000300800 */
[----:B------:R4:W-:Y:S04]  /*55280*/  @P6 STG.E.U16 desc[UR8][R194.64], R2 ;  /* 0x00000002c2006986 */ /* 0x0009e8000c101508 */
[----:B------:R-:W3:Y:S01]  /*55290*/  LDL.LU R58, [R1+0x570] ;  /* 0x00057000013a7983 */ /* 0x000ee20000300800 */
[----:B------:R-:W-:-:S02]  /*552a0*/  LOP3.LUT P5, RZ, R191, 0x40000000, RZ, 0xc0, !PT ;  /* 0x40000000bfff7812 */ /* 0x000fc400078ac0ff */
[----:B--2---:R-:W-:Y:S01]  /*552b0*/  LOP3.LUT P0, RZ, R190, 0x8, RZ, 0xc0, !PT ;  /* 0x00000008beff7812 */ /* 0x004fe2000780c0ff */
[----:B----4-:R-:W-:Y:S01]  /*552c0*/  IMAD.WIDE R194, R59, 0x2, R66 ;  /* 0x000000023bc27825 */ /* 0x010fe200078e0242 */
[----:B------:R-:W-:-:S04]  /*552d0*/  PRMT R2, R192, 0x7632, R2 ;  /* 0x00007632c0027816 */ /* 0x000fc80000000002 */
[----:B------:R0:W-:Y:S07]  /*552e0*/  @P3 STG.E.U16 desc[UR8][R194.64], R192 ;  /* 0x000000c0c2003986 */ /* 0x0001ee000c101508 */
[----:B------:R-:W-:Y:S02]  /*552f0*/  @P0 LOP3.LUT R193, R193, 0x20, RZ, 0xfc, !PT ;  /* 0x00000020c1c10812 */ /* 0x000fe400078efcff */
[----:B------:R-:W-:Y:S01]  /*55300*/  LOP3.LUT P0, RZ, R190, 0x4, RZ, 0xc0, !PT ;  /* 0x00000004beff7812 */ /* 0x000fe2000780c0ff */
[----:B0-----:R-:W-:Y:S01]  /*55310*/  IMAD.WIDE R194, R59, 0x2, R64 ;  /* 0x000000023bc27825 */ /* 0x001fe200078e0240 */
[----:B------:R-:W-:Y:S01]  /*55320*/  LOP3.LUT R193, R193, 0xffffffbf, RZ, 0xc0, !PT ;  /* 0xffffffbfc1c17812 */ /* 0x000fe200078ec0ff */
[----:B------:R-:W2:Y:S04]  /*55330*/  LDL.LU R59, [R1+0x424] ;  /* 0x00042400013b7983 */ /* 0x000ea80000300800 */
[----:B------:R0:W-:Y:S06]  /*55340*/  @P4 STG.E.U16 desc[UR8][R194.64], R2 ;  /* 0x00000002c2004986 */ /* 0x0001ec000c101508 */
[----:B------:R-:W-:-:S02]  /*55350*/  @P0 LOP3.LUT R193, R193, 0x40, RZ, 0xfc, !PT ;  /* 0x00000040c1c10812 */ /* 0x000fc400078efcff */
[----:B------:R-:W-:Y:S01]  /*55360*/  LOP3.LUT P0, RZ, R190, 0x2, RZ, 0xc0, !PT ;  /* 0x00000002beff7812 */ /* 0x000fe2000780c0ff */
[----:B0-----:R-:W-:Y:S01]  /*55370*/  IMAD.WIDE R194, R54, 0x2, R66 ;  /* 0x0000000236c27825 */ /* 0x001fe200078e0242 */
[----:B------:R-:W-:-:S04]  /*55380*/  PRMT R2, R188, 0x7632, R2 ;  /* 0x00007632bc027816 */ /* 0x000fc80000000002 */
[----:B------:R0:W-:Y:S01]  /*55390*/  @P1 STG.E.U16 desc[UR8][R194.64], R188 ;  /* 0x000000bcc2001986 */ /* 0x0001e2000c101508 */
[----:B------:R-:W-:-:S03]  /*553a0*/  LOP3.LUT R193, R193, 0xffffff7f, RZ, 0xc0, !PT ;  /* 0xffffff7fc1c17812 */ /* 0x000fc600078ec0ff */
[----:B0-----:R-:W4:Y:S01]  /*553b0*/  LDL.LU R188, [R1+0x574] ;  /* 0x0005740001bc7983 */ /* 0x001f220000300800 */
[----:B------:R-:W-:-:S03]  /*553c0*/  IMAD.WIDE R194, R54, 0x2, R64 ;  /* 0x0000000236c27825 */ /* 0x000fc600078e0240 */
[----:B------:R-:W4:Y:S01]  /*553d0*/  LDL.LU R54, [R1+0x414] ;  /* 0x0004140001367983 */ /* 0x000f220000300800 */
[----:B------:R-:W-:Y:S02]  /*553e0*/  @P0 LOP3.LUT R193, R193, 0x80, RZ, 0xfc, !PT ;  /* 0x00000080c1c10812 */ /* 0x000fe400078efcff */
[----:B------:R-:W-:Y:S02]  /*553f0*/  LOP3.LUT P0, RZ, R190, 0x1, RZ, 0xc0, !PT ;  /* 0x00000001beff7812 */ /* 0x000fe4000780c0ff */
[----:B------:R-:W-:Y:S01]  /*55400*/  LOP3.LUT R193, R193, 0xfffffeff, RZ, 0xc0, !PT ;  /* 0xfffffeffc1c17812 */ /* 0x000fe200078ec0ff */
[----:B------:R0:W-:Y:S10]  /*55410*/  @P5 STG.E.U16 desc[UR8][R194.64], R2 ;  /* 0x00000002c2005986 */ /* 0x0001f4000c101508 */
[----:B------:R-:W-:-:S02]  /*55420*/  @P0 LOP3.LUT R193, R193, 0x100, RZ, 0xfc, !PT ;  /* 0x00000100c1c10812 */ /* 0x000fc400078efcff */
[----:B------:R-:W-:Y:S01]  /*55430*/  LOP3.LUT P0, RZ, R191, 0x80000000, RZ, 0xc0, !PT ;  /* 0x80000000bfff7812 */ /* 0x000fe2000780c0ff */
[----:B0-----:R-:W-:Y:S01]  /*55440*/  IMAD.WIDE R194, R56, 0x2, R66 ;  /* 0x0000000238c27825 */ /* 0x001fe200078e0242 */
[----:B---3--:R-:W-:-:S11]  /*55450*/  PRMT R2, R189, 0x7632, R2 ;  /* 0x00007632bd027816 */ /* 0x008fd60000000002 */
[----:B------:R0:W-:Y:S04]  /*55460*/  @P0 STG.E.U16 desc[UR8][R194.64], R189 ;  /* 0x000000bdc2000986 */ /* 0x0001e8000c101508 */
[----:B0-----:R-:W3:Y:S01]  /*55470*/  LDL.LU R189, [R1+0x578] ;  /* 0x0005780001bd7983 */ /* 0x001ee20000300800 */
[----:B------:R-:W-:-:S03]  /*55480*/  IMAD.WIDE R194, R56, 0x2, R64 ;  /* 0x0000000238c27825 */ /* 0x000fc600078e0240 */
[----:B------:R-:W3:Y:S01]  /*55490*/  LDL.LU R56, [R1+0x428] ;  /* 0x0004280001387983 */ /* 0x000ee20000300800 */
[----:B------:R-:W-:-:S13]  /*554a0*/  LOP3.LUT P0, RZ, R193, 0x100, RZ, 0xc0, !PT ;  /* 0x00000100c1ff7812 */ /* 0x000fda000780c0ff */
[----:B------:R0:W-:Y:S01]  /*554b0*/  @P0 STG.E.U16 desc[UR8][R194.64], R2 ;  /* 0x00000002c2000986 */ /* 0x0001e2000c101508 */
[----:B------:R-:W-:Y:S01]  /*554c0*/  LOP3.LUT P0, RZ, R193, 0x80, RZ, 0xc0, !PT ;  /* 0x00000080c1ff7812 */ /* 0x000fe2000780c0ff */
[----:B0-----:R-:W-:-:S12]  /*554d0*/  IMAD.WIDE R194, R52, 0x2, R66 ;  /* 0x0000000234c27825 */ /* 0x001fd800078e0242 */
[----:B------:R0:W-:Y:S01]  /*554e0*/  @P0 STG.E.U16 desc[UR8][R194.64], R53 ;  /* 0x00000035c2000986 */ /* 0x0001e2000c101508 */
[----:B------:R-:W-:Y:S02]  /*554f0*/  LOP3.LUT P0, RZ, R193, 0x40, RZ, 0xc0, !PT ;  /* 0x00000040c1ff7812 */ /* 0x000fe4000780c0ff */
[----:B------:R-:W-:Y:S01]  /*55500*/  PRMT R2, R53, 0x7632, R2 ;  /* 0x0000763235027816 */ /* 0x000fe20000000002 */
[----:B0-----:R-:W-:-:S10]  /*55510*/  IMAD.WIDE R194, R52, 0x2, R64 ;  /* 0x0000000234c27825 */ /* 0x001fd400078e0240 */
[----:B------:R0:W-:Y:S01]  /*55520*/  @P0 STG.E.U16 desc[UR8][R194.64], R2 ;  /* 0x00000002c2000986 */ /* 0x0001e2000c101508 */
[----:B------:R-:W-:Y:S02]  /*55530*/  LOP3.LUT P0, RZ, R193, 0x20, RZ, 0xc0, !PT ;  /* 0x00000020c1ff7812 */ /* 0x000fe4000780c0ff */
[C---:B------:R-:W-:Y:S02]  /*55540*/  LOP3.LUT P2, RZ, R190.reuse, 0x10, RZ, 0xc0, !PT ;  /* 0x00000010beff7812 */ /* 0x040fe4000784c0ff */
[----:B------:R-:W-:Y:S01]  /*55550*/  LOP3.LUT P6, RZ, R190, 0x20, RZ, 0xc0, !PT ;  /* 0x00000020beff7812 */ /* 0x000fe200078cc0ff */
[----:B0-----:R-:W-:Y:S01]  /*55560*/  IMAD.WIDE R194, R55, 0x2, R66 ;  /* 0x0000000237c27825 */ /* 0x001fe200078e0242 */
[----:B------:R-:W-:-:S07]  /*55570*/  PRMT R2, R57, 0x7632, R2 ;  /* 0x0000763239027816 */ /* 0x000fce0000000002 */
[----:B------:R0:W-:Y:S01]  /*55580*/  @P0 STG.E.U16 desc[UR8][R194.64], R57 ;  /* 0x00000039c2000986 */ /* 0x0001e2000c101508 */
[C---:B------:R-:W-:Y:S01]  /*55590*/  LOP3.LUT P3, RZ, R190.reuse, 0x40, RZ, 0xc0, !PT ;  /* 0x00000040beff7812 */ /* 0x040fe2000786c0ff */
[----:B0-----:R-:W-:Y:S01]  /*555a0*/  IMAD.WIDE R194, R55, 0x2, R64 ;  /* 0x0000000237c27825 */ /* 0x001fe200078e0240 */
[----:B------:R-:W-:Y:S01]  /*555b0*/  LOP3.LUT P4, RZ, R190, 0x80, RZ, 0xc0, !PT ;  /* 0x00000080beff7812 */ /* 0x000fe2000788c0ff */
[----:B------:R-:W3:Y:S04]  /*555c0*/  LDL.LU R57, [R1+0x57c] ;  /* 0x00057c0001397983 */ /* 0x000ee80000300800 */
[----:B------:R0:W-:Y:S02]  /*555d0*/  @P2 STG.E.U16 desc[UR8][R194.64], R2 ;  /* 0x00000002c2002986 */ /* 0x0001e4000c101508 */
[----:B0-----:R-:W-:Y:S01]  /*555e0*/  IMAD.WIDE R194, R58, 0x2, R66 ;  /* 0x000000023ac27825 */ /* 0x001fe200078e0242 */
[----:B------:R-:W-:-:S02]  /*555f0*/  LOP3.LUT P1, RZ, R190, 0x100, RZ, 0xc0, !PT ;  /* 0x00000100beff7812 */ /* 0x000fc4000782c0ff */
[----:B------:R-:W-:Y:S02]  /*55600*/  LOP3.LUT P5, RZ, R190, 0x200, RZ, 0xc0, !PT ;  /* 0x00000200beff7812 */ /* 0x000fe400078ac0ff */
[----:B--2---:R0:W-:Y:S01]  /*55610*/  @P6 STG.E.U16 desc[UR8][R194.64], R59 ;  /* 0x0000003bc2006986 */ /* 0x0041e2000c101508 */
[----:B------:R-:W-:Y:S01]  /*55620*/  PRMT R2, R59, 0x7632, R2 ;  /* 0x000076323b027816 */ /* 0x000fe20000000002 */
[----:B0-----:R-:W-:Y:S02]  /*55630*/  IMAD.WIDE R194, R58, 0x2, R64 ;  /* 0x000000023ac27825 */ /* 0x001fe400078e0240 */
[----:B------:R-:W2:Y:S04]  /*55640*/  LDL.LU R58, [R1+0x418] ;  /* 0x00041800013a7983 */ /* 0x000ea80000300800 */
[----:B------:R4:W-:Y:S02]  /*55650*/  @P3 STG.E.U16 desc[UR8][R194.64], R2 ;  /* 0x00000002c2003986 */ /* 0x0009e4000c101508 */
[----:B----4-:R-:W-:-:S05]  /*55660*/  IMAD.WIDE R194, R188, 0x2, R66 ;  /* 0x00000002bcc27825 */ /* 0x010fca00078e0242 */
[----:B------:R0:W-:Y:S02]  /*55670*/  @P4 STG.E.U16 desc[UR8][R194.64], R54 ;  /* 0x00000036c2004986 */ /* 0x0001e4000c101508 */
[----:B0-----:R-:W-:Y:S02]  /*55680*/  IMAD.WIDE R194, R188, 0x2, R64 ;  /* 0x00000002bcc27825 */ /* 0x001fe400078e0240 */
[----:B------:R-:W4:Y:S04]  /*55690*/  LDL.LU R188, [R1+0x580] ;  /* 0x0005800001bc7983 */ /* 0x000f280000300800 */
[----:B------:R-:W4:Y:S04]  /*556a0*/  LDL.LU R59, [R1+0x42c] ;  /* 0x00042c00013b7983 */ /* 0x000f280000300800 */
[----:B------:R-:W4:Y:S04]  /*556b0*/  LDL.LU R52, [R1+0x584] ;  /* 0x0005840001347983 */ /* 0x000f280000300800 */
[----:B------:R-:W4:Y:S01]  /*556c0*/  LDL.LU R55, [R1+0x41c] ;  /* 0x00041c0001377983 */ /* 0x000f220000300800 */
[----:B------:R-:W-:-:S05]  /*556d0*/  PRMT R2, R54, 0x7632, R2 ;  /* 0x0000763236027816 */ /* 0x000fca0000000002 */
[----:B------:R3:W-:Y:S02]  /*556e0*/  @P1 STG.E.U16 desc[UR8][R194.64], R2 ;  /* 0x00000002c2001986 */ /* 0x0007e4000c101508 */
[----:B---3--:R-:W-:-:S05]  /*556f0*/  IMAD.WIDE R194, R189, 0x2, R66 ;  /* 0x00000002bdc27825 */ /* 0x008fca00078e0242 */
[----:B------:R0:W-:Y:S02]  /*55700*/  @P5 STG.E.U16 desc[UR8][R194.64], R56 ;  /* 0x00000038c2005986 */ /* 0x0001e4000c101508 */
[----:B0-----:R-:W-:Y:S02]  /*55710*/  IMAD.WIDE R194, R189, 0x2, R64 ;  /* 0x00000002bdc27825 */ /* 0x001fe400078e0240 */
[----:B------:R-:W3:Y:S04]  /*55720*/  LDL.LU R189, [R1+0x588] ;  /* 0x0005880001bd7983 */ /* 0x000ee80000300800 */
[----:B------:R-:W3:Y:S01]  /*55730*/  LDL.LU R192, [R1+0x400] ;  /* 0x0004000001c07983 */ /* 0x000ee20000300800 */
[C---:B------:R-:W-:Y:S02]  /*55740*/  LOP3.LUT P0, RZ, R190.reuse, 0x80000, RZ, 0xc0, !PT ;  /* 0x00080000beff7812 */ /* 0x040fe4000780c0ff */
[----:B------:R-:W-:Y:S01]  /*55750*/  LOP3.LUT R193, R193, 0xfffffffd, RZ, 0xc0, !PT ;  /* 0xfffffffdc1c17812 */ /* 0x000fe200078ec0ff */
[----:B------:R-:W3:Y:S01]  /*55760*/  LDL.LU R53, [R1+0x58c] ;  /* 0x00058c0001357983 */ /* 0x000ee20000300800 */
[----:B------:R-:W-:-:S02]  /*55770*/  LOP3.LUT P6, RZ, R190, 0x400, RZ, 0xc0, !PT ;  /* 0x00000400beff7812 */ /* 0x000fc400078cc0ff */
[C---:B------:R-:W-:Y:S01]  /*55780*/  LOP3.LUT P2, RZ, R190.reuse, 0x800, RZ, 0xc0, !PT ;  /* 0x00000800beff7812 */ /* 0x040fe2000784c0ff */
[----:B------:R-:W3:Y:S06]  /*55790*/  LDL.LU R54, [R1+0x3f0] ;  /* 0x0003f00001367983 */ /* 0x000eec0000300800 */
[----:B------:R-:W-:Y:S02]  /*557a0*/  @P0 LOP3.LUT R193, R193, 0x2, RZ, 0xfc, !PT ;  /* 0x00000002c1c10812 */ /* 0x000fe400078efcff */
[----:B------:R-:W-:Y:S02]  /*557b0*/  LOP3.LUT P0, RZ, R190, 0x40000, RZ, 0xc0, !PT ;  /* 0x00040000beff7812 */ /* 0x000fe4000780c0ff */
[----:B------:R-:W-:-:S02]  /*557c0*/  LOP3.LUT R193, R193, 0xfffffffb, RZ, 0xc0, !PT ;  /* 0xfffffffbc1c17812 */ /* 0x000fc400078ec0ff */
[----:B------:R-:W-:-:S09]  /*557d0*/  PRMT R2, R56, 0x7632, R2 ;  /* 0x0000763238027816 */ /* 0x000fd20000000002 */
[----:B------:R-:W-:Y:S02]  /*557e0*/  @P0 LOP3.LUT R193, R193, 0x4, RZ, 0xfc, !PT ;  /* 0x00000004c1c10812 */ /* 0x000fe400078efcff */
[C---:B------:R-:W-:Y:S02]  /*557f0*/  LOP3.LUT P0, RZ, R190.reuse, 0x20000, RZ, 0xc0, !PT ;  /* 0x00020000beff7812 */ /* 0x040fe4000780c0ff */
[----:B------:R-:W-:Y:S01]  /*55800*/  LOP3.LUT R193, R193, 0xfffffff7, RZ, 0xc0, !PT ;  /* 0xfffffff7c1c17812 */ /* 0x000fe200078ec0ff */
[----:B------:R0:W-:Y:S01]  /*55810*/  @P6 STG.E.U16 desc[UR8][R194.64], R2 ;  /* 0x00000002c2006986 */ /* 0x0001e2000c101508 */
[C---:B------:R-:W-:Y:S02]  /*55820*/  LOP3.LUT P4, RZ, R190.reuse, 0x1000, RZ, 0xc0, !PT ;  /* 0x00001000beff7812 */ /* 0x040fe4000788c0ff */
[----:B------:R-:W-:-:S07]  /*55830*/  LOP3.LUT P3, RZ, R190, 0x2000, RZ, 0xc0, !PT ;  /* 0x00002000beff7812 */ /* 0x000fce000786c0ff */
[----:B------:R-:W-:Y:S02]  /*55840*/  @P0 LOP3.LUT R193, R193, 0x8, RZ, 0xfc, !PT ;  /* 0x00000008c1c10812 */ /* 0x000fe400078efcff */
[C---:B------:R-:W-:Y:S02]  /*55850*/  LOP3.LUT P0, RZ, R190.reuse, 0x10000, RZ, 0xc0, !PT ;  /* 0x00010000beff7812 */ /* 0x040fe4000780c0ff */
[----:B------:R-:W-:Y:S01]  /*55860*/  LOP3.LUT P5, RZ, R190, 0x4000, RZ, 0xc0, !PT ;  /* 0x00004000beff7812 */ /* 0x000fe200078ac0ff */
[----:B0-----:R-:W-:Y:S01]  /*55870*/  IMAD.WIDE R194, R57, 0x2, R66 ;  /* 0x0000000239c27825 */ /* 0x001fe200078e0242 */
[----:B------:R-:W-:-:S09]  /*55880*/  LOP3.LUT R193, R193, 0xffffffef, RZ, 0xc0, !PT ;  /* 0xffffffefc1c17812 */ /* 0x000fd200078ec0ff */
[----:B------:R-:W-:Y:S02]  /*55890*/  @P0 LOP3.LUT R193, R193, 0x10, RZ, 0xfc, !PT ;  /* 0x00000010c1c10812 */ /* 0x000fe400078efcff */
[----:B------:R-:W-:Y:S01]  /*558a0*/  LOP3.LUT P0, RZ, R190, 0x8000, RZ, 0xc0, !PT ;  /* 0x00008000beff7812 */ /* 0x000fe2000780c0ff */
[----:B--2---:R0:W-:Y:S01]  /*558b0*/  @P2 STG.E.U16 desc[UR8][R194.64], R58 ;  /* 0x0000003ac2002986 */ /* 0x0041e2000c101508 */
[----:B------:R-:W-:Y:S01]  /*558c0*/  PRMT R2, R58, 0x7632, R2 ;  /* 0x000076323a027816 */ /* 0x000fe20000000002 */
[----:B0-----:R-:W-:Y:S02]  /*558d0*/  IMAD.WIDE R194, R57, 0x2, R64 ;  /* 0x0000000239c27825 */ /* 0x001fe400078e0240 */
[----:B------:R-:W2:Y:S04]  /*558e0*/  LDL.LU R57, [R1+0x590] ;  /* 0x0005900001397983 */ /* 0x000ea80000300800 */
[----:B------:R4:W-:Y:S04]  /*558f0*/  @P4 STG.E.U16 desc[UR8][R194.64], R2 ;  /* 0x00000002c2004986 */ /* 0x0009e8000c101508 */
[----:B------:R-:W2:Y:S04]  /*55900*/  LDL.LU R56, [R1+0x404] ;  /* 0x0004040001387983 */ /* 0x000ea80000300800 */
[----:B------:R-:W2:Y:S01]  /*55910*/  LDL.LU R58, [R1+0x1bec] ;  /* 0x001bec00013a7983 */ /* 0x000ea20000300800 */
[----:B----4-:R-:W-:Y:S01]  /*55920*/  IMAD.WIDE R194, R188, 0x2, R66 ;  /* 0x00000002bcc27825 */ /* 0x010fe200078e0242 */
[----:B------:R-:W-:-:S04]  /*55930*/  PRMT R2, R59, 0x7632, R2 ;  /* 0x000076323b027816 */ /* 0x000fc80000000002 */
[----:B------:R0:W-:Y:S02]  /*55940*/  @P3 STG.E.U16 desc[UR8][R194.64], R59 ;  /* 0x0000003bc2003986 */ /* 0x0001e4000c101508 */
[----:B0-----:R-:W-:Y:S02]  /*55950*/  IMAD.WIDE R194, R188, 0x2, R64 ;  /* 0x00000002bcc27825 */ /* 0x001fe400078e0240 */
[----:B------:R-:W4:Y:S04]  /*55960*/  LDL.LU R188, [R1+0x1be8] ;  /* 0x001be80001bc7983 */ /* 0x000f280000300800 */
[----:B------:R0:W-:Y:S04]  /*55970*/  @P5 STG.E.U16 desc[UR8][R194.64], R2 ;  /* 0x00000002c2005986 */ /* 0x0001e8000c101508 */
        /* <DEDUP_REMOVED lines=10> */
[----:B---3--:R-:W-:-:S09]  /*55a20*/  IMAD.WIDE R194, R189, 0x2, R66 ;  /* 0x00000002bdc27825 */ /* 0x008fd200078e0242 */
[----:B------:R0:W-:Y:S02]  /*55a30*/  @P0 STG.E.U16 desc[UR8][R194.64], R192 ;  /* 0x000000c0c2000986 */ /* 0x0001e4000c101508 */
[----:B0-----:R-:W-:Y:S02]  /*55a40*/  IMAD.WIDE R194, R189, 0x2, R64 ;  /* 0x00000002bdc27825 */ /* 0x001fe400078e0240 */
[----:B------:R-:W3:Y:S01]  /*55a50*/  LDL.LU R189, [R1+0x1be4] ;  /* 0x001be40001bd7983 */ /* 0x000ee20000300800 */
[----:B------:R-:W-:Y:S02]  /*55a60*/  LOP3.LUT P0, RZ, R193, 0x4, RZ, 0xc0, !PT ;  /* 0x00000004c1ff7812 */ /* 0x000fe4000780c0ff */
[----:B------:R-:W-:Y:S02]  /*55a70*/  PRMT R2, R192, 0x7632, R2 ;  /* 0x00007632c0027816 */ /* 0x000fe40000000002 */
[----:B------:R-:W-:-:S09]  /*55a80*/  LOP3.LUT P1, RZ, R190, 0x100000, RZ, 0xc0, !PT ;  /* 0x00100000beff7812 */ /* 0x000fd2000782c0ff */
[----:B------:R0:W-:Y:S01]  /*55a90*/  @P0 STG.E.U16 desc[UR8][R194.64], R2 ;  /* 0x00000002c2000986 */ /* 0x0001e2000c101508 */
[----:B------:R-:W-:Y:S02]  /*55aa0*/  LOP3.LUT P0, RZ, R193, 0x2, RZ, 0xc0, !PT ;  /* 0x00000002c1ff7812 */ /* 0x000fe4000780c0ff */
[----:B------:R-:W-:Y:S01]  /*55ab0*/  LOP3.LUT P6, RZ, R190, 0x200000, RZ, 0xc0, !PT ;  /* 0x00200000beff7812 */ /* 0x000fe200078cc0ff */
[----:B0-----:R-:W-:Y:S01]  /*55ac0*/  IMAD.WIDE R194, R53, 0x2, R66 ;  /* 0x0000000235c27825 */ /* 0x001fe200078e0242 */
[----:B------:R-:W-:-:S09]  /*55ad0*/  PRMT R2, R54, 0x7632, R2 ;  /* 0x0000763236027816 */ /* 0x000fd20000000002 */
[----:B------:R0:W-:Y:S01]  /*55ae0*/  @P0 STG.E.U16 desc[UR8][R194.64], R54 ;  /* 0x00000036c2000986 */ /* 0x0001e2000c101508 */
[----:B------:R-:W-:Y:S01]  /*55af0*/  LOP3.LUT P2, RZ, R190, 0x400000, RZ, 0xc0, !PT ;  /* 0x00400000beff7812 */ /* 0x000fe2000784c0ff */
[----:B0-----:R-:W-:-:S05]  /*55b00*/  IMAD.WIDE R194, R53, 0x2, R64 ;  /* 0x0000000235c27825 */ /* 0x001fca00078e0240 */
[----:B------:R2:W-:Y:S01]  /*55b10*/  @P1 STG.E.U16 desc[UR8][R194.64], R2 ;  /* 0x00000002c2001986 */ /* 0x0005e2000c101508 */
[----:B------:R-:W-:Y:S01]  /*55b20*/  LOP3.LUT P4, RZ, R190, 0x800000, RZ, 0xc0, !PT ;  /* 0x00800000beff7812 */ /* 0x000fe2000788c0ff */
[----:B--2---:R-:W-:-:S05]  /*55b30*/  IMAD.WIDE R194, R57, 0x2, R66 ;  /* 0x0000000239c27825 */ /* 0x004fca00078e0242 */
[----:B------:R0:W-:Y:S01]  /*55b40*/  @P6 STG.E.U16 desc[UR8][R194.64], R56 ;  /* 0x00000038c2006986 */ /* 0x0001e2000c101508 */
[----:B------:R-:W-:Y:S01]  /*55b50*/  PRMT R2, R56, 0x7632, R2 ;  /* 0x0000763238027816 */ /* 0x000fe20000000002 */
[----:B0-----:R-:W-:Y:S02]  /*55b60*/  IMAD.WIDE R194, R57, 0x2, R64 ;  /* 0x0000000239c27825 */ /* 0x001fe400078e0240 */
[----:B------:R-:W2:Y:S04]  /*55b70*/  LDL.LU R57, [R1+0x59c] ;  /* 0x00059c0001397983 */ /* 0x000ea80000300800 */
[----:B------:R4:W-:Y:S04]  /*55b80*/  @P2 STG.E.U16 desc[UR8][R194.64], R2 ;  /* 0x00000002c2002986 */ /* 0x0009e8000c101508 */
[----:B------:R-:W2:Y:S04]  /*55b90*/  LDL.LU R192, [R1+0x3f8] ;  /* 0x0003f80001c07983 */ /* 0x000ea80000300800 */
[----:B------:R-:W2:Y:S01]  /*55ba0*/  LDL.LU R53, [R1+0x5a0] ;  /* 0x0005a00001357983 */ /* 0x000ea20000300800 */
[----:B----4-:R-:W-:-:S05]  /*55bb0*/  IMAD.WIDE R194, R59, 0x2, R66 ;  /* 0x000000023bc27825 */ /* 0x010fca00078e0242 */
[----:B---3--:R0:W-:Y:S01]  /*55bc0*/  @P4 STG.E.U16 desc[UR8][R194.64], R189 ;  /* 0x000000bdc2004986 */ /* 0x0081e2000c101508 */
[----:B------:R-:W-:Y:S01]  /*55bd0*/  PRMT R2, R189, 0x7632, R2 ;  /* 0x00007632bd027816 */ /* 0x000fe20000000002 */
[----:B0-----:R-:W-:Y:S02]  /*55be0*/  IMAD.WIDE R194, R59, 0x2, R64 ;  /* 0x000000023bc27825 */ /* 0x001fe400078e0240 */
[----:B------:R-:W3:Y:S04]  /*55bf0*/  LDL.LU R59, [R1+0x40c] ;  /* 0x00040c00013b7983 */ /* 0x000ee80000300800 */
[----:B------:R-:W4:Y:S04]  /*55c00*/  LDL.LU R54, [R1+0x5a4] ;  /* 0x0005a40001367983 */ /* 0x000f280000300800 */
[----:B------:R-:W4:Y:S04]  /*55c10*/  LDL.LU R56, [R1+0x3fc] ;  /* 0x0003fc0001387983 */ /* 0x000f280000300800 */
[----:B------:R-:W3:Y:S01]  /*55c20*/  LDL.LU R189, [R1+0x1be0] ;  /* 0x001be00001bd7983 */ /* 0x000ee20000300800 */
[----:B------:R-:W-:-:S02]  /*55c30*/  LOP3.LUT R191, R191, 0xdfffffff, RZ, 0xc0, !PT ;  /* 0xdfffffffbfbf7812 */ /* 0x000fc400078ec0ff */
[C---:B------:R-:W-:Y:S02]  /*55c40*/  LOP3.LUT P3, RZ, R190.reuse, 0x1000000, RZ, 0xc0, !PT ;  /* 0x01000000beff7812 */ /* 0x040fe4000786c0ff */
[C---:B------:R-:W-:Y:S02]  /*55c50*/  LOP3.LUT P5, RZ, R190.reuse, 0x2000000, RZ, 0xc0, !PT ;  /* 0x02000000beff7812 */ /* 0x040fe400078ac0ff */
[C---:B------:R-:W-:Y:S02]  /*55c60*/  LOP3.LUT P6, RZ, R190.reuse, 0x4000000, RZ, 0xc0, !PT ;  /* 0x04000000beff7812 */ /* 0x040fe400078cc0ff */
[----:B------:R-:W-:-:S07]  /*55c70*/  LOP3.LUT P1, RZ, R190, 0x8000000, RZ, 0xc0, !PT ;  /* 0x08000000beff7812 */ /* 0x000fce000782c0ff */
[----:B------:R0:W-:Y:S01]  /*55c80*/  @P3 STG.E.U16 desc[UR8][R194.64], R2 ;  /* 0x00000002c2003986 */ /* 0x0001e2000c101508 */
[----:B------:R-:W-:Y:S01]  /*55c90*/  LOP3.LUT P4, RZ, R190, 0x10000000, RZ, 0xc0, !PT ;  /* 0x10000000beff7812 */ /* 0x000fe2000788c0ff */
[----:B0-----:R-:W-:Y:S01]  /*55ca0*/  IMAD.WIDE R194, R52, 0x2, R66 ;  /* 0x0000000234c27825 */ /* 0x001fe200078e0242 */
[----:B------:R-:W-:-:S04]  /*55cb0*/  PRMT R2, R55, 0x7632, R2 ;  /* 0x0000763237027816 */ /* 0x000fc80000000002 */
[----:B------:R0:W-:Y:S01]  /*55cc0*/  @P5 STG.E.U16 desc[UR8][R194.64], R55 ;  /* 0x00000037c2005986 */ /* 0x0001e2000c101508 */
[----:B------:R-:W-:Y:S01]  /*55cd0*/  LOP3.LUT P2, RZ, R190, 0x20000000, RZ, 0xc0, !PT ;  /* 0x20000000beff7812 */ /* 0x000fe2000784c0ff */
[----:B0-----:R-:W-:-:S05]  /*55ce0*/  IMAD.WIDE R194, R52, 0x2, R64 ;  /* 0x0000000234c27825 */ /* 0x001fca00078e0240 */
[----:B------:R2:W-:Y:S01]  /*55cf0*/  @P6 STG.E.U16 desc[UR8][R194.64], R2 ;  /* 0x00000002c2006986 */ /* 0x0005e2000c101508 */
[----:B------:R-:W-:Y:S02]  /*55d00*/  LOP3.LUT P5, RZ, R190, 0x40000000, RZ, 0xc0, !PT ;  /* 0x40000000beff7812 */ /* 0x000fe400078ac0ff */
[----:B------:R-:W-:Y:S01]  /*55d10*/  LOP3.LUT R193, R193, 0xfffffffe, RZ, 0xc0, !PT ;  /* 0xfffffffec1c17812 */ /* 0x000fe200078ec0ff */
[----:B--2---:R-:W-:-:S05]  /*55d20*/  IMAD.WIDE R194, R57, 0x2, R66 ;  /* 0x0000000239c27825 */ /* 0x004fca00078e0242 */
[----:B------:R0:W-:Y:S01]  /*55d30*/  @P1 STG.E.U16 desc[UR8][R194.64], R192 ;  /* 0x000000c0c2001986 */ /* 0x0001e2000c101508 */
[----:B------:R-:W-:Y:S01]  /*55d40*/  PRMT R2, R192, 0x7632, R2 ;  /* 0x00007632c0027816 */ /* 0x000fe20000000002 */
[----:B0-----:R-:W-:-:S05]  /*55d50*/  IMAD.WIDE R194, R57, 0x2, R64 ;  /* 0x0000000239c27825 */ /* 0x001fca00078e0240 */
[----:B------:R0:W-:Y:S02]  /*55d60*/  @P4 STG.E.U16 desc[UR8][R194.64], R2 ;  /* 0x00000002c2004986 */ /* 0x0001e4000c101508 */
[----:B0-----:R-:W-:Y:S01]  /*55d70*/  IMAD.WIDE R194, R53, 0x2, R66 ;  /* 0x0000000235c27825 */ /* 0x001fe200078e0242 */
[----:B---3--:R-:W-:-:S13]  /*55d80*/  LOP3.LUT P0, RZ, R189, 0x8, RZ, 0xc0, !PT ;  /* 0x00000008bdff7812 */ /* 0x008fda000780c0ff */
[----:B------:R-:W-:Y:S02]  /*55d90*/  @P0 LOP3.LUT R191, R191, 0x20000000, RZ, 0xfc, !PT ;  /* 0x20000000bfbf0812 */ /* 0x000fe400078efcff */
[----:B------:R-:W-:Y:S02]  /*55da0*/  LOP3.LUT P0, RZ, R189, 0x4, RZ, 0xc0, !PT ;  /* 0x00000004bdff7812 */ /* 0x000fe4000780c0ff */
[----:B------:R-:W-:-:S11]  /*55db0*/  LOP3.LUT R191, R191, 0xbfffffff, RZ, 0xc0, !PT ;  /* 0xbfffffffbfbf7812 */ /* 0x000fd600078ec0ff */
[----:B------:R-:W-:Y:S02]  /*55dc0*/  @P0 LOP3.LUT R191, R191, 0x40000000, RZ, 0xfc, !PT ;  /* 0x40000000bfbf0812 */ /* 0x000fe400078efcff */
[----:B------:R-:W-:Y:S02]  /*55dd0*/  LOP3.LUT P0, RZ, R189, 0x2, RZ, 0xc0, !PT ;  /* 0x00000002bdff7812 */ /* 0x000fe4000780c0ff */
[----:B------:R-:W-:-:S11]  /*55de0*/  LOP3.LUT R191, R191, 0x7fffffff, RZ, 0xc0, !PT ;  /* 0x7fffffffbfbf7812 */ /* 0x000fd600078ec0ff */
[----:B------:R-:W-:Y:S02]  /*55df0*/  @P0 LOP3.LUT R191, R191, 0x80000000, RZ, 0xfc, !PT ;  /* 0x80000000bfbf0812 */ /* 0x000fe400078efcff */
[----:B------:R-:W-:Y:S01]  /*55e00*/  LOP3.LUT P0, RZ, R189, 0x1, RZ, 0xc0, !PT ;  /* 0x00000001bdff7812 */ /* 0x000fe2000780c0ff */
[----:B------:R0:W-:Y:S01]  /*55e10*/  @P2 STG.E.U16 desc[UR8][R194.64], R59 ;  /* 0x0000003bc2002986 */ /* 0x0001e2000c101508 */
[----:B------:R-:W-:-:S11]  /*55e20*/  PRMT R2, R59, 0x7632, R2 ;  /* 0x000076323b027816 */ /* 0x000fd60000000002 */
[----:B------:R-:W-:Y:S02]  /*55e30*/  @P0 LOP3.LUT R193, R193, 0x1, RZ, 0xfc, !PT ;  /* 0x00000001c1c10812 */ /* 0x000fe400078efcff */
[----:B------:R-:W-:Y:S01]  /*55e40*/  LOP3.LUT P0, RZ, R190, 0x80000000, RZ, 0xc0, !PT ;  /* 0x80000000beff7812 */ /* 0x000fe2000780c0ff */
[----:B0-----:R-:W-:Y:S01]  /*55e50*/  IMAD.WIDE R194, R53, 0x2, R64 ;  /* 0x0000000235c27825 */ /* 0x001fe200078e0240 */
[----:B------:R-:W2:Y:S04]  /*55e60*/  LDL.LU R190, [R1+0x5ac] ;  /* 0x0005ac0001be7983 */ /* 0x000ea80000300800 */
[----:B------:R4:W-:Y:S04]  /*55e70*/  @P5 STG.E.U16 desc[UR8][R194.64], R2 ;  /* 0x00000002c2005986 */ /* 0x0009e8000c101508 */
[----:B------:R-:W3:Y:S04]  /*55e80*/  LDL.LU R52, [R1+0x3b0] ;  /* 0x0003b00001347983 */ /* 0x000ee80000300800 */
[----:B------:R-:W3:Y:S01]  /*55e90*/  LDL.LU R55, [R1+0x5b0] ;  /* 0x0005b00001377983 */ /* 0x000ee20000300800 */
[----:B----4-:R-:W-:-:S03]  /*55ea0*/  IMAD.WIDE R194, R54, 0x2, R66 ;  /* 0x0000000236c27825 */ /* 0x010fc600078e0242 */
[----:B------:R-:W4:Y:S04]  /*55eb0*/  LDL.LU R57, [R1+0x3d4] ;  /* 0x0003d40001397983 */ /* 0x000f280000300800 */
[----:B------:R-:W4:Y:S04]  /*55ec0*/  LDL.LU R59, [R1+0x5b4] ;  /* 0x0005b400013b7983 */ /* 0x000f280000300800 */
[----:B------:R-:W4:Y:S04]  /*55ed0*/  LDL.LU R53, [R1+0x3b4] ;  /* 0x0003b40001357983 */ /* 0x000f280000300800 */
[----:B------:R0:W-:Y:S04]  /*55ee0*/  @P0 STG.E.U16 desc[UR8][R194.64], R56 ;  /* 0x00000038c2000986 */ /* 0x0001e8000c101508 */
[----:B0-----:R-:W2:Y:S04]  /*55ef0*/  LDL.LU R194, [R1+0x5a8] ;  /* 0x0005a80001c27983 */ /* 0x001ea80000300800 */
[----:B------:R-:W3:Y:S01]  /*55f00*/  LDL.LU R195, [R1+0x3d0] ;  /* 0x0003d00001c37983 */ /* 0x000ee20000300800 */
[----:B------:R-:W-:Y:S01]  /*55f10*/  LOP3.LUT P0, RZ, R193, 0x1, RZ, 0xc0, !PT ;  /* 0x00000001c1ff7812 */ /* 0x000fe2000780c0ff */
[----:B------:R-:W-:Y:S01]  /*55f20*/  IMAD.WIDE R192, R54, 0x2, R64 ;  /* 0x0000000236c07825 */ /* 0x000fe200078e0240 */
[----:B------:R-:W-:Y:S01]  /*55f30*/  PRMT R2, R56, 0x7632, R2 ;  /* 0x0000763238027816 */ /* 0x000fe20000000002 */
[----:B------:R-:W4:Y:S01]  /*55f40*/  LDL.LU R54, [R1+0x5b8] ;  /* 0x0005b80001367983 */ /* 0x000f220000300800 */
[----:B------:R-:W-:-:S02]  /*55f50*/  LOP3.LUT P3, RZ, R189, 0x10, RZ, 0xc0, !PT ;  /* 0x00000010bdff7812 */ /* 0x000fc4000786c0ff */
[----:B------:R-:W-:Y:S01]  /*55f60*/  LOP3.LUT P6, RZ, R189, 0x20, RZ, 0xc0, !PT ;  /* 0x00000020bdff7812 */ /* 0x000fe200078cc0ff */
[----:B------:R-:W4:Y:S06]  /*55f70*/  LDL.LU R56, [R1+0x3d8] ;  /* 0x0003d80001387983 */ /* 0x000f2c0000300800 */
[----:B------:R2:W-:Y:S01]  /*55f80*/  @P0 STG.E.U16 desc[UR8][R192.64], R2 ;  /* 0x00000002c0000986 */ /* 0x0005e2000c101508 */
[----:B------:R-:W-:Y:S02]  /*55f90*/  LOP3.LUT P0, RZ, R191, 0x80000000, RZ, 0xc0, !PT ;  /* 0x80000000bfff7812 */ /* 0x000fe4000780c0ff */
[----:B------:R-:W-:-:S02]  /*55fa0*/  LOP3.LUT P1, RZ, R189, 0x40, RZ, 0xc0, !PT ;  /* 0x00000040bdff7812 */ /* 0x000fc4000782c0ff */
[----:B------:R-:W-:Y:S01]  /*55fb0*/  LOP3.LUT P4, RZ, R189, 0x80, RZ, 0xc0, !PT ;  /* 0x00000080bdff7812 */ /* 0x000fe2000788c0ff */
[----:B--2---:R-:W-:-:S08]  /*55fc0*/  IMAD.WIDE R192, R194, 0x2, R66 ;  /* 0x00000002c2c07825 */ /* 0x004fd000078e0242 */
[----:B---3--:R0:W-:Y:S01]  /*55fd0*/  @P0 STG.E.U16 desc[UR8][R192.64], R195 ;  /* 0x000000c3c0000986 */ /* 0x0081e2000c101508 */
        /* <DEDUP_REMOVED lines=11> */
[----:B----4-:R-:W-:-:S04]  /*56090*/  PRMT R2, R57, 0x7632, R2 ;  /* 0x0000763239027816 */ /* 0x010fc80000000002 */
[----:B------:R0:W-:Y:S04]  /*560a0*/  @P6 STG.E.U16 desc[UR8][R192.64], R57 ;  /* 0x00000039c0006986 */ /* 0x0001e8000c101508 */
[----:B0-----:R-:W2:Y:S04]  /*560b0*/  LDL.LU R57, [R1+0x5bc] ;  /* 0x0005bc0001397983 */ /* 0x001ea80000300800 */
[----:B------:R-:W3:Y:S01]  /*560c0*/  LDL.LU R194, [R1+0x3b8] ;  /* 0x0003b80001c27983 */ /* 0x000ee20000300800 */
[----:B------:R-:W-:-:S03]  /*560d0*/  IMAD.WIDE R192, R55, 0x2, R64 ;  /* 0x0000000237c07825 */ /* 0x000fc600078e0240 */
[----:B------:R-:W4:Y:S04]  /*560e0*/  LDL.LU R195, [R1+0x5c0] ;  /* 0x0005c00001c37983 */ /* 0x000f280000300800 */
        /* <DEDUP_REMOVED lines=26> */
[----:B---3--:R0:W-:Y:S02]  /*56290*/  @P3 STG.E.U16 desc[UR8][R192.64], R194 ;  /* 0x000000c2c0003986 */ /* 0x0081e4000c101508 */
[----:B0-----:R-:W-:Y:S02]  /*562a0*/  IMAD.WIDE R192, R57, 0x2, R64 ;  /* 0x0000000239c07825 */ /* 0x001fe400078e0240 */
[----:B------:R-:W2:Y:S01]  /*562b0*/  LDL.LU R57, [R1+0x5d0] ;  /* 0x0005d00001397983 */ /* 0x000ea20000300800 */
[----:B------:R-:W-:-:S05]  /*562c0*/  PRMT R2, R194, 0x7632, R2 ;  /* 0x00007632c2027816 */ /* 0x000fca0000000002 */
[----:B------:R4:W-:Y:S02]  /*562d0*/  @P4 STG.E.U16 desc[UR8][R192.64], R2 ;  /* 0x00000002c0004986 */ /* 0x0009e4000c101508 */
[----:B----4-:R-:W-:-:S05]  /*562e0*/  IMAD.WIDE R192, R195, 0x2, R66 ;  /* 0x00000002c3c07825 */ /* 0x010fca00078e0242 */
[----:B------:R0:W-:Y:S01]  /*562f0*/  @P1 STG.E.U16 desc[UR8][R192.64], R59 ;  /* 0x0000003bc0001986 */ /* 0x0001e2000c101508 */
[----:B------:R-:W-:-:S03]  /*56300*/  PRMT R2, R59, 0x7632, R2 ;  /* 0x000076323b027816 */ /* 0x000fc60000000002 */
[----:B0-----:R-:W3:Y:S01]  /*56310*/  LDL.LU R59, [R1+0x5d4] ;  /* 0x0005d400013b7983 */ /* 0x001ee20000300800 */
[----:B------:R-:W-:-:S03]  /*56320*/  IMAD.WIDE R192, R195, 0x2, R64 ;  /* 0x00000002c3c07825 */ /* 0x000fc600078e0240 */
[----:B------:R-:W4:Y:S01]  /*56330*/  LDL.LU R195, [R1+0x384] ;  /* 0x0003840001c37983 */ /* 0x000f220000300800 */
        /* <DEDUP_REMOVED lines=20> */
[----:B------:R-:W4:Y:S10]  /*56480*/  LDL.LU R190, [R1+0x5d8] ;  /* 0x0005d80001be7983 */ /* 0x000f340000300800 */
        /* <DEDUP_REMOVED lines=21> */
[----:B0-----:R-:W2:Y:S01]  /*565e0*/  LDL.LU R188, [R1+0x1bdc] ;  /* 0x001bdc0001bc7983 */ /* 0x001ea20000300800 */
[----:B------:R-:W-:-:S03]  /*565f0*/  IMAD.WIDE R192, R57, 0x2, R64 ;  /* 0x0000000239c07825 */ /* 0x000fc600078e0240 */
[----:B------:R-:W2:Y:S04]  /*56600*/  LDL.LU R56, [R1+0x5dc] ;  /* 0x0005dc0001387983 */ /* 0x000ea80000300800 */
[----:B------:R3:W-:Y:S02]  /*56610*/  @P3 STG.E.U16 desc[UR8][R192.64], R2 ;  /* 0x00000002c0003986 */ /* 0x0007e4000c101508 */
[----:B---3--:R-:W-:-:S05]  /*56620*/  IMAD.WIDE R192, R59, 0x2, R66 ;  /* 0x000000023bc07825 */ /* 0x008fca00078e0242 */
[----:B----4-:R0:W-:Y:S02]  /*56630*/  @P4 STG.E.U16 desc[UR8][R192.64], R195 ;  /* 0x000000c3c0004986 */ /* 0x0101e4000c101508 */
[----:B0-----:R-:W-:Y:S02]  /*56640*/  IMAD.WIDE R192, R59, 0x2, R64 ;  /* 0x000000023bc07825 */ /* 0x001fe400078e0240 */
[----:B------:R-:W3:Y:S04]  /*56650*/  LDL.LU R59, [R1+0x388] ;  /* 0x00038800013b7983 */ /* 0x000ee80000300800 */
[----:B------:R-:W4:Y:S04]  /*56660*/  LDL.LU R52, [R1+0x5e0] ;  /* 0x0005e00001347983 */ /* 0x000f280000300800 */
[----:B------:R-:W4:Y:S01]  /*56670*/  LDL.LU R57, [R1+0x3ac] ;  /* 0x0003ac0001397983 */ /* 0x000f220000300800 */
[----:B------:R-:W-:-:S03]  /*56680*/  LOP3.LUT R191, R191, 0xffdfffff, RZ, 0xc0, !PT ;  /* 0xffdfffffbfbf7812 */ /* 0x000fc600078ec0ff */
[----:B------:R-:W4:Y:S01]  /*56690*/  LDL.LU R53, [R1+0x5e4] ;  /* 0x0005e40001357983 */ /* 0x000f220000300800 */
[----:B------:R-:W-:-:S03]  /*566a0*/  LOP3.LUT P1, RZ, R189, 0x1000000, RZ, 0xc0, !PT ;  /* 0x01000000bdff7812 */ /* 0x000fc6000782c0ff */
[----:B------:R-:W4:Y:S01]  /*566b0*/  LDL.LU R54, [R1+0x38c] ;  /* 0x00038c0001367983 */ /* 0x000f220000300800 */
[----:B------:R-:W-:Y:S02]  /*566c0*/  LOP3.LUT P5, RZ, R189, 0x2000000, RZ, 0xc0, !PT ;  /* 0x02000000bdff7812 */ /* 0x000fe400078ac0ff */
[----:B------:R-:W-:-:S07]  /*566d0*/  PRMT R2, R195, 0x7632, R2 ;  /* 0x00007632c3027816 */ /* 0x000fce0000000002 */
[----:B------:R0:W-:Y:S01]  /*566e0*/  @P1 STG.E.U16 desc[UR8][R192.64], R2 ;  /* 0x00000002c0001986 */ /* 0x0001e2000c101508 */
[C---:B------:R-:W-:Y:S02]  /*566f0*/  LOP3.LUT P6, RZ, R189.reuse, 0x4000000, RZ, 0xc0, !PT ;  /* 0x04000000bdff7812 */ /* 0x040fe400078cc0ff */
[C---:B------:R-:W-:Y:S02]  /*56700*/  LOP3.LUT P2, RZ, R189.reuse, 0x8000000, RZ, 0xc0, !PT ;  /* 0x08000000bdff7812 */ /* 0x040fe4000784c0ff */
[C---:B------:R-:W-:Y:S02]  /*56710*/  LOP3.LUT P4, RZ, R189.reuse, 0x10000000, RZ, 0xc0, !PT ;  /* 0x10000000bdff7812 */ /* 0x040fe4000788c0ff */
[----:B------:R-:W-:Y:S01]  /*56720*/  LOP3.LUT P3, RZ, R189, 0x20000000, RZ, 0xc0, !PT ;  /* 0x20000000bdff7812 */ /* 0x000fe2000786c0ff */
[----:B0-----:R-:W-:-:S05]  /*56730*/  IMAD.WIDE R192, R190, 0x2, R66 ;  /* 0x00000002bec07825 */ /* 0x001fca00078e0242 */
[----:B------:R0:W-:Y:S01]  /*56740*/  @P5 STG.E.U16 desc[UR8][R192.64], R55 ;  /* 0x00000037c0005986 */ /* 0x0001e2000c101508 */
[----:B------:R-:W-:Y:S02]  /*56750*/  LOP3.LUT P5, RZ, R189, 0x40000000, RZ, 0xc0, !PT ;  /* 0x40000000bdff7812 */ /* 0x000fe400078ac0ff */
[----:B------:R-:W-:Y:S01]  /*56760*/  PRMT R2, R55, 0x7632, R2 ;  /* 0x0000763237027816 */ /* 0x000fe20000000002 */
[----:B0-----:R-:W-:-:S05]  /*56770*/  IMAD.WIDE R192, R190, 0x2, R64 ;  /* 0x00000002bec07825 */ /* 0x001fca00078e0240 */
[----:B------:R0:W-:Y:S01]  /*56780*/  @P6 STG.E.U16 desc[UR8][R192.64], R2 ;  /* 0x00000002c0006986 */ /* 0x0001e2000c101508 */
        /* <DEDUP_REMOVED lines=13> */
[----:B------:R-:W2:Y:S04]  /*56860*/  LDL.LU R194, [R1+0x370] ;  /* 0x0003700001c27983 */ /* 0x000ea80000300800 */
[----:B------:R-:W2:Y:S04]  /*56870*/  LDL.LU R195, [R1+0x5ec] ;  /* 0x0005ec0001c37983 */ /* 0x000ea80000300800 */
[----:B------:R-:W2:Y:S01]  /*56880*/  LDL.LU R190, [R1+0x350] ;  /* 0x0003500001be7983 */ /* 0x000ea20000300800 */
[----:B0-----:R-:W-:-:S03]  /*56890*/  IMAD.WIDE R192, R56, 0x2, R66 ;  /* 0x0000000238c07825 */ /* 0x001fc600078e0242 */
[----:B------:R-:W2:Y:S04]  /*568a0*/  LDL.LU R55, [R1+0x800] ;  /* 0x0008000001377983 */ /* 0x000ea80000300800 */
[----:B---3--:R0:W-:Y:S02]  /*568b0*/  @P2 STG.E.U16 desc[UR8][R192.64], R59 ;  /* 0x0000003bc0002986 */ /* 0x0081e4000c101508 */
[----:B0-----:R-:W-:Y:S02]  /*568c0*/  IMAD.WIDE R192, R56, 0x2, R64 ;  /* 0x0000000238c07825 */ /* 0x001fe400078e0240 */
[----:B------:R-:W3:Y:S01]  /*568d0*/  LDL.LU R56, [R1+0x374] ;  /* 0x0003740001387983 */ /* 0x000ee20000300800 */
[----:B------:R-:W-:-:S03]  /*568e0*/  PRMT R2, R59, 0x7632, R2 ;  /* 0x000076323b027816 */ /* 0x000fc60000000002 */
[----:B------:R-:W3:Y:S04]  /*568f0*/  LDL.LU R59, [R1+0x1bd8] ;  /* 0x001bd800013b7983 */ /* 0x000ee80000300800 */
[----:B------:R4:W-:Y:S02]  /*56900*/  @P4 STG.E.U16 desc[UR8][R192.64], R2 ;  /* 0x00000002c0004986 */ /* 0x0009e4000c101508 */
[----:B----4-:R-:W-:Y:S01]  /*56910*/  IMAD.WIDE R192, R52, 0x2, R66 ;  /* 0x0000000234c07825 */ /* 0x010fe200078e0242 */
[----:B------:R-:W-:-:S04]  /*56920*/  PRMT R2, R57, 0x7632, R2 ;  /* 0x0000763239027816 */ /* 0x000fc80000000002 */
[----:B------:R0:W-:Y:S04]  /*56930*/  @P3 STG.E.U16 desc[UR8][R192.64], R57 ;  /* 0x00000039c0003986 */ /* 0x0001e8000c101508 */
[----:B0-----:R-:W4:Y:S01]  /*56940*/  LDL.LU R57, [R1+0x804] ;  /* 0x0008040001397983 */ /* 0x001f220000300800 */
[----:B------:R-:W-:-:S03]  /*56950*/  IMAD.WIDE R192, R52, 0x2, R64 ;  /* 0x0000000234c07825 */ /* 0x000fc600078e0240 */
[----:B------:R-:W4:Y:S04]  /*56960*/  LDL.LU R52, [R1+0x354] ;  /* 0x0003540001347983 */ /* 0x000f280000300800 */
[----:B------:R0:W-:Y:S02]  /*56970*/  @P5 STG.E.U16 desc[UR8][R192.64], R2 ;  /* 0x00000002c0005986 */ /* 0x0001e4000c101508 */
[----:B0-----:R-:W-:-:S05]  /*56980*/  IMAD.WIDE R192, R53, 0x2, R66 ;  /* 0x0000000235c07825 */ /* 0x001fca00078e0242 */
        /* <DEDUP_REMOVED lines=8> */
[C---:B------:R-:W-:Y:S01]  /*56a10*/  LOP3.LUT P6, RZ, R188.reuse, 0x20, RZ, 0xc0, !PT ;  /* 0x00000020bcff7812 */ /* 0x040fe200078cc0ff */
[----:B------:R-:W4:Y:S01]  /*56a20*/  LDL.LU R54, [R1+0x378] ;  /* 0x0003780001367983 */ /* 0x000f220000300800 */
[C---:B------:R-:W-:Y:S02]  /*56a30*/  LOP3.LUT P2, RZ, R188.reuse, 0x40, RZ, 0xc0, !PT ;  /* 0x00000040bcff7812 */ /* 0x040fe4000784c0ff */
[----:B------:R-:W-:Y:S01]  /*56a40*/  LOP3.LUT P4, RZ, R188, 0x80, RZ, 0xc0, !PT ;  /* 0x00000080bcff7812 */ /* 0x000fe2000788c0ff */
[----:B--2---:R-:W-:-:S06]  /*56a50*/  IMAD.WIDE R192, R189, 0x2, R66 ;  /* 0x00000002bdc07825 */ /* 0x004fcc00078e0242 */
        /* <DEDUP_REMOVED lines=12> */
[----:B---3--:R-:W-:-:S04]  /*56b20*/  PRMT R2, R56, 0x7632, R2 ;  /* 0x0000763238027816 */ /* 0x008fc80000000002 */
[----:B------:R0:W-:Y:S04]  /*56b30*/  @P6 STG.E.U16 desc[UR8][R192.64], R56 ;  /* 0x00000038c0006986 */ /* 0x0001e8000c101508 */
[----:B0-----:R-:W2:Y:S04]  /*56b40*/  LDL.LU R56, [R1+0x80c] ;  /* 0x00080c0001387983 */ /* 0x001ea80000300800 */
[----:B------:R-:W3:Y:S01]  /*56b50*/  LDL.LU R189, [R1+0x358] ;  /* 0x0003580001bd7983 */ /* 0x000ee20000300800 */
[----:B------:R-:W-:-:S03]  /*56b60*/  IMAD.WIDE R192, R55, 0x2, R64 ;  /* 0x0000000237c07825 */ /* 0x000fc600078e0240 */
[----:B------:R-:W3:Y:S04]  /*56b70*/  LDL.LU R195, [R1+0x810] ;  /* 0x0008100001c37983 */ /* 0x000ee80000300800 */
        /* <DEDUP_REMOVED lines=17> */
[----:B------:R0:W-:Y:S01]  /*56c90*/  @P5 STG.E.U16 desc[UR8][R192.64], R54 ;  /* 0x00000036c0005986 */ /* 0x0001e2000c101508 */
[----:B------:R-:W-:Y:S01]  /*56ca0*/  LOP3.LUT P0, RZ, R188, 0x80000, RZ, 0xc0, !PT ;  /* 0x00080000bcff7812 */ /* 0x000fe2000780c0ff */
[----:B0-----:R-:W-:Y:S02]  /*56cb0*/  IMAD.WIDE R192, R53, 0x2, R64 ;  /* 0x0000000235c07825 */ /* 0x001fe400078e0240 */
[----:B------:R-:W4:Y:S04]  /*56cc0*/  LDL.LU R53, [R1+0x820] ;  /* 0x0008200001357983 */ /* 0x000f280000300800 */
[----:B------:R2:W-:Y:S04]  /*56cd0*/  @P6 STG.E.U16 desc[UR8][R192.64], R2 ;  /* 0x00000002c0006986 */ /* 0x0005e8000c101508 */
[----:B------:R-:W4:Y:S01]  /*56ce0*/  LDL.LU R54, [R1+0x320] ;  /* 0x0003200001367983 */ /* 0x000f220000300800 */
        /* <DEDUP_REMOVED lines=8> */
[----:B------:R-:W-:-:S07]  /*56d70*/  LOP3.LUT P2, RZ, R188, 0x2000, RZ, 0xc0, !PT ;  /* 0x00002000bcff7812 */ /* 0x000fce000784c0ff */
[----:B------:R-:W-:Y:S02]  /*56d80*/  @P0 LOP3.LUT R191, R191, 0x80000, RZ, 0xfc, !PT ;  /* 0x00080000bfbf0812 */ /* 0x000fe400078efcff */
[C---:B------:R-:W-:Y:S02]  /*56d90*/  LOP3.LUT P0, RZ, R188.reuse, 0x10000, RZ, 0xc0, !PT ;  /* 0x00010000bcff7812 */ /* 0x040fe4000780c0ff */
[----:B------:R-:W-:Y:S02]  /*56da0*/  LOP3.LUT P5, RZ, R188, 0x4000, RZ, 0xc0, !PT ;  /* 0x00004000bcff7812 */ /* 0x000fe400078ac0ff */
[----:B------:R-:W-:-:S09]  /*56db0*/  LOP3.LUT R191, R191, 0xffefffff, RZ, 0xc0, !PT ;  /* 0xffefffffbfbf7812 */ /* 0x000fd200078ec0ff */
[----:B------:R-:W-:Y:S02]  /*56dc0*/  @P0 LOP3.LUT R191, R191, 0x100000, RZ, 0xfc, !PT ;  /* 0x00100000bfbf0812 */ /* 0x000fe400078efcff */
[----:B------:R-:W-:Y:S01]  /*56dd0*/  LOP3.LUT P0, RZ, R188, 0x8000, RZ, 0xc0, !PT ;  /* 0x00008000bcff7812 */ /* 0x000fe2000780c0ff */
[----:B--2---:R-:W-:-:S05]  /*56de0*/  IMAD.WIDE R192, R56, 0x2, R66 ;  /* 0x0000000238c07825 */ /* 0x004fca00078e0242 */
[----:B---3--:R0:W-:Y:S02]  /*56df0*/  @P1 STG.E.U16 desc[UR8][R192.64], R189 ;  /* 0x000000bdc0001986 */ /* 0x0081e4000c101508 */
[----:B0-----:R-:W-:Y:S02]  /*56e00*/  IMAD.WIDE R192, R56, 0x2, R64 ;  /* 0x0000000238c07825 */ /* 0x001fe400078e0240 */
[----:B------:R-:W2:Y:S01]  /*56e10*/  LDL.LU R56, [R1+0x824] ;  /* 0x0008240001387983 */ /* 0x000ea20000300800 */
[----:B------:R-:W-:-:S05]  /*56e20*/  PRMT R2, R189, 0x7632, R2 ;  /* 0x00007632bd027816 */ /* 0x000fca0000000002 */
[----:B------:R0:W-:Y:S02]  /*56e30*/  @P4 STG.E.U16 desc[UR8][R192.64], R2 ;  /* 0x00000002c0004986 */ /* 0x0001e4000c101508 */
[----:B0-----:R-:W-:-:S05]  /*56e40*/  IMAD.WIDE R192, R195, 0x2, R66 ;  /* 0x00000002c3c07825 */ /* 0x001fca00078e0242 */
[----:B----4-:R0:W-:Y:S01]  /*56e50*/  @P2 STG.E.U16 desc[UR8][R192.64], R57 ;  /* 0x00000039c0002986 */ /* 0x0101e2000c101508 */
[----:B------:R-:W-:Y:S01]  /*56e60*/  PRMT R2, R57, 0x7632, R2 ;  /* 0x0000763239027816 */ /* 0x000fe20000000002 */
[----:B0-----:R-:W-:Y:S02]  /*56e70*/  IMAD.WIDE R192, R195, 0x2, R64 ;  /* 0x00000002c3c07825 */ /* 0x001fe400078e0240 */
[----:B------:R-:W3:Y:S04]  /*56e80*/  LDL.LU R57, [R1+0x828] ;  /* 0x0008280001397983 */ /* 0x000ee80000300800 */
[----:B------:R0:W-:Y:S04]  /*56e90*/  @P5 STG.E.U16 desc[UR8][R192.64], R2 ;  /* 0x00000002c0005986 */ /* 0x0001e8000c101508 */
[----:B------:R-:W4:Y:S01]  /*56ea0*/  LDL.LU R195, [R1+0x324] ;  /* 0x0003240001c37983 */ /* 0x000f220000300800 */
[----:B0-----:R-:W-:-:S05]  /*56eb0*/  IMAD.WIDE R192, R190, 0x2, R66 ;  /* 0x00000002bec07825 */ /* 0x001fca00078e0242 */
[----:B------:R0:W-:Y:S01]  /*56ec0*/  @P0 STG.E.U16 desc[UR8][R192.64], R55 ;  /* 0x00000037c0000986 */ /* 0x0001e2000c101508 */
[----:B------:R-:W-:Y:S01]  /*56ed0*/  PRMT R2, R55, 0x7632, R2 ;  /* 0x0000763237027816 */ /* 0x000fe20000000002 */
[----:B0-----:R-:W-:Y:S02]  /*56ee0*/  IMAD.WIDE R192, R190, 0x2, R64 ;  /* 0x00000002bec07825 */ /* 0x001fe400078e0240 */
[----:B------:R-:W4:Y:S04]  /*56ef0*/  LDL.LU R190, [R1+0x82c] ;  /* 0x00082c0001be7983 */ /* 0x000f280000300800 */
[----:B------:R-:W4:Y:S01]  /*56f00*/  LDL.LU R55, [R1+0x348] ;  /* 0x0003480001377983 */ /* 0x000f220000300800 */
        /* <DEDUP_REMOVED lines=14> */
[----:B------:R0:W-:Y:S02]  /*56ff0*/  @P0 STG.E.U16 desc[UR8][R192.64], R54 ;  /* 0x00000036c0000986 */ /* 0x0001e4000c101508 */
[----:B0-----:R-:W-:-:S05]  /*57000*/  IMAD.WIDE R192, R53, 0x2, R64 ;  /* 0x0000000235c07825 */ /* 0x001fca00078e0240 */
[----:B------:R0:W-:Y:S02]  /*57010*/  @P3 STG.E.U16 desc[UR8][R192.64], R2 ;  /* 0x00000002c0003986 */ /* 0x0001e4000c101508 */
[----:B0-----:R-:W-:Y:S02]  /*57020*/  PRMT R2, R59, 0x7632, R2 ;  /* 0x000076323b027816 */ /* 0x001fe40000000002 */
[C---:B------:R-:W-:Y:S02]  /*57030*/  LOP3.LUT P1, RZ, R188.reuse, 0x400000, RZ, 0xc0, !PT ;  /* 0x00400000bcff7812 */ /* 0x040fe4000782c0ff */
[C---:B------:R-:W-:Y:S02]  /*57040*/  LOP3.LUT P4, RZ, R188.reuse, 0x800000, RZ, 0xc0, !PT ;  /* 0x00800000bcff7812 */ /* 0x040fe4000788c0ff */
[C---:B------:R-:W-:Y:S02]  /*57050*/  LOP3.LUT P2, RZ, R188.reuse, 0x1000000, RZ, 0xc0, !PT ;  /* 0x01000000bcff7812 */ /* 0x040fe4000784c0ff */
[----:B------:R-:W-:Y:S01]  /*57060*/  LOP3.LUT P5, RZ, R188, 0x2000000, RZ, 0xc0, !PT ;  /* 0x02000000bcff7812 */ /* 0x000fe200078ac0ff */
[----:B--2---:R-:W-:-:S05]  /*57070*/  IMAD.WIDE R192, R56, 0x2, R66 ;  /* 0x0000000238c07825 */ /* 0x004fca00078e0242 */
[----:B------:R0:W-:Y:S04]  /*57080*/  @P6 STG.E.U16 desc[UR8][R192.64], R59 ;  /* 0x0000003bc0006986 */ /* 0x0001e8000c101508 */
[----:B0-----:R-:W2:Y:S01]  /*57090*/  LDL.LU R59, [R1+0x1bd4] ;  /* 0x001bd400013b7983 */ /* 0x001ea20000300800 */
[----:B------:R-:W-:-:S03]  /*570a0*/  IMAD.WIDE R192, R56, 0x2, R64 ;  /* 0x0000000238c07825 */ /* 0x000fc600078e0240 */
[----:B------:R-:W2:Y:S04]  /*570b0*/  LDL.LU R56, [R1+0x830] ;  /* 0x0008300001387983 */ /* 0x000ea80000300800 */
[----:B------:R3:W-:Y:S04]  /*570c0*/  @P1 STG.E.U16 desc[UR8][R192.64], R2 ;  /* 0x00000002c0001986 */ /* 0x0007e8000c101508 */
[----:B------:R-:W2:Y:S01]  /*570d0*/  LDL.LU R52, [R1+0x834] ;  /* 0x0008340001347983 */ /* 0x000ea20000300800 */
[----:B---3--:R-:W-:-:S05]  /*570e0*/  IMAD.WIDE R192, R57, 0x2, R66 ;  /* 0x0000000239c07825 */ /* 0x008fca00078e0242 */
[----:B----4-:R0:W-:Y:S01]  /*570f0*/  @P4 STG.E.U16 desc[UR8][R192.64], R195 ;  /* 0x000000c3c0004986 */ /* 0x0101e2000c101508 */
[----:B------:R-:W-:Y:S01]  /*57100*/  PRMT R2, R195, 0x7632, R2 ;  /* 0x00007632c3027816 */ /* 0x000fe20000000002 */
[----:B0-----:R-:W-:Y:S02]  /*57110*/  IMAD.WIDE R192, R57, 0x2, R64 ;  /* 0x0000000239c07825 */ /* 0x001fe400078e0240 */
[----:B------:R-:W3:Y:S04]  /*57120*/  LDL.LU R57, [R1+0x34c] ;  /* 0x00034c0001397983 */ /* 0x000ee80000300800 */
[----:B------:R0:W-:Y:S04]  /*57130*/  @P2 STG.E.U16 desc[UR8][R192.64], R2 ;  /* 0x00000002c0002986 */ /* 0x0001e8000c101508 */
[----:B------:R-:W4:Y:S04]  /*57140*/  LDL.LU R53, [R1+0x838] ;  /* 0x0008380001357983 */ /* 0x000f280000300800 */
[----:B------:R-:W4:Y:S01]  /*57150*/  LDL.LU R54, [R1+0x32c] ;  /* 0x00032c0001367983 */ /* 0x000f220000300800 */
[----:B0-----:R-:W-:-:S05]  /*57160*/  IMAD.WIDE R192, R190, 0x2, R66 ;  /* 0x00000002bec07825 */ /* 0x001fca00078e0242 */
[----:B------:R0:W-:Y:S04]  /*57170*/  @P5 STG.E.U16 desc[UR8][R192.64], R55 ;  /* 0x00000037c0005986 */ /* 0x0001e8000c101508 */
[----:B0-----:R-:W3:Y:S01]  /*57180*/  LDL.LU R192, [R1+0x328] ;  /* 0x0003280001c07983 */ /* 0x001ee20000300800 */
[----:B------:R-:W-:-:S03]  /*57190*/  LOP3.LUT R191, R191, 0xffffdfff, RZ, 0xc0, !PT ;  /* 0xffffdfffbfbf7812 */ /* 0x000fc600078ec0ff */
[----:B------:R-:W4:Y:S04]  /*571a0*/  LDL.LU R193, [R1+0x83c] ;  /* 0x00083c0001c17983 */ /* 0x000f280000300800 */
[----:B------:R-:W4:Y:S01]  /*571b0*/  LDL.LU R194, [R1+0x310] ;  /* 0x0003100001c27983 */ /* 0x000f220000300800 */
[----:B------:R-:W-:-:S03]  /*571c0*/  LOP3.LUT P6, RZ, R188, 0x4000000, RZ, 0xc0, !PT ;  /* 0x04000000bcff7812 */ /* 0x000fc600078cc0ff */
[----:B------:R-:W4:Y:S01]  /*571d0*/  LDL.LU R195, [R1+0x840] ;  /* 0x0008400001c37983 */ /* 0x000f220000300800 */
[C---:B------:R-:W-:Y:S02]  /*571e0*/  LOP3.LUT P3, RZ, R188.reuse, 0x8000000, RZ, 0xc0, !PT ;  /* 0x08000000bcff7812 */ /* 0x040fe4000786c0ff */
[C---:B------:R-:W-:Y:S02]  /*571f0*/  LOP3.LUT P4, RZ, R188.reuse, 0x10000000, RZ, 0xc0, !PT ;  /* 0x10000000bcff7812 */ /* 0x040fe4000788c0ff */
[C---:B------:R-:W-:Y:S02]  /*57200*/  LOP3.LUT P1, RZ, R188.reuse, 0x20000000, RZ, 0xc0, !PT ;  /* 0x20000000bcff7812 */ /* 0x040fe4000782c0ff */
[----:B------:R-:W-:Y:S02]  /*57210*/  LOP3.LUT P5, RZ, R188, 0x40000000, RZ, 0xc0, !PT ;  /* 0x40000000bcff7812 */ /* 0x000fe400078ac0ff */
[----:B------:R-:W-:Y:S02]  /*57220*/  PRMT R2, R55, 0x7632, R2 ;  /* 0x0000763237027816 */ /* 0x000fe40000000002 */
        /* <DEDUP_REMOVED lines=12> */
[----:B------:R-:W-:Y:S02]  /*572f0*/  IMAD.WIDE R188, R190, 0x2, R64 ;  /* 0x00000002bebc7825 */ /* 0x000fe400078e0240 */
[----:B------:R-:W2:Y:S04]  /*57300*/  LDL.LU R190, [R1+0x300] ;  /* 0x0003000001be7983 */ /* 0x000ea80000300800 */
[----:B------:R0:W-:Y:S04]  /*57310*/  @P6 STG.E.U16 desc[UR8][R188.64], R2 ;  /* 0x00000002bc006986 */ /* 0x0001e8000c101508 */
[----:B------:R-:W2:Y:S01]  /*57320*/  LDL.LU R55, [R1+0x844] ;  /* 0x0008440001377983 */ /* 0x000ea20000300800 */
[----:B0-----:R-:W-:-:S05]  /*57330*/  IMAD.WIDE R188, R56, 0x2, R66 ;  /* 0x0000000238bc7825 */ /* 0x001fca00078e0242 */
[----:B---3--:R0:W-:Y:S01]  /*57340*/  @P3 STG.E.U16 desc[UR8][R188.64], R192 ;  /* 0x000000c0bc003986 */ /* 0x0081e2000c101508 */
[----:B------:R-:W-:Y:S01]  /*57350*/  PRMT R2, R192, 0x7632, R2 ;  /* 0x00007632c0027816 */ /* 0x000fe20000000002 */
[----:B0-----:R-:W-:Y:S02]  /*57360*/  IMAD.WIDE R188, R56, 0x2, R64 ;  /* 0x0000000238bc7825 */ /* 0x001fe400078e0240 */
[----:B------:R-:W3:Y:S04]  /*57370*/  LDL.LU R56, [R1+0x314] ;  /* 0x0003140001387983 */ /* 0x000ee80000300800 */
[----:B------:R0:W-:Y:S02]  /*57380*/  @P4 STG.E.U16 desc[UR8][R188.64], R2 ;  /* 0x00000002bc004986 */ /* 0x0001e4000c101508 */
[----:B0-----:R-:W-:Y:S01]  /*57390*/  IMAD.WIDE R188, R52, 0x2, R66 ;  /* 0x0000000234bc7825 */ /* 0x001fe200078e0242 */
[----:B------:R-:W-:-:S04]  /*573a0*/  PRMT R2, R57, 0x7632, R2 ;  /* 0x0000763239027816 */ /* 0x000fc80000000002 */
        /* <DEDUP_REMOVED lines=24> */
[C---:B------:R-:W-:Y:S02]  /*57530*/  LOP3.LUT P3, RZ, R59.reuse, 0x40, RZ, 0xc0, !PT ;  /* 0x000000403bff7812 */ /* 0x040fe4000786c0ff */
[----:B------:R-:W-:-:S09]  /*57540*/  LOP3.LUT P4, RZ, R59, 0x80, RZ, 0xc0, !PT ;  /* 0x000000803bff7812 */ /* 0x000fd2000788c0ff */
[----:B--2---:R0:W-:Y:S01]  /*57550*/  @P0 STG.E.U16 desc[UR8][R188.64], R190 ;  /* 0x000000bebc000986 */ /* 0x0041e2000c101508 */
[----:B------:R-:W-:Y:S01]  /*57560*/  PRMT R2, R190, 0x7632, R2 ;  /* 0x00007632be027816 */ /* 0x000fe20000000002 */
[----:B0-----:R-:W-:-:S05]  /*57570*/  IMAD.WIDE R188, R195, 0x2, R64 ;  /* 0x00000002c3bc7825 */ /* 0x001fca00078e0240 */
[----:B------:R0:W-:Y:S02]  /*57580*/  @P2 STG.E.U16 desc[UR8][R188.64], R2 ;  /* 0x00000002bc002986 */ /* 0x0001e4000c101508 */
[----:B0-----:R-:W-:-:S05]  /*57590*/  IMAD.WIDE R188, R55, 0x2, R66 ;  /* 0x0000000237bc7825 */ /* 0x001fca00078e0242 */
[----:B---3--:R0:W-:Y:S01]  /*575a0*/  @P6 STG.E.U16 desc[UR8][R188.64], R56 ;  /* 0x00000038bc006986 */ /* 0x0081e2000c101508 */
[----:B------:R-:W-:-:S03]  /*575b0*/  PRMT R2, R56, 0x7632, R2 ;  /* 0x0000763238027816 */ /* 0x000fc60000000002 */
[----:B0-----:R-:W2:Y:S04]  /*575c0*/  LDL.LU R56, [R1+0x850] ;  /* 0x0008500001387983 */ /* 0x001ea80000300800 */
[----:B------:R-:W3:Y:S01]  /*575d0*/  LDL.LU R193, [R1+0x308] ;  /* 0x0003080001c17983 */ /* 0x000ee20000300800 */
[----:B------:R-:W-:-:S03]  /*575e0*/  IMAD.WIDE R188, R55, 0x2, R64 ;  /* 0x0000000237bc7825 */ /* 0x000fc600078e0240 */
[----:B------:R-:W3:Y:S04]  /*575f0*/  LDL.LU R194, [R1+0x854] ;  /* 0x0008540001c27983 */ /* 0x000ee80000300800 */
[----:B------:R0:W-:Y:S02]  /*57600*/  @P3 STG.E.U16 desc[UR8][R188.64], R2 ;  /* 0x00000002bc003986 */ /* 0x0001e4000c101508 */
[----:B0-----:R-:W-:-:S05]  /*57610*/  IMAD.WIDE R188, R57, 0x2, R66 ;  /* 0x0000000239bc7825 */ /* 0x001fca00078e0242 */
        /* <DEDUP_REMOVED lines=15> */
[----:B------:R0:W-:Y:S01]  /*57710*/  @P5 STG.E.U16 desc[UR8][R188.64], R54 ;  /* 0x00000036bc005986 */ /* 0x0001e2000c101508 */
[----:B------:R-:W-:Y:S01]  /*57720*/  LOP3.LUT P4, RZ, R59, 0x1000, RZ, 0xc0, !PT ;  /* 0x000010003bff7812 */ /* 0x000fe2000788c0ff */
[----:B0-----:R-:W-:Y:S02]  /*57730*/  IMAD.WIDE R188, R53, 0x2, R64 ;  /* 0x0000000235bc7825 */ /* 0x001fe400078e0240 */
[----:B------:R-:W4:Y:S04]  /*57740*/  LDL.LU R53, [R1+0x860] ;  /* 0x0008600001357983 */ /* 0x000f280000300800 */
[----:B------:R2:W-:Y:S04]  /*57750*/  @P6 STG.E.U16 desc[UR8][R188.64], R2 ;  /* 0x00000002bc006986 */ /* 0x0005e8000c101508 */
[----:B------:R-:W4:Y:S01]  /*57760*/  LDL.LU R54, [R1+0x2e0] ;  /* 0x0002e00001367983 */ /* 0x000f220000300800 */
[----:B------:R-:W-:-:S02]  /*57770*/  LOP3.LUT P3, RZ, R59, 0x2000, RZ, 0xc0, !PT ;  /* 0x000020003bff7812 */ /* 0x000fc4000786c0ff */
[----:B------:R-:W-:Y:S01]  /*57780*/  LOP3.LUT P0, RZ, R59, 0x80000, RZ, 0xc0, !PT ;  /* 0x000800003bff7812 */ /* 0x000fe2000780c0ff */
[----:B--2---:R-:W-:-:S05]  /*57790*/  IMAD.WIDE R188, R56, 0x2, R66 ;  /* 0x0000000238bc7825 */ /* 0x004fca00078e0242 */
[----:B---3--:R0:W-:Y:S01]  /*577a0*/  @P2 STG.E.U16 desc[UR8][R188.64], R193 ;  /* 0x000000c1bc002986 */ /* 0x0081e2000c101508 */
[----:B------:R-:W-:Y:S01]  /*577b0*/  PRMT R2, R193, 0x7632, R2 ;  /* 0x00007632c1027816 */ /* 0x000fe20000000002 */
[----:B0-----:R-:W-:Y:S02]  /*577c0*/  IMAD.WIDE R188, R56, 0x2, R64 ;  /* 0x0000000238bc7825 */ /* 0x001fe400078e0240 */
[----:B------:R-:W2:Y:S04]  /*577d0*/  LDL.LU R56, [R1+0x864] ;  /* 0x0008640001387983 */ /* 0x000ea80000300800 */
[----:B------:R0:W-:Y:S02]  /*577e0*/  @P4 STG.E.U16 desc[UR8][R188.64], R2 ;  /* 0x00000002bc004986 */ /* 0x0001e4000c101508 */
[----:B0-----:R-:W-:-:S05]  /*577f0*/  IMAD.WIDE R188, R194, 0x2, R66 ;  /* 0x00000002c2bc7825 */ /* 0x001fca00078e0242 */
[----:B------:R0:W-:Y:S01]  /*57800*/  @P3 STG.E.U16 desc[UR8][R188.64], R57 ;  /* 0x00000039bc003986 */ /* 0x0001e2000c101508 */
        /* <DEDUP_REMOVED lines=38> */
[----:B------:R0:W-:Y:S01]  /*57a70*/  @P0 STG.E.U16 desc[UR8][R188.64], R54 ;  /* 0x00000036bc000986 */ /* 0x0001e2000c101508 */
[----:B------:R-:W-:Y:S01]  /*57a80*/  LOP3.LUT P2, RZ, R59, 0x400000, RZ, 0xc0, !PT ;  /* 0x004000003bff7812 */ /* 0x000fe2000784c0ff */
[----:B0-----:R-:W-:-:S05]  /*57a90*/  IMAD.WIDE R188, R53, 0x2, R64 ;  /* 0x0000000235bc7825 */ /* 0x001fca00078e0240 */
[----:B------:R0:W-:Y:S01]  /*57aa0*/  @P1 STG.E.U16 desc[UR8][R188.64], R2 ;  /* 0x00000002bc001986 */ /* 0x0001e2000c101508 */
[----:B------:R-:W-:Y:S02]  /*57ab0*/  LOP3.LUT P4, RZ, R59, 0x800000, RZ, 0xc0, !PT ;  /* 0x008000003bff7812 */ /* 0x000fe4000788c0ff */
[----:B0-----:R-:W-:Y:S01]  /*57ac0*/  PRMT R2, R58, 0x7632, R2 ;  /* 0x000076323a027816 */ /* 0x001fe20000000002 */
[----:B--2---:R-:W-:-:S05]  /*57ad0*/  IMAD.WIDE R188, R56, 0x2, R66 ;  /* 0x0000000238bc7825 */ /* 0x004fca00078e0242 */
[----:B------:R0:W-:Y:S02]  /*57ae0*/  @P6 STG.E.U16 desc[UR8][R188.64], R58 ;  /* 0x0000003abc006986 */ /* 0x0001e4000c101508 */
[----:B0-----:R-:W-:Y:S02]  /*57af0*/  IMAD.WIDE R188, R56, 0x2, R64 ;  /* 0x0000000238bc7825 */ /* 0x001fe400078e0240 */
[----:B------:R-:W2:Y:S04]  /*57b00*/  LDL.LU R58, [R1+0x1bd0] ;  /* 0x001bd000013a7983 */ /* 0x000ea80000300800 */
[----:B------:R-:W4:Y:S04]  /*57b10*/  LDL.LU R56, [R1+0x870] ;  /* 0x0008700001387983 */ /* 0x000f280000300800 */
[----:B------:R-:W2:Y:S04]  /*57b20*/  LDL.LU R54, [R1+0x2e8] ;  /* 0x0002e80001367983 */ /* 0x000ea80000300800 */
[----:B------:R3:W-:Y:S04]  /*57b30*/  @P2 STG.E.U16 desc[UR8][R188.64], R2 ;  /* 0x00000002bc002986 */ /* 0x0007e8000c101508 */
[----:B------:R-:W2:Y:S01]  /*57b40*/  LDL.LU R190, [R1+0x874] ;  /* 0x0008740001be7983 */ /* 0x000ea20000300800 */
[----:B---3--:R-:W-:-:S05]  /*57b50*/  IMAD.WIDE R188, R57, 0x2, R66 ;  /* 0x0000000239bc7825 */ /* 0x008fca00078e0242 */
[----:B------:R0:W-:Y:S02]  /*57b60*/  @P4 STG.E.U16 desc[UR8][R188.64], R194 ;  /* 0x000000c2bc004986 */ /* 0x0001e4000c101508 */
[----:B0-----:R-:W-:Y:S02]  /*57b70*/  IMAD.WIDE R188, R57, 0x2, R64 ;  /* 0x0000000239bc7825 */ /* 0x001fe400078e0240 */
[----:B------:R-:W3:Y:S04]  /*57b80*/  LDL.LU R57, [R1+0x2fc] ;  /* 0x0002fc0001397983 */ /* 0x000ee80000300800 */
[----:B------:R-:W3:Y:S04]  /*57b90*/  LDL.LU R52, [R1+0x878] ;  /* 0x0008780001347983 */ /* 0x000ee80000300800 */
[----:B------:R-:W3:Y:S04]  /*57ba0*/  LDL.LU R53, [R1+0x2ec] ;  /* 0x0002ec0001357983 */ /* 0x000ee80000300800 */
[----:B------:R-:W3:Y:S01]  /*57bb0*/  LDL.LU R192, [R1+0x87c] ;  /* 0x00087c0001c07983 */ /* 0x000ee20000300800 */
[----:B------:R-:W-:-:S03]  /*57bc0*/  LOP3.LUT P3, RZ, R59, 0x1000000, RZ, 0xc0, !PT ;  /* 0x010000003bff7812 */ /* 0x000fc6000786c0ff */
[----:B------:R-:W3:Y:S01]  /*57bd0*/  LDL.LU R193, [R1+0x2d0] ;  /* 0x0002d00001c17983 */ /* 0x000ee20000300800 */
[C---:B------:R-:W-:Y:S02]  /*57be0*/  LOP3.LUT P5, RZ, R59.reuse, 0x2000000, RZ, 0xc0, !PT ;  /* 0x020000003bff7812 */ /* 0x040fe400078ac0ff */
[----:B------:R-:W-:Y:S02]  /*57bf0*/  PRMT R2, R194, 0x7632, R2 ;  /* 0x00007632c2027816 */ /* 0x000fe40000000002 */
[C---:B------:R-:W-:Y:S01]  /*57c00*/  LOP3.LUT P6, RZ, R59.reuse, 0x4000000, RZ, 0xc0, !PT ;  /* 0x040000003bff7812 */ /* 0x040fe200078cc0ff */
[----:B------:R-:W3:Y:S04]  /*57c10*/  LDL.LU R194, [R1+0x880] ;  /* 0x0008800001c27983 */ /* 0x000ee80000300800 */
[----:B------:R0:W-:Y:S01]  /*57c20*/  @P3 STG.E.U16 desc[UR8][R188.64], R2 ;  /* 0x00000002bc003986 */ /* 0x0001e2000c101508 */
[----:B------:R-:W-:-:S02]  /*57c30*/  LOP3.LUT P1, RZ, R59, 0x8000000, RZ, 0xc0, !PT ;  /* 0x080000003bff7812 */ /* 0x000fc4000782c0ff */
        /* <DEDUP_REMOVED lines=9> */
[----:B----4-:R-:W-:Y:S01]  /*57cd0*/  IMAD.WIDE R188, R56, 0x2, R66 ;  /* 0x0000000238bc7825 */ /* 0x010fe200078e0242 */
[----:B--2---:R-:W-:-:S04]  /*57ce0*/  PRMT R2, R54, 0x7632, R2 ;  /* 0x0000763236027816 */ /* 0x004fc80000000002 */
[----:B------:R0:W-:Y:S02]  /*57cf0*/  @P1 STG.E.U16 desc[UR8][R188.64], R54 ;  /* 0x00000036bc001986 */ /* 0x0001e4000c101508 */
[----:B0-----:R-:W-:Y:S02]  /*57d00*/  IMAD.WIDE R188, R56, 0x2, R64 ;  /* 0x0000000238bc7825 */ /* 0x001fe400078e0240 */
[----:B------:R-:W2:Y:S04]  /*57d10*/  LDL.LU R56, [R1+0x2d4] ;  /* 0x0002d40001387983 */ /* 0x000ea80000300800 */
[----:B------:R0:W-:Y:S04]  /*57d20*/  @P4 STG.E.U16 desc[UR8][R188.64], R2 ;  /* 0x00000002bc004986 */ /* 0x0001e8000c101508 */
[----:B------:R-:W4:Y:S01]  /*57d30*/  LDL.LU R54, [R1+0x1bcc] ;  /* 0x001bcc0001367983 */ /* 0x000f220000300800 */
[----:B0-----:R-:W-:Y:S01]  /*57d40*/  IMAD.WIDE R188, R190, 0x2, R66 ;  /* 0x00000002bebc7825 */ /* 0x001fe200078e0242 */
[----:B---3--:R-:W-:-:S04]  /*57d50*/  PRMT R2, R57, 0x7632, R2 ;  /* 0x0000763239027816 */ /* 0x008fc80000000002 */
[----:B------:R0:W-:Y:S04]  /*57d60*/  @P2 STG.E.U16 desc[UR8][R188.64], R57 ;  /* 0x00000039bc002986 */ /* 0x0001e8000c101508 */
[----:B0-----:R-:W3:Y:S01]  /*57d70*/  LDL.LU R57, [R1+0x888] ;  /* 0x0008880001397983 */ /* 0x001ee20000300800 */
[----:B------:R-:W-:-:S03]  /*57d80*/  IMAD.WIDE R188, R190, 0x2, R64 ;  /* 0x00000002bebc7825 */ /* 0x000fc600078e0240 */
[----:B------:R-:W4:Y:S01]  /*57d90*/  LDL.LU R190, [R1+0x2c4] ;  /* 0x0002c40001be7983 */ /* 0x000f220000300800 */
[----:B------:R-:W-:Y:S02]  /*57da0*/  LOP3.LUT P0, RZ, R58, 0x8, RZ, 0xc0, !PT ;  /* 0x000000083aff7812 */ /* 0x000fe4000780c0ff */
[----:B------:R-:W-:-:S11]  /*57db0*/  LOP3.LUT R191, R191, 0xffffffdf, RZ, 0xc0, !PT ;  /* 0xffffffdfbfbf7812 */ /* 0x000fd600078ec0ff */
        /* <DEDUP_REMOVED lines=16> */
[C---:B------:R-:W-:Y:S01]  /*57ec0*/  LOP3.LUT P0, RZ, R191.reuse, 0x100, RZ, 0xc0, !PT ;  /* 0x00000100bfff7812 */ /* 0x040fe2000780c0ff */
        /* <DEDUP_REMOVED lines=16> */
[----:B------:R0:W-:Y:S01]  /*57fd0*/  @P0 STG.E.U16 desc[UR8][R188.64], R195 ;  /* 0x000000c3bc000986 */ /* 0x0001e2000c101508 */
[----:B------:R-:W-:Y:S01]  /*57fe0*/  LOP3.LUT P1, RZ, R58, 0x40, RZ, 0xc0, !PT ;  /* 0x000000403aff7812 */ /* 0x000fe2000782c0ff */
[----:B0-----:R-:W-:-:S05]  /*57ff0*/  IMAD.WIDE R188, R194, 0x2, R64 ;  /* 0x00000002c2bc7825 */ /* 0x001fca00078e0240 */
[----:B------:R0:W-:Y:S01]  /*58000*/  @P3 STG.E.U16 desc[UR8][R188.64], R2 ;  /* 0x00000002bc003986 */ /* 0x0001e2000c101508 */
[----:B------:R-:W-:Y:S01]  /*58010*/  LOP3.LUT P4, RZ, R58, 0x80, RZ, 0xc0, !PT ;  /* 0x000000803aff7812 */ /* 0x000fe2000788c0ff */
[----:B0-----:R-:W-:-:S05]  /*58020*/  IMAD.WIDE R188, R55, 0x2, R66 ;  /* 0x0000000237bc7825 */ /* 0x001fca00078e0242 */
[----:B--2---:R0:W-:Y:S01]  /*58030*/  @P6 STG.E.U16 desc[UR8][R188.64], R56 ;  /* 0x00000038bc006986 */ /* 0x0041e2000c101508 */
[----:B------:R-:W-:Y:S01]  /*58040*/  PRMT R2, R56, 0x7632, R2 ;  /* 0x0000763238027816 */ /* 0x000fe20000000002 */
[----:B0-----:R-:W-:Y:S02]  /*58050*/  IMAD.WIDE R188, R55, 0x2, R64 ;  /* 0x0000000237bc7825 */ /* 0x001fe400078e0240 */
[----:B------:R-:W2:Y:S04]  /*58060*/  LDL.LU R56, [R1+0x890] ;  /* 0x0008900001387983 */ /* 0x000ea80000300800 */
[----:B------:R3:W-:Y:S02]  /*58070*/  @P1 STG.E.U16 desc[UR8][R188.64], R2 ;  /* 0x00000002bc001986 */ /* 0x0007e4000c101508 */
[----:B---3--:R-:W-:-:S05]  /*58080*/  IMAD.WIDE R188, R57, 0x2, R66 ;  /* 0x0000000239bc7825 */ /* 0x008fca00078e0242 */
[----:B----4-:R0:W-:Y:S02]  /*58090*/  @P4 STG.E.U16 desc[UR8][R188.64], R190 ;  /* 0x000000bebc004986 */ /* 0x0101e4000c101508 */
[----:B0-----:R-:W-:Y:S02]  /*580a0*/  IMAD.WIDE R188, R57, 0x2, R64 ;  /* 0x0000000239bc7825 */ /* 0x001fe400078e0240 */
[----:B------:R-:W3:Y:S04]  /*580b0*/  LDL.LU R57, [R1+0x2c8] ;  /* 0x0002c80001397983 */ /* 0x000ee80000300800 */
[----:B------:R-:W4:Y:S04]  /*580c0*/  LDL.LU R192, [R1+0x894] ;  /* 0x0008940001c07983 */ /* 0x000f280000300800 */
        /* <DEDUP_REMOVED lines=11> */
[----:B0-----:R-:W-:-:S05]  /*58180*/  IMAD.WIDE R188, R52, 0x2, R66 ;  /* 0x0000000234bc7825 */ /* 0x001fca00078e0242 */
[----:B------:R0:W-:Y:S01]  /*58190*/  @P5 STG.E.U16 desc[UR8][R188.64], R53 ;  /* 0x00000035bc005986 */ /* 0x0001e2000c101508 */
[----:B------:R-:W-:Y:S01]  /*581a0*/  PRMT R2, R53, 0x7632, R2 ;  /* 0x0000763235027816 */ /* 0x000fe20000000002 */
        /* <DEDUP_REMOVED lines=11> */
[----:B------:R-:W3:Y:S04]  /*58260*/  LDL.LU R57, [R1+0x1bc8] ;  /* 0x001bc80001397983 */ /* 0x000ee80000300800 */
[----:B------:R4:W-:Y:S02]  /*58270*/  @P4 STG.E.U16 desc[UR8][R188.64], R2 ;  /* 0x00000002bc004986 */ /* 0x0009e4000c101508 */
[----:B----4-:R-:W-:Y:S01]  /*58280*/  IMAD.WIDE R188, R192, 0x2, R66 ;  /* 0x00000002c0bc7825 */ /* 0x010fe200078e0242 */
[----:B------:R-:W-:-:S04]  /*58290*/  PRMT R2, R55, 0x7632, R2 ;  /* 0x0000763237027816 */ /* 0x000fc80000000002 */
[----:B------:R0:W-:Y:S04]  /*582a0*/  @P1 STG.E.U16 desc[UR8][R188.64], R55 ;  /* 0x00000037bc001986 */ /* 0x0001e8000c101508 */
[----:B0-----:R-:W4:Y:S01]  /*582b0*/  LDL.LU R55, [R1+0x8a8] ;  /* 0x0008a80001377983 */ /* 0x001f220000300800 */
        /* <DEDUP_REMOVED lines=8> */
[C---:B------:R-:W-:Y:S02]  /*58340*/  LOP3.LUT P0, RZ, R58.reuse, 0x20000, RZ, 0xc0, !PT ;  /* 0x000200003aff7812 */ /* 0x040fe4000780c0ff */
        /* <DEDUP_REMOVED lines=29> */
[----:B0-----:R-:W-:Y:S02]  /*58520*/  IMAD.WIDE R188, R52, 0x2, R64 ;  /* 0x0000000234bc7825 */ /* 0x001fe400078e0240 */
[----:B------:R-:W4:Y:S04]  /*58530*/  LDL.LU R53, [R1+0x8b0] ;  /* 0x0008b00001357983 */ /* 0x000f280000300800 */
[----:B------:R2:W-:Y:S01]  /*58540*/  @P2 STG.E.U16 desc[UR8][R188.64], R2 ;  /* 0x00000002bc002986 */ /* 0x0005e2000c101508 */
[C---:B------:R-:W-:Y:S02]  /*58550*/  LOP3.LUT P3, RZ, R58.reuse, 0x400000, RZ, 0xc0, !PT ;  /* 0x004000003aff7812 */ /* 0x040fe4000786c0ff */
[----:B------:R-:W-:Y:S01]  /*58560*/  LOP3.LUT P4, RZ, R58, 0x800000, RZ, 0xc0, !PT ;  /* 0x008000003aff7812 */ /* 0x000fe2000788c0ff */
[----:B--2---:R-:W-:-:S05]  /*58570*/  IMAD.WIDE R188, R56, 0x2, R66 ;  /* 0x0000000238bc7825 */ /* 0x004fca00078e0242 */
[----:B---3--:R0:W-:Y:S01]  /*58580*/  @P6 STG.E.U16 desc[UR8][R188.64], R57 ;  /* 0x00000039bc006986 */ /* 0x0081e2000c101508 */
[----:B------:R-:W-:Y:S01]  /*58590*/  PRMT R2, R57, 0x7632, R2 ;  /* 0x0000763239027816 */ /* 0x000fe20000000002 */
[----:B0-----:R-:W-:Y:S02]  /*585a0*/  IMAD.WIDE R188, R56, 0x2, R64 ;  /* 0x0000000238bc7825 */ /* 0x001fe400078e0240 */
[----:B------:R-:W2:Y:S04]  /*585b0*/  LDL.LU R56, [R1+0x2a8] ;  /* 0x0002a80001387983 */ /* 0x000ea80000300800 */
[----:B------:R-:W3:Y:S04]  /*585c0*/  LDL.LU R57, [R1+0x1bc4] ;  /* 0x001bc40001397983 */ /* 0x000ee80000300800 */
[----:B------:R4:W-:Y:S04]  /*585d0*/  @P3 STG.E.U16 desc[UR8][R188.64], R2 ;  /* 0x00000002bc003986 */ /* 0x0009e8000c101508 */
[----:B------:R-:W2:Y:S01]  /*585e0*/  LDL.LU R195, [R1+0x8b4] ;  /* 0x0008b40001c37983 */ /* 0x000ea20000300800 */
[----:B----4-:R-:W-:-:S05]  /*585f0*/  IMAD.WIDE R188, R55, 0x2, R66 ;  /* 0x0000000237bc7825 */ /* 0x010fca00078e0242 */
[----:B------:R0:W-:Y:S02]  /*58600*/  @P4 STG.E.U16 desc[UR8][R188.64], R192 ;  /* 0x000000c0bc004986 */ /* 0x0001e4000c101508 */
[----:B0-----:R-:W-:Y:S02]  /*58610*/  IMAD.WIDE R188, R55, 0x2, R64 ;  /* 0x0000000237bc7825 */ /* 0x001fe400078e0240 */
[----:B------:R-:W4:Y:S04]  /*58620*/  LDL.LU R55, [R1+0x2bc] ;  /* 0x0002bc0001377983 */ /* 0x000f280000300800 */
[----:B------:R-:W4:Y:S04]  /*58630*/  LDL.LU R190, [R1+0x8b8] ;  /* 0x0008b80001be7983 */ /* 0x000f280000300800 */
[----:B------:R-:W4:Y:S01]  /*58640*/  LDL.LU R52, [R1+0x2ac] ;  /* 0x0002ac0001347983 */ /* 0x000f220000300800 */
[----:B------:R-:W-:-:S02]  /*58650*/  LOP3.LUT R59, R59, 0xdfffffff, RZ, 0xc0, !PT ;  /* 0xdfffffff3b3b7812 */ /* 0x000fc400078ec0ff */
[C---:B------:R-:W-:Y:S02]  /*58660*/  LOP3.LUT P1, RZ, R58.reuse, 0x1000000, RZ, 0xc0, !PT ;  /* 0x010000003aff7812 */ /* 0x040fe4000782c0ff */
[----:B------:R-:W-:Y:S02]  /*58670*/  LOP3.LUT P5, RZ, R58, 0x2000000, RZ, 0xc0, !PT ;  /* 0x020000003aff7812 */ /* 0x000fe400078ac0ff */
[----:B------:R-:W-:Y:S02]  /*58680*/  PRMT R2, R192, 0x7632, R2 ;  /* 0x00007632c0027816 */ /* 0x000fe40000000002 */
[C---:B------:R-:W-:Y:S02]  /*58690*/  LOP3.LUT P6, RZ, R58.reuse, 0x4000000, RZ, 0xc0, !PT ;  /* 0x040000003aff7812 */ /* 0x040fe400078cc0ff */
[----:B------:R-:W-:-:S05]  /*586a0*/  LOP3.LUT P2, RZ, R58, 0x8000000, RZ, 0xc0, !PT ;  /* 0x080000003aff7812 */ /* 0x000fca000784c0ff */
[----:B------:R0:W-:Y:S01]  /*586b0*/  @P1 STG.E.U16 desc[UR8][R188.64], R2 ;  /* 0x00000002bc001986 */ /* 0x0001e2000c101508 */
[C---:B------:R-:W-:Y:S02]  /*586c0*/  LOP3.LUT P4, RZ, R58.reuse, 0x10000000, RZ, 0xc0, !PT ;  /* 0x100000003aff7812 */ /* 0x040fe4000788c0ff */
[----:B------:R-:W-:Y:S02]  /*586d0*/  LOP3.LUT P3, RZ, R58, 0x20000000, RZ, 0xc0, !PT ;  /* 0x200000003aff7812 */ /* 0x000fe4000786c0ff */
[----:B------:R-:W-:Y:S01]  /*586e0*/  LOP3.LUT R191, R191, 0xfffffffe, RZ, 0xc0, !PT ;  /* 0xfffffffebfbf7812 */ /* 0x000fe200078ec0ff */
[----:B0-----:R-:W-:-:S05]  /*586f0*/  IMAD.WIDE R188, R193, 0x2, R66 ;  /* 0x00000002c1bc7825 */ /* 0x001fca00078e0242 */
[----:B------:R0:W-:Y:S01]  /*58700*/  @P5 STG.E.U16 desc[UR8][R188.64], R194 ;  /* 0x000000c2bc005986 */ /* 0x0001e2000c101508 */
[----:B------:R-:W-:Y:S01]  /*58710*/  PRMT R2, R194, 0x7632, R2 ;  /* 0x00007632c2027816 */ /* 0x000fe20000000002 */
[----:B0-----:R-:W-:-:S05]  /*58720*/  IMAD.WIDE R188, R193, 0x2, R64 ;  /* 0x00000002c1bc7825 */ /* 0x001fca00078e0240 */
[----:B------:R0:W-:Y:S01]  /*58730*/  @P6 STG.E.U16 desc[UR8][R188.64], R2 ;  /* 0x00000002bc006986 */ /* 0x0001e2000c101508 */
[----:B------:R-:W-:Y:S01]  /*58740*/  LOP3.LUT P5, RZ, R58, 0x40000000, RZ, 0xc0, !PT ;  /* 0x400000003aff7812 */ /* 0x000fe200078ac0ff */
[----:B0-----:R-:W-:Y:S01]  /*58750*/  IMAD.WIDE R188, R53, 0x2, R66 ;  /* 0x0000000235bc7825 */ /* 0x001fe200078e0242 */
[----:B---3--:R-:W-:-:S13]  /*58760*/  LOP3.LUT P0, RZ, R57, 0x8, RZ, 0xc0, !PT ;  /* 0x0000000839ff7812 */ /* 0x008fda000780c0ff */
[----:B------:R-:W-:Y:S02]  /*58770*/  @P0 LOP3.LUT R59, R59, 0x20000000, RZ, 0xfc, !PT ;  /* 0x200000003b3b0812 */ /* 0x000fe400078efcff */
[----:B------:R-:W-:Y:S02]  /*58780*/  LOP3.LUT P0, RZ, R57, 0x4, RZ, 0xc0, !PT ;  /* 0x0000000439ff7812 */ /* 0x000fe4000780c0ff */
[----:B------:R-:W-:-:S11]  /*58790*/  LOP3.LUT R59, R59, 0xbfffffff, RZ, 0xc0, !PT ;  /* 0xbfffffff3b3b7812 */ /* 0x000fd600078ec0ff */
[----:B------:R-:W-:Y:S02]  /*587a0*/  @P0 LOP3.LUT R59, R59, 0x40000000, RZ, 0xfc, !PT ;  /* 0x400000003b3b0812 */ /* 0x000fe400078efcff */
[----:B------:R-:W-:Y:S02]  /*587b0*/  LOP3.LUT P0, RZ, R57, 0x2, RZ, 0xc0, !PT ;  /* 0x0000000239ff7812 */ /* 0x000fe4000780c0ff */
[----:B------:R-:W-:Y:S01]  /*587c0*/  LOP3.LUT R59, R59, 0x7fffffff, RZ, 0xc0, !PT ;  /* 0x7fffffff3b3b7812 */ /* 0x000fe200078ec0ff */
[----:B--2---:R0:W-:Y:S01]  /*587d0*/  @P2 STG.E.U16 desc[UR8][R188.64], R56 ;  /* 0x00000038bc002986 */ /* 0x0041e2000c101508 */
[----:B------:R-:W-:-:S09]  /*587e0*/  PRMT R2, R56, 0x7632, R2 ;  /* 0x0000763238027816 */ /* 0x000fd20000000002 */
[----:B------:R-:W-:Y:S02]  /*587f0*/  @P0 LOP3.LUT R59, R59, 0x80000000, RZ, 0xfc, !PT ;  /* 0x800000003b3b0812 */ /* 0x000fe400078efcff */
[----:B------:R-:W-:Y:S01]  /*58800*/  LOP3.LUT P0, RZ, R57, 0x1, RZ, 0xc0, !PT ;  /* 0x0000000139ff7812 */ /* 0x000fe2000780c0ff */
[----:B0-----:R-:W-:-:S05]  /*58810*/  IMAD.WIDE R188, R53, 0x2, R64 ;  /* 0x0000000235bc7825 */ /* 0x001fca00078e0240 */
[----:B------:R0:W-:Y:S07]  /*58820*/  @P4 STG.E.U16 desc[UR8][R188.64], R2 ;  /* 0x00000002bc004986 */ /* 0x0001ee000c101508 */
[----:B------:R-:W-:Y:S01]  /*58830*/  @P0 LOP3.LUT R191, R191, 0x1, RZ, 0xfc, !PT ;  /* 0x00000001bfbf0812 */ /* 0x000fe200078efcff */
[----:B0-----:R-:W-:Y:S01]  /*58840*/  IMAD.WIDE R188, R195, 0x2, R66 ;  /* 0x00000002c3bc7825 */ /* 0x001fe200078e0242 */
[----:B------:R-:W-:Y:S02]  /*58850*/  LOP3.LUT P0, RZ, R58, 0x80000000, RZ, 0xc0, !PT ;  /* 0x800000003aff7812 */ /* 0x000fe4000780c0ff */
[----:B----4-:R-:W-:Y:S01]  /*58860*/  PRMT R2, R55, 0x7632, R2 ;  /* 0x0000763237027816 */ /* 0x010fe20000000002 */
[----:B------:R-:W2:Y:S04]  /*58870*/  LDL.LU R58, [R1+0x290] ;  /* 0x00029000013a7983 */ /* 0x000ea80000300800 */
[----:B------:R0:W-:Y:S04]  /*58880*/  @P3 STG.E.U16 desc[UR8][R188.64], R55 ;  /* 0x00000037bc003986 */ /* 0x0001e8000c101508 */
[----:B------:R-:W3:Y:S04]  /*58890*/  LDL.LU R192, [R1+0x8c0] ;  /* 0x0008c00001c07983 */ /* 0x000ee80000300800 */
[----:B------:R-:W4:Y:S01]  /*588a0*/  LDL.LU R193, [R1+0x280] ;  /* 0x0002800001c17983 */ /* 0x000f220000300800 */
[----:B0-----:R-:W-:-:S03]  /*588b0*/  IMAD.WIDE R188, R195, 0x2, R64 ;  /* 0x00000002c3bc7825 */ /* 0x001fc600078e0240 */
[----:B------:R-:W4:Y:S04]  /*588c0*/  LDL.LU R194, [R1+0x8c4] ;  /* 0x0008c40001c27983 */ /* 0x000f280000300800 */
[----:B------:R0:W-:Y:S04]  /*588d0*/  @P5 STG.E.U16 desc[UR8][R188.64], R2 ;  /* 0x00000002bc005986 */ /* 0x0001e8000c101508 */
[----:B------:R-:W4:Y:S04]  /*588e0*/  LDL.LU R53, [R1+0x294] ;  /* 0x0002940001357983 */ /* 0x000f280000300800 */
[----:B------:R-:W4:Y:S01]  /*588f0*/  LDL.LU R56, [R1+0x1bc0] ;  /* 0x001bc00001387983 */ /* 0x000f220000300800 */
[----:B0-----:R-:W-:-:S03]  /*58900*/  IMAD.WIDE R188, R190, 0x2, R66 ;  /* 0x00000002bebc7825 */ /* 0x001fc600078e0242 */
[----:B------:R-:W4:Y:S04]  /*58910*/  LDL.LU R55, [R1+0x8c8] ;  /* 0x0008c80001377983 */ /* 0x000f280000300800 */
[----:B------:R0:W-:Y:S01]  /*58920*/  @P0 STG.E.U16 desc[UR8][R188.64], R52 ;  /* 0x00000034bc000986 */ /* 0x0001e2000c101508 */
[----:B------:R-:W-:-:S03]  /*58930*/  LOP3.LUT P0, RZ, R191, 0x1, RZ, 0xc0, !PT ;  /* 0x00000001bfff7812 */ /* 0x000fc6000780c0ff */
[----:B------:R-:W4:Y:S04]  /*58940*/  LDL.LU R195, [R1+0x284] ;  /* 0x0002840001c37983 */ /* 0x000f280000300800 */
[----:B------:R-:W3:Y:S01]  /*58950*/  LDL.LU R191, [R1+0x8bc] ;  /* 0x0008bc0001bf7983 */ /* 0x000ee20000300800 */
[----:B------:R-:W-:Y:S01]  /*58960*/  PRMT R2, R52, 0x7632, R2 ;  /* 0x0000763234027816 */ /* 0x000fe20000000002 */
[----:B0-----:R-:W-:Y:S01]  /*58970*/  IMAD.WIDE R188, R190, 0x2, R64 ;  /* 0x00000002bebc7825 */ /* 0x001fe200078e0240 */
[----:B------:R-:W-:Y:S01]  /*58980*/  LOP3.LUT P1, RZ, R57, 0x10, RZ, 0xc0, !PT ;  /* 0x0000001039ff7812 */ /* 0x000fe2000782c0ff */
[----:B------:R-:W4:Y:S04]  /*58990*/  LDL.LU R190, [R1+0x8cc] ;  /* 0x0008cc0001be7983 */ /* 0x000f280000300800 */
[----:B------:R2:W-:Y:S01]  /*589a0*/  @P0 STG.E.U16 desc[UR8][R188.64], R2 ;  /* 0x00000002bc000986 */ /* 0x0005e2000c101508 */
[----:B------:R-:W-:-:S02]  /*589b0*/  LOP3.LUT P0, RZ, R59, 0x80000000, RZ, 0xc0, !PT ;  /* 0x800000003bff7812 */ /* 0x000fc4000780c0ff */
[C---:B------:R-:W-:Y:S01]  /*589c0*/  LOP3.LUT P6, RZ, R57.reuse, 0x20, RZ, 0xc0, !PT ;  /* 0x0000002039ff7812 */ /* 0x040fe200078cc0ff */
[----:B------:R-:W4:Y:S01]  /*589d0*/  LDL.LU R52, [R1+0x298] ;  /* 0x0002980001347983 */ /* 0x000f220000300800 */
[C---:B------:R-:W-:Y:S02]  /*589e0*/  LOP3.LUT P2, RZ, R57.reuse, 0x40, RZ, 0xc0, !PT ;  /* 0x0000004039ff7812 */ /* 0x040fe4000784c0ff */
[----:B------:R-:W-:Y:S02]  /*589f0*/  LOP3.LUT P4, RZ, R57, 0x80, RZ, 0xc0, !PT ;  /* 0x0000008039ff7812 */ /* 0x000fe4000788c0ff */
[----:B--2---:R-:W-:Y:S01]  /*58a00*/  PRMT R2, R58, 0x7632, R2 ;  /* 0x000076323a027816 */ /* 0x004fe20000000002 */
[----:B---3--:R-:W-:-:S05]  /*58a10*/  IMAD.WIDE R188, R191, 0x2, R66 ;  /* 0x00000002bfbc7825 */ /* 0x008fca00078e0242 */
[----:B------:R0:W-:Y:S01]  /*58a20*/  @P0 STG.E.U16 desc[UR8][R188.64], R58 ;  /* 0x0000003abc000986 */ /* 0x0001e2000c101508 */
[----:B------:R-:W-:Y:S01]  /*58a30*/  LOP3.LUT P0, RZ, R59, 0x40000000, RZ, 0xc0, !PT ;  /* 0x400000003bff7812 */ /* 0x000fe2000780c0ff */
[----:B0-----:R-:W-:-:S12]  /*58a40*/  IMAD.WIDE R188, R191, 0x2, R64 ;  /* 0x00000002bfbc7825 */ /* 0x001fd800078e0240 */
[----:B------:R0:W-:Y:S01]  /*58a50*/  @P0 STG.E.U16 desc[UR8][R188.64], R2 ;  /* 0x00000002bc000986 */ /* 0x0001e2000c101508 */
[----:B------:R-:W-:Y:S01]  /*58a60*/  LOP3.LUT P0, RZ, R59, 0x20000000, RZ, 0xc0, !PT ;  /* 0x200000003bff7812 */ /* 0x000fe2000780c0ff */
[----:B0-----:R-:W-:Y:S01]  /*58a70*/  IMAD.WIDE R188, R192, 0x2, R66 ;  /* 0x00000002c0bc7825 */ /* 0x001fe200078e0242 */
[----:B----4-:R-:W-:-:S11]  /*58a80*/  PRMT R2, R193, 0x7632, R2 ;  /* 0x00007632c1027816 */ /* 0x010fd60000000002 */
[----:B------:R0:W-:Y:S02]  /*58a90*/  @P0 STG.E.U16 desc[UR8][R188.64], R193 ;  /* 0x000000c1bc000986 */ /* 0x0001e4000c101508 */
[----:B0-----:R-:W-:-:S05]  /*58aa0*/  IMAD.WIDE R188, R192, 0x2, R64 ;  /* 0x00000002c0bc7825 */ /* 0x001fca00078e0240 */
[----:B------:R0:W-:Y:S02]  /*58ab0*/  @P1 STG.E.U16 desc[UR8][R188.64], R2 ;  /* 0x00000002bc001986 */ /* 0x0001e4000c101508 */
[----:B0-----:R-:W-:Y:S01]  /*58ac0*/  IMAD.WIDE R188, R194, 0x2, R66 ;  /* 0x00000002c2bc7825 */ /* 0x001fe200078e0242 */
[----:B------:R-:W-:-:S04]  /*58ad0*/  PRMT R2, R53, 0x7632, R2 ;  /* 0x0000763235027816 */ /* 0x000fc80000000002 */
        /* <DEDUP_REMOVED lines=297> */
[----:B0-----:R-:W-:Y:S01]  /*59d70*/  IMAD.WIDE R56, R52, 0x2, R66 ;  /* 0x0000000234387825 */ /* 0x001fe200078e0242 */
[----:B---3--:R-:W-:-:S04]  /*59d80*/  PRMT R2, R188, 0x7632, R2 ;  /* 0x00007632bc027816 */ /* 0x008fc80000000002 */
[----:B------:R0:W-:Y:S02]  /*59d90*/  @P1 STG.E.U16 desc[UR8][R56.64], R188 ;  /* 0x000000bc38001986 */ /* 0x0001e4000c101508 */
        /* <DEDUP_REMOVED lines=38> */
[----:B0-----:R-:W2:Y:S01]  /*5a000*/  LDL.LU R52, [R1+0x954] ;  /* 0x0009540001347983 */ /* 0x001ea20000300800 */
[----:B------:R-:W-:-:S03]  /*5a010*/  IMAD.WIDE R56, R194, 0x2, R64 ;  /* 0x00000002c2387825 */ /* 0x000fc600078e0240 */
[----:B------:R-:W3:Y:S04]  /*5a020*/  LDL.LU R189, [R1+0x208] ;  /* 0x0002080001bd7983 */ /* 0x000ee80000300800 */
[----:B------:R0:W-:Y:S04]  /*5a030*/  @P1 STG.E.U16 desc[UR8][R56.64], R2 ;  /* 0x0000000238001986 */ /* 0x0001e8000c101508 */
[----:B------:R-:W3:Y:S01]  /*5a040*/  LDL.LU R191, [R1+0x958] ;  /* 0x0009580001bf7983 */ /* 0x000ee20000300800 */
        /* <DEDUP_REMOVED lines=13> */
[----:B------:R4:W-:Y:S01]  /*5a120*/  @P2 STG.E.U16 desc[UR8][R56.64], R2 ;  /* 0x0000000238002986 */ /* 0x0009e2000c101508 */
[----:B------:R-:W-:Y:S01]  /*5a130*/  LOP3.LUT P4, RZ, R55, 0x1000, RZ, 0xc0, !PT ;  /* 0x0000100037ff7812 */ /* 0x000fe2000788c0ff */
        /* <DEDUP_REMOVED lines=9> */
[----:B------:R-:W-:Y:S01]  /*5a1d0*/  LOP3.LUT R59, R59, 0xfffffdff, RZ, 0xc0, !PT ;  /* 0xfffffdff3b3b7812 */ /* 0x000fe200078ec0ff */
        /* <DEDUP_REMOVED lines=55> */
[----:B------:R3:W-:Y:S04]  /*5a550*/  @P3 STG.E.U16 desc[UR8][R56.64], R2 ;  /* 0x0000000238003986 */ /* 0x0007e8000c101508 */
[----:B------:R-:W4:Y:S01]  /*5a560*/  LDL.LU R190, [R1+0x974] ;  /* 0x0009740001be7983 */ /* 0x000f220000300800 */
[----:B---3--:R-:W-:-:S05]  /*5a570*/  IMAD.WIDE R56, R53, 0x2, R66 ;  /* 0x0000000235387825 */ /* 0x008fca00078e0242 */
[----:B------:R0:W-:Y:S02]  /*5a580*/  @P4 STG.E.U16 desc[UR8][R56.64], R191 ;  /* 0x000000bf38004986 */ /* 0x0001e4000c101508 */
[----:B0-----:R-:W-:Y:S02]  /*5a590*/  IMAD.WIDE R56, R53, 0x2, R64 ;  /* 0x0000000235387825 */ /* 0x001fe400078e0240 */
[----:B------:R-:W3:Y:S04]  /*5a5a0*/  LDL.LU R53, [R1+0x1e8] ;  /* 0x0001e80001357983 */ /* 0x000ee80000300800 */
[----:B------:R-:W2:Y:S04]  /*5a5b0*/  LDL.LU R58, [R1+0x978] ;  /* 0x00097800013a7983 */ /* 0x000ea80000300800 */
[----:B------:R-:W2:Y:S04]  /*5a5c0*/  LDL.LU R52, [R1+0x1fc] ;  /* 0x0001fc0001347983 */ /* 0x000ea80000300800 */
[----:B------:R-:W2:Y:S04]  /*5a5d0*/  LDL.LU R192, [R1+0x97c] ;  /* 0x00097c0001c07983 */ /* 0x000ea80000300800 */
[----:B------:R-:W2:Y:S04]  /*5a5e0*/  LDL.LU R195, [R1+0x1ec] ;  /* 0x0001ec0001c37983 */ /* 0x000ea80000300800 */
[----:B------:R-:W2:Y:S04]  /*5a5f0*/  LDL.LU R188, [R1+0x980] ;  /* 0x0009800001bc7983 */ /* 0x000ea80000300800 */
[----:B------:R-:W2:Y:S01]  /*5a600*/  LDL.LU R189, [R1+0x1d0] ;  /* 0x0001d00001bd7983 */ /* 0x000ea20000300800 */
[----:B------:R-:W-:-:S02]  /*5a610*/  LOP3.LUT P1, RZ, R55, 0x1000000, RZ, 0xc0, !PT ;  /* 0x0100000037ff7812 */ /* 0x000fc4000782c0ff */
[----:B------:R-:W-:Y:S02]  /*5a620*/  LOP3.LUT P5, RZ, R55, 0x2000000, RZ, 0xc0, !PT ;  /* 0x0200000037ff7812 */ /* 0x000fe400078ac0ff */
[----:B------:R-:W-:Y:S02]  /*5a630*/  PRMT R2, R191, 0x7632, R2 ;  /* 0x00007632bf027816 */ /* 0x000fe40000000002 */
[C---:B------:R-:W-:Y:S01]  /*5a640*/  LOP3.LUT P6, RZ, R55.reuse, 0x4000000, RZ, 0xc0, !PT ;  /* 0x0400000037ff7812 */ /* 0x040fe200078cc0ff */
[----:B------:R-:W2:Y:S01]  /*5a650*/  LDL.LU R191, [R1+0x984] ;  /* 0x0009840001bf7983 */ /* 0x000ea20000300800 */
[----:B------:R-:W-:-:S05]  /*5a660*/  LOP3.LUT P2, RZ, R55, 0x8000000, RZ, 0xc0, !PT ;  /* 0x0800000037ff7812 */ /* 0x000fca000784c0ff */
[----:B------:R0:W-:Y:S02]  /*5a670*/  @P1 STG.E.U16 desc[UR8][R56.64], R2 ;  /* 0x0000000238001986 */ /* 0x0001e4000c101508 */
[----:B0-----:R-:W-:-:S05]  /*5a680*/  IMAD.WIDE R56, R193, 0x2, R66 ;  /* 0x00000002c1387825 */ /* 0x001fca00078e0242 */
[----:B------:R0:W-:Y:S01]  /*5a690*/  @P5 STG.E.U16 desc[UR8][R56.64], R194 ;  /* 0x000000c238005986 */ /* 0x0001e2000c101508 */
[----:B------:R-:W-:Y:S01]  /*5a6a0*/  PRMT R2, R194, 0x7632, R2 ;  /* 0x00007632c2027816 */ /* 0x000fe20000000002 */
[----:B0-----:R-:W-:Y:S02]  /*5a6b0*/  IMAD.WIDE R56, R193, 0x2, R64 ;  /* 0x00000002c1387825 */ /* 0x001fe400078e0240 */
[----:B------:R-:W2:Y:S04]  /*5a6c0*/  LDL.LU R193, [R1+0x1c0] ;  /* 0x0001c00001c17983 */ /* 0x000ea80000300800 */
[----:B------:R4:W-:Y:S04]  /*5a6d0*/  @P6 STG.E.U16 desc[UR8][R56.64], R2 ;  /* 0x0000000238006986 */ /* 0x0009e8000c101508 */
[----:B------:R-:W2:Y:S01]  /*5a6e0*/  LDL.LU R194, [R1+0x988] ;  /* 0x0009880001c27983 */ /* 0x000ea20000300800 */
[----:B------:R-:W-:-:S02]  /*5a6f0*/  LOP3.LUT P4, RZ, R55, 0x10000000, RZ, 0xc0, !PT ;  /* 0x1000000037ff7812 */ /* 0x000fc4000788c0ff */
[----:B------:R-:W-:Y:S02]  /*5a700*/  LOP3.LUT P3, RZ, R55, 0x20000000, RZ, 0xc0, !PT ;  /* 0x2000000037ff7812 */ /* 0x000fe4000786c0ff */
[----:B------:R-:W-:Y:S01]  /*5a710*/  LOP3.LUT R59, R59, 0xffffffdf, RZ, 0xc0, !PT ;  /* 0xffffffdf3b3b7812 */ /* 0x000fe200078ec0ff */
[----:B----4-:R-:W-:-:S05]  /*5a720*/  IMAD.WIDE R56, R190, 0x2, R66 ;  /* 0x00000002be387825 */ /* 0x010fca00078e0242 */
[----:B---3--:R0:W-:Y:S02]  /*5a730*/  @P2 STG.E.U16 desc[UR8][R56.64], R53 ;  /* 0x0000003538002986 */ /* 0x0081e4000c101508 */
[----:B0-----:R-:W-:Y:S02]  /*5a740*/  IMAD.WIDE R56, R190, 0x2, R64 ;  /* 0x00000002be387825 */ /* 0x001fe400078e0240 */
[----:B------:R-:W3:Y:S01]  /*5a750*/  LDL.LU R190, [R1+0x1d4] ;  /* 0x0001d40001be7983 */ /* 0x000ee20000300800 */
[----:B------:R-:W-:-:S03]  /*5a760*/  PRMT R2, R53, 0x7632, R2 ;  /* 0x0000763235027816 */ /* 0x000fc60000000002 */
[----:B------:R-:W4:Y:S04]  /*5a770*/  LDL.LU R53, [R1+0x1bac] ;  /* 0x001bac0001357983 */ /* 0x000f280000300800 */
[----:B------:R2:W-:Y:S02]  /*5a780*/  @P4 STG.E.U16 desc[UR8][R56.64], R2 ;  /* 0x0000000238004986 */ /* 0x0005e4000c101508 */
[----:B--2---:R-:W-:Y:S01]  /*5a790*/  IMAD.WIDE R56, R58, 0x2, R66 ;  /* 0x000000023a387825 */ /* 0x004fe200078e0242 */
[----:B------:R-:W-:-:S04]  /*5a7a0*/  PRMT R2, R52, 0x7632, R2 ;  /* 0x0000763234027816 */ /* 0x000fc80000000002 */
[----:B------:R0:W-:Y:S04]  /*5a7b0*/  @P3 STG.E.U16 desc[UR8][R56.64], R52 ;  /* 0x0000003438003986 */ /* 0x0001e8000c101508 */
[----:B0-----:R-:W2:Y:S01]  /*5a7c0*/  LDL.LU R52, [R1+0x98c] ;  /* 0x00098c0001347983 */ /* 0x001ea20000300800 */
[----:B------:R-:W-:-:S03]  /*5a7d0*/  IMAD.WIDE R56, R58, 0x2, R64 ;  /* 0x000000023a387825 */ /* 0x000fc600078e0240 */
[----:B------:R-:W4:Y:S01]  /*5a7e0*/  LDL.LU R58, [R1+0x1c4] ;  /* 0x0001c400013a7983 */ /* 0x000f220000300800 */
[----:B------:R-:W-:-:S13]  /*5a7f0*/  LOP3.LUT P0, RZ, R54, 0x8, RZ, 0xc0, !PT ;  /* 0x0000000836ff7812 */ /* 0x000fda000780c0ff */
        /* <DEDUP_REMOVED lines=37> */
[----:B------:R-:W-:-:S04]  /*5aa50*/  LOP3.LUT P2, RZ, R54, 0x40, RZ, 0xc0, !PT ;  /* 0x0000004036ff7812 */ /* 0x000fc8000784c0ff */
[----:B---3--:R0:W-:Y:S01]  /*5aa60*/  @P6 STG.E.U16 desc[UR8][R56.64], R190 ;  /* 0x000000be38006986 */ /* 0x0081e2000c101508 */
[----:B------:R-:W-:-:S03]  /*5aa70*/  PRMT R2, R190, 0x7632, R2 ;  /* 0x00007632be027816 */ /* 0x000fc60000000002 */
[----:B0-----:R-:W3:Y:S04]  /*5aa80*/  LDL.LU R190, [R1+0x994] ;  /* 0x0009940001be7983 */ /* 0x001ee80000300800 */
[----:B------:R-:W3:Y:S01]  /*5aa90*/  LDL.LU R188, [R1+0x1c8] ;  /* 0x0001c80001bc7983 */ /* 0x000ee20000300800 */
[----:B------:R-:W-:Y:S01]  /*5aaa0*/  LOP3.LUT P4, RZ, R54, 0x80, RZ, 0xc0, !PT ;  /* 0x0000008036ff7812 */ /* 0x000fe2000788c0ff */
[----:B------:R-:W-:Y:S02]  /*5aab0*/  IMAD.WIDE R56, R194, 0x2, R64 ;  /* 0x00000002c2387825 */ /* 0x000fe400078e0240 */
[----:B------:R-:W3:Y:S04]  /*5aac0*/  LDL.LU R191, [R1+0x998] ;  /* 0x0009980001bf7983 */ /* 0x000ee80000300800 */
[----:B------:R2:W-:Y:S02]  /*5aad0*/  @P2 STG.E.U16 desc[UR8][R56.64], R2 ;  /* 0x0000000238002986 */ /* 0x0005e4000c101508 */
[----:B--2---:R-:W-:-:S05]  /*5aae0*/  IMAD.WIDE R56, R52, 0x2, R66 ;  /* 0x0000000234387825 */ /* 0x004fca00078e0242 */
[----:B----4-:R0:W-:Y:S02]  /*5aaf0*/  @P4 STG.E.U16 desc[UR8][R56.64], R58 ;  /* 0x0000003a38004986 */ /* 0x0101e4000c101508 */
[----:B0-----:R-:W-:Y:S02]  /*5ab00*/  IMAD.WIDE R56, R52, 0x2, R64 ;  /* 0x0000000234387825 */ /* 0x001fe400078e0240 */
[----:B------:R-:W2:Y:S04]  /*5ab10*/  LDL.LU R52, [R1+0x1dc] ;  /* 0x0001dc0001347983 */ /* 0x000ea80000300800 */
        /* <DEDUP_REMOVED lines=19> */
[----:B---3--:R-:W-:-:S05]  /*5ac50*/  IMAD.WIDE R56, R190, 0x2, R66 ;  /* 0x00000002be387825 */ /* 0x008fca00078e0242 */
[----:B------:R0:W-:Y:S02]  /*5ac60*/  @P1 STG.E.U16 desc[UR8][R56.64], R188 ;  /* 0x000000bc38001986 */ /* 0x0001e4000c101508 */
[----:B0-----:R-:W-:Y:S02]  /*5ac70*/  IMAD.WIDE R56, R190, 0x2, R64 ;  /* 0x00000002be387825 */ /* 0x001fe400078e0240 */
[----:B------:R-:W3:Y:S01]  /*5ac80*/  LDL.LU R190, [R1+0x9a8] ;  /* 0x0009a80001be7983 */ /* 0x000ee20000300800 */
[----:B------:R-:W-:-:S05]  /*5ac90*/  PRMT R2, R188, 0x7632, R2 ;  /* 0x00007632bc027816 */ /* 0x000fca0000000002 */
[----:B------:R0:W-:Y:S02]  /*5aca0*/  @P4 STG.E.U16 desc[UR8][R56.64], R2 ;  /* 0x0000000238004986 */ /* 0x0001e4000c101508 */
[----:B0-----:R-:W-:-:S05]  /*5acb0*/  IMAD.WIDE R56, R191, 0x2, R66 ;  /* 0x00000002bf387825 */ /* 0x001fca00078e0242 */
[----:B--2---:R0:W-:Y:S01]  /*5acc0*/  @P2 STG.E.U16 desc[UR8][R56.64], R52 ;  /* 0x0000003438002986 */ /* 0x0041e2000c101508 */
[----:B------:R-:W-:-:S03]  /*5acd0*/  PRMT R2, R52, 0x7632, R2 ;  /* 0x0000763234027816 */ /* 0x000fc60000000002 */
[----:B0-----:R-:W2:Y:S01]  /*5ace0*/  LDL.LU R52, [R1+0x9ac] ;  /* 0x0009ac0001347983 */ /* 0x001ea20000300800 */
[----:B------:R-:W-:-:S03]  /*5acf0*/  IMAD.WIDE R56, R191, 0x2, R64 ;  /* 0x00000002bf387825 */ /* 0x000fc600078e0240 */
[----:B------:R-:W2:Y:S01]  /*5ad00*/  LDL.LU R191, [R1+0x1a4] ;  /* 0x0001a40001bf7983 */ /* 0x000ea20000300800 */
        /* <DEDUP_REMOVED lines=15> */
[----:B----4-:R-:W-:Y:S01]  /*5ae00*/  IMAD.WIDE R56, R193, 0x2, R66 ;  /* 0x00000002c1387825 */ /* 0x010fe200078e0242 */
        /* <DEDUP_REMOVED lines=23> */
[----:B------:R-:W-:Y:S01]  /*5af80*/  LOP3.LUT P1, RZ, R54, 0x400000, RZ, 0xc0, !PT ;  /* 0x0040000036ff7812 */ /* 0x000fe2000782c0ff */
[----:B---3--:R-:W-:-:S05]  /*5af90*/  IMAD.WIDE R56, R190, 0x2, R66 ;  /* 0x00000002be387825 */ /* 0x008fca00078e0242 */
[----:B------:R0:W-:Y:S04]  /*5afa0*/  @P6 STG.E.U16 desc[UR8][R56.64], R53 ;  /* 0x0000003538006986 */ /* 0x0001e8000c101508 */
[----:B0-----:R-:W3:Y:S01]  /*5afb0*/  LDL.LU R53, [R1+0x1ba8] ;  /* 0x001ba80001357983 */ /* 0x001ee20000300800 */
[----:B------:R-:W-:Y:S01]  /*5afc0*/  LOP3.LUT P4, RZ, R54, 0x800000, RZ, 0xc0, !PT ;  /* 0x0080000036ff7812 */ /* 0x000fe2000788c0ff */
[----:B------:R-:W-:Y:S02]  /*5afd0*/  IMAD.WIDE R56, R190, 0x2, R64 ;  /* 0x00000002be387825 */ /* 0x000fe400078e0240 */
[----:B------:R-:W3:Y:S04]  /*5afe0*/  LDL.LU R195, [R1+0x9b4] ;  /* 0x0009b40001c37983 */ /* 0x000ee80000300800 */
[----:B------:R2:W-:Y:S02]  /*5aff0*/  @P1 STG.E.U16 desc[UR8][R56.64], R2 ;  /* 0x0000000238001986 */ /* 0x0005e4000c101508 */
[----:B--2---:R-:W-:-:S05]  /*5b000*/  IMAD.WIDE R56, R52, 0x2, R66 ;  /* 0x0000000234387825 */ /* 0x004fca00078e0242 */
[----:B------:R0:W-:Y:S02]  /*5b010*/  @P4 STG.E.U16 desc[UR8][R56.64], R191 ;  /* 0x000000bf38004986 */ /* 0x0001e4000c101508 */
[----:B0-----:R-:W-:Y:S02]  /*5b020*/  IMAD.WIDE R56, R52, 0x2, R64 ;  /* 0x0000000234387825 */ /* 0x001fe400078e0240 */
[----:B------:R-:W2:Y:S01]  /*5b030*/  LDL.LU R52, [R1+0x1a8] ;  /* 0x0001a80001347983 */ /* 0x000ea20000300800 */
[----:B------:R-:W-:-:S03]  /*5b040*/  LOP3.LUT R55, R55, 0xdfffffff, RZ, 0xc0, !PT ;  /* 0xdfffffff37377812 */ /* 0x000fc600078ec0ff */
[----:B------:R-:W2:Y:S04]  /*5b050*/  LDL.LU R189, [R1+0x9b8] ;  /* 0x0009b80001bd7983 */ /* 0x000ea80000300800 */
[----:B------:R-:W2:Y:S04]  /*5b060*/  LDL.LU R190, [R1+0x1bc] ;  /* 0x0001bc0001be7983 */ /* 0x000ea80000300800 */
[----:B------:R-:W2:Y:S01]  /*5b070*/  LDL.LU R58, [R1+0x9bc] ;  /* 0x0009bc00013a7983 */ /* 0x000ea20000300800 */
[----:B------:R-:W-:-:S03]  /*5b080*/  LOP3.LUT P2, RZ, R54, 0x1000000, RZ, 0xc0, !PT ;  /* 0x0100000036ff7812 */ /* 0x000fc6000784c0ff */
[----:B------:R-:W2:Y:S01]  /*5b090*/  LDL.LU R192, [R1+0x1ac] ;  /* 0x0001ac0001c07983 */ /* 0x000ea20000300800 */
[----:B------:R-:W-:Y:S02]  /*5b0a0*/  LOP3.LUT P5, RZ, R54, 0x2000000, RZ, 0xc0, !PT ;  /* 0x0200000036ff7812 */ /* 0x000fe400078ac0ff */
[----:B------:R-:W-:Y:S02]  /*5b0b0*/  PRMT R2, R191, 0x7632, R2 ;  /* 0x00007632bf027816 */ /* 0x000fe40000000002 */
[----:B------:R-:W-:-:S05]  /*5b0c0*/  LOP3.LUT R59, R59, 0xfffffffe, RZ, 0xc0, !PT ;  /* 0xfffffffe3b3b7812 */ /* 0x000fca00078ec0ff */
[----:B------:R4:W-:Y:S01]  /*5b0d0*/  @P2 STG.E.U16 desc[UR8][R56.64], R2 ;  /* 0x0000000238002986 */ /* 0x0009e2000c101508 */
[C---:B------:R-:W-:Y:S02]  /*5b0e0*/  LOP3.LUT P6, RZ, R54.reuse, 0x4000000, RZ, 0xc0, !PT ;  /* 0x0400000036ff7812 */ /* 0x040fe400078cc0ff */
[C---:B------:R-:W-:Y:S02]  /*5b0f0*/  LOP3.LUT P3, RZ, R54.reuse, 0x8000000, RZ, 0xc0, !PT ;  /* 0x0800000036ff7812 */ /* 0x040fe4000786c0ff */
[C---:B------:R-:W-:Y:S02]  /*5b100*/  LOP3.LUT P4, RZ, R54.reuse, 0x10000000, RZ, 0xc0, !PT ;  /* 0x1000000036ff7812 */ /* 0x040fe4000788c0ff */
[----:B------:R-:W-:Y:S01]  /*5b110*/  LOP3.LUT P1, RZ, R54, 0x20000000, RZ, 0xc0, !PT ;  /* 0x2000000036ff7812 */ /* 0x000fe2000782c0ff */
[----:B----4-:R-:W-:-:S05]  /*5b120*/  IMAD.WIDE R56, R193, 0x2, R66 ;  /* 0x00000002c1387825 */ /* 0x010fca00078e0242 */
[----:B------:R0:W-:Y:S01]  /*5b130*/  @P5 STG.E.U16 desc[UR8][R56.64], R194 ;  /* 0x000000c238005986 */ /* 0x0001e2000c101508 */
[----:B------:R-:W-:Y:S02]  /*5b140*/  LOP3.LUT P5, RZ, R54, 0x40000000, RZ, 0xc0, !PT ;  /* 0x4000000036ff7812 */ /* 0x000fe400078ac0ff */
[----:B------:R-:W-:Y:S01]  /*5b150*/  PRMT R2, R194, 0x7632, R2 ;  /* 0x00007632c2027816 */ /* 0x000fe20000000002 */
[----:B0-----:R-:W-:-:S05]  /*5b160*/  IMAD.WIDE R56, R193, 0x2, R64 ;  /* 0x00000002c1387825 */ /* 0x001fca00078e0240 */
[----:B------:R0:W-:Y:S01]  /*5b170*/  @P6 STG.E.U16 desc[UR8][R56.64], R2 ;  /* 0x0000000238006986 */ /* 0x0001e2000c101508 */
        /* <DEDUP_REMOVED lines=8> */
[----:B------:R-:W-:-:S13]  /*5b200*/  LOP3.LUT P0, RZ, R53, 0x1, RZ, 0xc0, !PT ;  /* 0x0000000135ff7812 */ /* 0x000fda000780c0ff */
[----:B------:R-:W-:Y:S02]  /*5b210*/  @P0 LOP3.LUT R59, R59, 0x1, RZ, 0xfc, !PT ;  /* 0x000000013b3b0812 */ /* 0x000fe400078efcff */
[----:B------:R-:W-:Y:S02]  /*5b220*/  LOP3.LUT P0, RZ, R54, 0x80000000, RZ, 0xc0, !PT ;  /* 0x8000000036ff7812 */ /* 0x000fe4000780c0ff */
[----:B------:R-:W3:Y:S04]  /*5b230*/  LDL.LU R54, [R1+0x9c0] ;  /* 0x0009c00001367983 */ /* 0x000ee80000300800 */
[----:B------:R-:W4:Y:S04]  /*5b240*/  LDL.LU R188, [R1+0x190] ;  /* 0x0001900001bc7983 */ /* 0x000f280000300800 */
[----:B------:R-:W4:Y:S04]  /*5b250*/  LDL.LU R191, [R1+0x9c4] ;  /* 0x0009c40001bf7983 */ /* 0x000f280000300800 */
[----:B------:R-:W4:Y:S01]  /*5b260*/  LDL.LU R193, [R1+0x180] ;  /* 0x0001800001c17983 */ /* 0x000f220000300800 */
[----:B0-----:R-:W-:-:S03]  /*5b270*/  IMAD.WIDE R56, R195, 0x2, R66 ;  /* 0x00000002c3387825 */ /* 0x001fc600078e0242 */
[----:B------:R-:W4:Y:S04]  /*5b280*/  LDL.LU R194, [R1+0x9c8] ;  /* 0x0009c80001c27983 */ /* 0x000f280000300800 */
[----:B--2---:R0:W-:Y:S02]  /*5b290*/  @P3 STG.E.U16 desc[UR8][R56.64], R52 ;  /* 0x0000003438003986 */ /* 0x0041e4000c101508 */
[----:B0-----:R-:W-:Y:S02]  /*5b2a0*/  IMAD.WIDE R56, R195, 0x2, R64 ;  /* 0x00000002c3387825 */ /* 0x001fe400078e0240 */
[----:B------:R-:W2:Y:S01]  /*5b2b0*/  LDL.LU R195, [R1+0x194] ;  /* 0x0001940001c37983 */ /* 0x000ea20000300800 */
[----:B------:R-:W-:-:S03]  /*5b2c0*/  PRMT R2, R52, 0x7632, R2 ;  /* 0x0000763234027816 */ /* 0x000fc60000000002 */
[----:B------:R-:W2:Y:S04]  /*5b2d0*/  LDL.LU R52, [R1+0x1ba4] ;  /* 0x001ba40001347983 */ /* 0x000ea80000300800 */
[----:B------:R0:W-:Y:S02]  /*5b2e0*/  @P4 STG.E.U16 desc[UR8][R56.64], R2 ;  /* 0x0000000238004986 */ /* 0x0001e4000c101508 */
[----:B0-----:R-:W-:Y:S01]  /*5b2f0*/  IMAD.WIDE R56, R189, 0x2, R66 ;  /* 0x00000002bd387825 */ /* 0x001fe200078e0242 */
[----:B------:R-:W-:-:S04]  /*5b300*/  PRMT R2, R190, 0x7632, R2 ;  /* 0x00007632be027816 */ /* 0x000fc80000000002 */
[----:B------:R0:W-:Y:S02]  /*5b310*/  @P1 STG.E.U16 desc[UR8][R56.64], R190 ;  /* 0x000000be38001986 */ /* 0x0001e4000c101508 */
[----:B0-----:R-:W-:Y:S02]  /*5b320*/  IMAD.WIDE R56, R189, 0x2, R64 ;  /* 0x00000002bd387825 */ /* 0x001fe400078e0240 */
[----:B------:R-:W2:Y:S04]  /*5b330*/  LDL.LU R190, [R1+0x9cc] ;  /* 0x0009cc0001be7983 */ /* 0x000ea80000300800 */
[----:B------:R0:W-:Y:S04]  /*5b340*/  @P5 STG.E.U16 desc[UR8][R56.64], R2 ;  /* 0x0000000238005986 */ /* 0x0001e8000c101508 */
[----:B------:R-:W2:Y:S01]  /*5b350*/  LDL.LU R189, [R1+0x184] ;  /* 0x0001840001bd7983 */ /* 0x000ea20000300800 */
[----:B0-----:R-:W-:-:S05]  /*5b360*/  IMAD.WIDE R56, R58, 0x2, R66 ;  /* 0x000000023a387825 */ /* 0x001fca00078e0242 */
[----:B------:R0:W-:Y:S01]  /*5b370*/  @P0 STG.E.U16 desc[UR8][R56.64], R192 ;  /* 0x000000c038000986 */ /* 0x0001e2000c101508 */
[----:B------:R-:W-:Y:S02]  /*5b380*/  LOP3.LUT P0, RZ, R59, 0x1, RZ, 0xc0, !PT ;  /* 0x000000013bff7812 */ /* 0x000fe4000780c0ff */
[----:B------:R-:W-:Y:S01]  /*5b390*/  PRMT R2, R192, 0x7632, R2 ;  /* 0x00007632c0027816 */ /* 0x000fe20000000002 */
[----:B0-----:R-:W-:Y:S01]  /*5b3a0*/  IMAD.WIDE R56, R58, 0x2, R64 ;  /* 0x000000023a387825 */ /* 0x001fe200078e0240 */
[----:B------:R-:W-:Y:S01]  /*5b3b0*/  LOP3.LUT P2, RZ, R53, 0x10, RZ, 0xc0, !PT ;  /* 0x0000001035ff7812 */ /* 0x000fe2000784c0ff */
[----:B------:R-:W2:Y:S08]  /*5b3c0*/  LDL.LU R58, [R1+0x9d0] ;  /* 0x0009d000013a7983 */ /* 0x000eb00000300800 */
[----:B------:R3:W-:Y:S01]  /*5b3d0*/  @P0 STG.E.U16 desc[UR8][R56.64], R2 ;  /* 0x0000000238000986 */ /* 0x0007e2000c101508 */
[----:B------:R-:W-:-:S02]  /*5b3e0*/  LOP3.LUT P0, RZ, R55, 0x80000000, RZ, 0xc0, !PT ;  /* 0x8000000037ff7812 */ /* 0x000fc4000780c0ff */
[----:B------:R-:W-:Y:S01]  /*5b3f0*/  LOP3.LUT P6, RZ, R53, 0x20, RZ, 0xc0, !PT ;  /* 0x0000002035ff7812 */ /* 0x000fe200078cc0ff */
[----:B------:R-:W2:Y:S01]  /*5b400*/  LDL.LU R192, [R1+0x198] ;  /* 0x0001980001c07983 */ /* 0x000ea20000300800 */
[----:B---3--:R-:W-:-:S09]  /*5b410*/  IMAD.WIDE R56, R54, 0x2, R66 ;  /* 0x0000000236387825 */ /* 0x008fd200078e0242 */
[----:B----4-:R0:W-:Y:S01]  /*5b420*/  @P0 STG.E.U16 desc[UR8][R56.64], R188 ;  /* 0x000000bc38000986 */ /* 0x0101e2000c101508 */
        /* <DEDUP_REMOVED lines=11> */
[----:B--2---:R-:W-:-:S04]  /*5b4e0*/  PRMT R2, R195, 0x7632, R2 ;  /* 0x00007632c3027816 */ /* 0x004fc80000000002 */
[----:B------:R0:W-:Y:S04]  /*5b4f0*/  @P6 STG.E.U16 desc[UR8][R56.64], R195 ;  /* 0x000000c338006986 */ /* 0x0001e8000c101508 */
        /* <DEDUP_REMOVED lines=38> */
[----:B------:R-:W-:Y:S02]  /*5b760*/  LOP3.LUT P0, RZ, R53, 0x20000, RZ, 0xc0, !PT ;  /* 0x0002000035ff7812 */ /* 0x000fe4000780c0ff */
        /* <DEDUP_REMOVED lines=11> */
[----:B------:R-:W-:Y:S01]  /*5b820*/  LOP3.LUT P0, RZ, R53, 0x8000, RZ, 0xc0, !PT ;  /* 0x0000800035ff7812 */ /* 0x000fe2000780c0ff */
[----:B------:R0:W-:Y:S01]  /*5b830*/  @P3 STG.E.U16 desc[UR8][R56.64], R190 ;  /* 0x000000be38003986 */ /* 0x0001e2000c101508 */
[----:B------:R-:W-:Y:S01]  /*5b840*/  PRMT R2, R190, 0x7632, R2 ;  /* 0x00007632be027816 */ /* 0x000fe20000000002 */
[----:B0-----:R-:W-:Y:S02]  /*5b850*/  IMAD.WIDE R56, R191, 0x2, R64 ;  /* 0x00000002bf387825 */ /* 0x001fe400078e0240 */
[----:B------:R-:W3:Y:S04]  /*5b860*/  LDL.LU R190, [R1+0x9ec] ;  /* 0x0009ec0001be7983 */ /* 0x000ee80000300800 */
[----:B------:R0:W-:Y:S04]  /*5b870*/  @P5 STG.E.U16 desc[UR8][R56.64], R2 ;  /* 0x0000000238005986 */ /* 0x0001e8000c101508 */
[----:B------:R-:W4:Y:S01]  /*5b880*/  LDL.LU R191, [R1+0x164] ;  /* 0x0001640001bf7983 */ /* 0x000f220000300800 */
        /* <DEDUP_REMOVED lines=25> */
[----:B------:R0:W-:Y:S02]  /*5ba20*/  @P6 STG.E.U16 desc[UR8][R56.64], R52 ;  /* 0x0000003438006986 */ /* 0x0001e4000c101508 */
[----:B0-----:R-:W-:Y:S02]  /*5ba30*/  IMAD.WIDE R56, R195, 0x2, R64 ;  /* 0x00000002c3387825 */ /* 0x001fe400078e0240 */
[----:B------:R-:W2:Y:S04]  /*5ba40*/  LDL.LU R52, [R1+0x1ba0] ;  /* 0x001ba00001347983 */ /* 0x000ea80000300800 */
[----:B------:R-:W2:Y:S04]  /*5ba50*/  LDL.LU R195, [R1+0x9f4] ;  /* 0x0009f40001c37983 */ /* 0x000ea80000300800 */
[----:B------:R-:W2:Y:S01]  /*5ba60*/  LDL.LU R59, [R1+0x168] ;  /* 0x00016800013b7983 */ /* 0x000ea20000300800 */
[----:B------:R-:W-:-:S02]  /*5ba70*/  LOP3.LUT P2, RZ, R53, 0x400000, RZ, 0xc0, !PT ;  /* 0x0040000035ff7812 */ /* 0x000fc4000784c0ff */
[----:B------:R-:W-:Y:S01]  /*5ba80*/  LOP3.LUT P4, RZ, R53, 0x800000, RZ, 0xc0, !PT ;  /* 0x0080000035ff7812 */ /* 0x000fe2000788c0ff */
[----:B------:R-:W2:Y:S10]  /*5ba90*/  LDL.LU R189, [R1+0x9f8] ;  /* 0x0009f80001bd7983 */ /* 0x000eb40000300800 */
        /* <DEDUP_REMOVED lines=8> */
[----:B------:R-:W4:Y:S01]  /*5bb20*/  LDL.LU R188, [R1+0x150] ;  /* 0x0001500001bc7983 */ /* 0x000f220000300800 */
[----:B------:R-:W-:-:S02]  /*5bb30*/  LOP3.LUT P3, RZ, R53, 0x1000000, RZ, 0xc0, !PT ;  /* 0x0100000035ff7812 */ /* 0x000fc4000786c0ff */
[----:B------:R-:W-:Y:S02]  /*5bb40*/  LOP3.LUT P5, RZ, R53, 0x2000000, RZ, 0xc0, !PT ;  /* 0x0200000035ff7812 */ /* 0x000fe400078ac0ff */
[----:B------:R-:W-:Y:S02]  /*5bb50*/  PRMT R2, R191, 0x7632, R2 ;  /* 0x00007632bf027816 */ /* 0x000fe40000000002 */
[C---:B------:R-:W-:Y:S01]  /*5bb60*/  LOP3.LUT P6, RZ, R53.reuse, 0x4000000, RZ, 0xc0, !PT ;  /* 0x0400000035ff7812 */ /* 0x040fe200078cc0ff */
[----:B------:R-:W4:Y:S01]  /*5bb70*/  LDL.LU R191, [R1+0xa04] ;  /* 0x000a040001bf7983 */ /* 0x000f220000300800 */
[----:B------:R-:W-:-:S05]  /*5bb80*/  LOP3.LUT P1, RZ, R53, 0x8000000, RZ, 0xc0, !PT ;  /* 0x0800000035ff7812 */ /* 0x000fca000782c0ff */
        /* <DEDUP_REMOVED lines=8> */
[----:B--2---:R-:W-:-:S05]  /*5bc10*/  IMAD.WIDE R56, R195, 0x2, R66 ;  /* 0x00000002c3387825 */ /* 0x004fca00078e0242 */
[----:B------:R0:W-:Y:S02]  /*5bc20*/  @P1 STG.E.U16 desc[UR8][R56.64], R59 ;  /* 0x0000003b38001986 */ /* 0x0001e4000c101508 */
[----:B0-----:R-:W-:Y:S02]  /*5bc30*/  IMAD.WIDE R56, R195, 0x2, R64 ;  /* 0x00000002c3387825 */ /* 0x001fe400078e0240 */
[----:B------:R-:W2:Y:S01]  /*5bc40*/  LDL.LU R195, [R1+0x154] ;  /* 0x0001540001c37983 */ /* 0x000ea20000300800 */
        /* <DEDUP_REMOVED lines=12> */
[----:B------:R-:W-:Y:S02]  /*5bd10*/  LOP3.LUT P0, RZ, R52, 0x1, RZ, 0xc0, !PT ;  /* 0x0000000134ff7812 */ /* 0x000fe4000780c0ff */
[----:B------:R-:W-:Y:S01]  /*5bd20*/  LOP3.LUT P5, RZ, R53, 0x40000000, RZ, 0xc0, !PT ;  /* 0x4000000035ff7812 */ /* 0x000fe200078ac0ff */
[----:B------:R0:W-:Y:S01]  /*5bd30*/  @P4 STG.E.U16 desc[UR8][R56.64], R2 ;  /* 0x0000000238004986 */ /* 0x0001e2000c101508 */
[----:B------:R-:W-:Y:S01]  /*5bd40*/  LOP3.LUT R55, R55, 0xfeffffff, RZ, 0xc0, !PT ;  /* 0xfeffffff37377812 */ /* 0x000fe200078ec0ff */
[----:B0-----:R-:W-:-:S08]  /*5bd50*/  IMAD.WIDE R56, R189, 0x2, R66 ;  /* 0x00000002bd387825 */ /* 0x001fd000078e0242 */
[----:B------:R-:W-:Y:S02]  /*5bd60*/  @P0 LOP3.LUT R55, R55, 0x1000000, RZ, 0xfc, !PT ;  /* 0x0100000037370812 */ /* 0x000fe400078efcff */
[----:B------:R-:W-:Y:S01]  /*5bd70*/  LOP3.LUT P0, RZ, R53, 0x80000000, RZ, 0xc0, !PT ;  /* 0x8000000035ff7812 */ /* 0x000fe2000780c0ff */
[----:B---3--:R0:W-:Y:S01]  /*5bd80*/  @P2 STG.E.U16 desc[UR8][R56.64], R190 ;  /* 0x000000be38002986 */ /* 0x0081e2000c101508 */
[----:B------:R-:W-:Y:S01]  /*5bd90*/  PRMT R2, R190, 0x7632, R2 ;  /* 0x00007632be027816 */ /* 0x000fe20000000002 */
[----:B0-----:R-:W-:Y:S02]  /*5bda0*/  IMAD.WIDE R56, R189, 0x2, R64 ;  /* 0x00000002bd387825 */ /* 0x001fe400078e0240 */
[----:B------:R-:W3:Y:S04]  /*5bdb0*/  LDL.LU R190, [R1+0xa0c] ;  /* 0x000a0c0001be7983 */ /* 0x000ee80000300800 */
[----:B------:R4:W-:Y:S04]  /*5bdc0*/  @P5 STG.E.U16 desc[UR8][R56.64], R2 ;  /* 0x0000000238005986 */ /* 0x0009e8000c101508 */
[----:B------:R-:W3:Y:S01]  /*5bdd0*/  LDL.LU R189, [R1+0x144] ;  /* 0x0001440001bd7983 */ /* 0x000ee20000300800 */
[----:B----4-:R-:W-:-:S05]  /*5bde0*/  IMAD.WIDE R56, R58, 0x2, R66 ;  /* 0x000000023a387825 */ /* 0x010fca00078e0242 */
[----:B------:R0:W-:Y:S01]  /*5bdf0*/  @P0 STG.E.U16 desc[UR8][R56.64], R192 ;  /* 0x000000c038000986 */ /* 0x0001e2000c101508 */
[C---:B------:R-:W-:Y:S02]  /*5be00*/  LOP3.LUT P0, RZ, R55.reuse, 0x1000000, RZ, 0xc0, !PT ;  /* 0x0100000037ff7812 */ /* 0x040fe4000780c0ff */
        /* <DEDUP_REMOVED lines=20> */
[----:B0-----:R-:W-:-:S05]  /*5bf50*/  IMAD.WIDE R56, R194, 0x2, R66 ;  /* 0x00000002c2387825 */ /* 0x001fca00078e0242 */
[----:B--2---:R0:W-:Y:S01]  /*5bf60*/  @P6 STG.E.U16 desc[UR8][R56.64], R195 ;  /* 0x000000c338006986 */ /* 0x0041e2000c101508 */
[----:B------:R-:W-:-:S03]  /*5bf70*/  PRMT R2, R195, 0x7632, R2 ;  /* 0x00007632c3027816 */ /* 0x000fc60000000002 */
[----:B0-----:R-:W2:Y:S04]  /*5bf80*/  LDL.LU R195, [R1+0xa14] ;  /* 0x000a140001c37983 */ /* 0x001ea80000300800 */
[----:B------:R-:W2:Y:S01]  /*5bf90*/  LDL.LU R54, [R1+0x148] ;  /* 0x0001480001367983 */ /* 0x000ea20000300800 */
[C---:B------:R-:W-:Y:S02]  /*5bfa0*/  LOP3.LUT P1, RZ, R52.reuse, 0x40, RZ, 0xc0, !PT ;  /* 0x0000004034ff7812 */ /* 0x040fe4000782c0ff */
[----:B------:R-:W-:Y:S01]  /*5bfb0*/  LOP3.LUT P4, RZ, R52, 0x80, RZ, 0xc0, !PT ;  /* 0x0000008034ff7812 */ /* 0x000fe2000788c0ff */
[----:B------:R-:W-:Y:S01]  /*5bfc0*/  IMAD.WIDE R56, R194, 0x2, R64 ;  /* 0x00000002c2387825 */ /* 0x000fe200078e0240 */
[----:B------:R-:W2:Y:S09]  /*5bfd0*/  LDL.LU R191, [R1+0xa18] ;  /* 0x000a180001bf7983 */ /* 0x000eb20000300800 */
        /* <DEDUP_REMOVED lines=47> */
[----:B0-----:R-:W-:Y:S01]  /*5c2d0*/  IMAD.WIDE R56, R191, 0x2, R64 ;  /* 0x00000002bf387825 */ /* 0x001fe200078e0240 */
[C---:B------:R-:W-:Y:S01]  /*5c2e0*/  LOP3.LUT P2, RZ, R52.reuse, 0x100000, RZ, 0xc0, !PT ;  /* 0x0010000034ff7812 */ /* 0x040fe2000784c0ff */
[----:B------:R-:W3:Y:S04]  /*5c2f0*/  LDL.LU R190, [R1+0xa2c] ;  /* 0x000a2c0001be7983 */ /* 0x000ee80000300800 */
[----:B------:R0:W-:Y:S01]  /*5c300*/  @P5 STG.E.U16 desc[UR8][R56.64], R2 ;  /* 0x0000000238005986 */ /* 0x0001e2000c101508 */
[----:B------:R-:W-:-:S03]  /*5c310*/  LOP3.LUT P6, RZ, R52, 0x200000, RZ, 0xc0, !PT ;  /* 0x0020000034ff7812 */ /* 0x000fc600078cc0ff */
[----:B------:R-:W3:Y:S01]  /*5c320*/  LDL.LU R191, [R1+0x124] ;  /* 0x0001240001bf7983 */ /* 0x000ee20000300800 */
[----:B0-----:R-:W-:-:S05]  /*5c330*/  IMAD.WIDE R56, R193, 0x2, R66 ;  /* 0x00000002c1387825 */ /* 0x001fca00078e0242 */
[----:B------:R0:W-:Y:S01]  /*5c340*/  @P0 STG.E.U16 desc[UR8][R56.64], R194 ;  /* 0x000000c238000986 */ /* 0x0001e2000c101508 */
[----:B------:R-:W-:Y:S02]  /*5c350*/  LOP3.LUT P0, RZ, R55, 0x100000, RZ, 0xc0, !PT ;  /* 0x0010000037ff7812 */ /* 0x000fe4000780c0ff */
[----:B------:R-:W-:Y:S01]  /*5c360*/  PRMT R2, R194, 0x7632, R2 ;  /* 0x00007632c2027816 */ /* 0x000fe20000000002 */
[----:B0-----:R-:W-:Y:S02]  /*5c370*/  IMAD.WIDE R56, R193, 0x2, R64 ;  /* 0x00000002c1387825 */ /* 0x001fe400078e0240 */
[----:B------:R-:W3:Y:S08]  /*5c380*/  LDL.LU R193, [R1+0xa30] ;  /* 0x000a300001c17983 */ /* 0x000ef00000300800 */
[----:B------:R0:W-:Y:S01]  /*5c390*/  @P0 STG.E.U16 desc[UR8][R56.64], R2 ;  /* 0x0000000238000986 */ /* 0x0001e2000c101508 */
[----:B------:R-:W-:-:S03]  /*5c3a0*/  LOP3.LUT P0, RZ, R55, 0x80000, RZ, 0xc0, !PT ;  /* 0x0008000037ff7812 */ /* 0x000fc6000780c0ff */
        /* <DEDUP_REMOVED lines=17> */
[----:B------:R-:W-:-:S03]  /*5c4c0*/  IMAD.WIDE R56, R195, 0x2, R64 ;  /* 0x00000002c3387825 */ /* 0x000fc600078e0240 */
[----:B------:R-:W4:Y:S04]  /*5c4d0*/  LDL.LU R195, [R1+0xa34] ;  /* 0x000a340001c37983 */ /* 0x000f280000300800 */
[----:B------:R-:W4:Y:S01]  /*5c4e0*/  LDL.LU R54, [R1+0x128] ;  /* 0x0001280001367983 */ /* 0x000f220000300800 */
[C---:B------:R-:W-:Y:S02]  /*5c4f0*/  LOP3.LUT P3, RZ, R52.reuse, 0x400000, RZ, 0xc0, !PT ;  /* 0x0040000034ff7812 */ /* 0x040fe4000786c0ff */
[----:B------:R-:W-:Y:S01]  /*5c500*/  LOP3.LUT P4, RZ, R52, 0x800000, RZ, 0xc0, !PT ;  /* 0x0080000034ff7812 */ /* 0x000fe2000788c0ff */
[----:B------:R-:W4:Y:S10]  /*5c510*/  LDL.LU R189, [R1+0xa38] ;  /* 0x000a380001bd7983 */ /* 0x000f340000300800 */
[----:B------:R3:W-:Y:S01]  /*5c520*/  @P3 STG.E.U16 desc[UR8][R56.64], R2 ;  /* 0x0000000238003986 */ /* 0x0007e2000c101508 */
[----:B------:R-:W-:Y:S01]  /*5c530*/  LOP3.LUT R55, R55, 0xffffdfff, RZ, 0xc0, !PT ;  /* 0xffffdfff37377812 */ /* 0x000fe200078ec0ff */
[----:B---3--:R-:W-:-:S05]  /*5c540*/  IMAD.WIDE R56, R190, 0x2, R66 ;  /* 0x00000002be387825 */ /* 0x008fca00078e0242 */
[----:B------:R0:W-:Y:S02]  /*5c550*/  @P4 STG.E.U16 desc[UR8][R56.64], R191 ;  /* 0x000000bf38004986 */ /* 0x0001e4000c101508 */
[----:B0-----:R-:W-:Y:S02]  /*5c560*/  IMAD.WIDE R56, R190, 0x2, R64 ;  /* 0x00000002be387825 */ /* 0x001fe400078e0240 */
[----:B------:R-:W3:Y:S04]  /*5c570*/  LDL.LU R190, [R1+0x13c] ;  /* 0x00013c0001be7983 */ /* 0x000ee80000300800 */
[----:B------:R-:W3:Y:S04]  /*5c580*/  LDL.LU R58, [R1+0xa3c] ;  /* 0x000a3c00013a7983 */ /* 0x000ee80000300800 */
[----:B------:R-:W3:Y:S04]  /*5c590*/  LDL.LU R192, [R1+0x12c] ;  /* 0x00012c0001c07983 */ /* 0x000ee80000300800 */
[----:B------:R-:W3:Y:S01]  /*5c5a0*/  LDL.LU R188, [R1+0xa40] ;  /* 0x000a400001bc7983 */ /* 0x000ee20000300800 */
[----:B------:R-:W-:-:S02]  /*5c5b0*/  PRMT R2, R191, 0x7632, R2 ;  /* 0x00007632bf027816 */ /* 0x000fc40000000002 */
[C---:B------:R-:W-:Y:S01]  /*5c5c0*/  LOP3.LUT P1, RZ, R52.reuse, 0x1000000, RZ, 0xc0, !PT ;  /* 0x0100000034ff7812 */ /* 0x040fe2000782c0ff */
[----:B------:R-:W3:Y:S01]  /*5c5d0*/  LDL.LU R191, [R1+0x110] ;  /* 0x0001100001bf7983 */ /* 0x000ee20000300800 */
[C---:B------:R-:W-:Y:S02]  /*5c5e0*/  LOP3.LUT P5, RZ, R52.reuse, 0x2000000, RZ, 0xc0, !PT ;  /* 0x0200000034ff7812 */ /* 0x040fe400078ac0ff */
[C---:B------:R-:W-:Y:S02]  /*5c5f0*/  LOP3.LUT P6, RZ, R52.reuse, 0x4000000, RZ, 0xc0, !PT ;  /* 0x0400000034ff7812 */ /* 0x040fe400078cc0ff */
[----:B------:R-:W-:-:S07]  /*5c600*/  LOP3.LUT P2, RZ, R52, 0x8000000, RZ, 0xc0, !PT ;  /* 0x0800000034ff7812 */ /* 0x000fce000784c0ff */
[----:B------:R0:W-:Y:S01]  /*5c610*/  @P1 STG.E.U16 desc[UR8][R56.64], R2 ;  /* 0x0000000238001986 */ /* 0x0001e2000c101508 */
[C---:B------:R-:W-:Y:S02]  /*5c620*/  LOP3.LUT P4, RZ, R52.reuse, 0x10000000, RZ, 0xc0, !PT ;  /* 0x1000000034ff7812 */ /* 0x040fe4000788c0ff */
[----:B------:R-:W-:Y:S01]  /*5c630*/  LOP3.LUT P3, RZ, R52, 0x20000000, RZ, 0xc0, !PT ;  /* 0x2000000034ff7812 */ /* 0x000fe2000786c0ff */
[----:B0-----:R-:W-:Y:S01]  /*5c640*/  IMAD.WIDE R56, R193, 0x2, R66 ;  /* 0x00000002c1387825 */ /* 0x001fe200078e0242 */
[----:B------:R-:W-:-:S04]  /*5c650*/  PRMT R2, R194, 0x7632, R2 ;  /* 0x00007632c2027816 */ /* 0x000fc80000000002 */
        /* <DEDUP_REMOVED lines=17> */
[----:B0-----:R-:W2:Y:S01]  /*5c770*/  LDL.LU R194, [R1+0x100] ;  /* 0x0001000001c27983 */ /* 0x001ea20000300800 */
[----:B----4-:R-:W-:-:S05]  /*5c780*/  IMAD.WIDE R52, R195, 0x2, R66 ;  /* 0x00000002c3347825 */ /* 0x010fca00078e0242 */
[----:B------:R0:W-:Y:S02]  /*5c790*/  @P2 STG.E.U16 desc[UR8][R52.64], R54 ;  /* 0x0000003634002986 */ /* 0x0001e4000c101508 */
[----:B0-----:R-:W-:Y:S02]  /*5c7a0*/  IMAD.WIDE R52, R195, 0x2, R64 ;  /* 0x00000002c3347825 */ /* 0x001fe400078e0240 */
[----:B------:R-:W4:Y:S01]  /*5c7b0*/  LDL.LU R195, [R1+0xa48] ;  /* 0x000a480001c37983 */ /* 0x000f220000300800 */
[----:B------:R-:W-:-:S05]  /*5c7c0*/  PRMT R2, R54, 0x7632, R2 ;  /* 0x0000763236027816 */ /* 0x000fca0000000002 */
[----:B------:R0:W-:Y:S02]  /*5c7d0*/  @P4 STG.E.U16 desc[UR8][R52.64], R2 ;  /* 0x0000000234004986 */ /* 0x0001e4000c101508 */
[----:B0-----:R-:W-:Y:S01]  /*5c7e0*/  IMAD.WIDE R52, R189, 0x2, R66 ;  /* 0x00000002bd347825 */ /* 0x001fe200078e0242 */
[----:B---3--:R-:W-:-:S04]  /*5c7f0*/  PRMT R2, R190, 0x7632, R2 ;  /* 0x00007632be027816 */ /* 0x008fc80000000002 */
[----:B------:R0:W-:Y:S02]  /*5c800*/  @P3 STG.E.U16 desc[UR8][R52.64], R190 ;  /* 0x000000be34003986 */ /* 0x0001e4000c101508 */
[----:B0-----:R-:W-:Y:S02]  /*5c810*/  IMAD.WIDE R52, R189, 0x2, R64 ;  /* 0x00000002bd347825 */ /* 0x001fe400078e0240 */
[----:B------:R-:W3:Y:S04]  /*5c820*/  LDL.LU R190, [R1+0xa4c] ;  /* 0x000a4c0001be7983 */ /* 0x000ee80000300800 */
[----:B------:R0:W-:Y:S04]  /*5c830*/  @P5 STG.E.U16 desc[UR8][R52.64], R2 ;  /* 0x0000000234005986 */ /* 0x0001e8000c101508 */
[----:B------:R-:W3:Y:S01]  /*5c840*/  LDL.LU R189, [R1+0x104] ;  /* 0x0001040001bd7983 */ /* 0x000ee20000300800 */
[----:B0-----:R-:W-:-:S05]  /*5c850*/  IMAD.WIDE R52, R58, 0x2, R66 ;  /* 0x000000023a347825 */ /* 0x001fca00078e0242 */
[----:B------:R0:W-:Y:S01]  /*5c860*/  @P0 STG.E.U16 desc[UR8][R52.64], R192 ;  /* 0x000000c034000986 */ /* 0x0001e2000c101508 */
[----:B------:R-:W-:Y:S02]  /*5c870*/  LOP3.LUT P0, RZ, R55, 0x10000, RZ, 0xc0, !PT ;  /* 0x0001000037ff7812 */ /* 0x000fe4000780c0ff */
[----:B------:R-:W-:Y:S01]  /*5c880*/  PRMT R2, R192, 0x7632, R2 ;  /* 0x00007632c0027816 */ /* 0x000fe20000000002 */
[----:B0-----:R-:W-:Y:S01]  /*5c890*/  IMAD.WIDE R52, R58, 0x2, R64 ;  /* 0x000000023a347825 */ /* 0x001fe200078e0240 */
[----:B------:R-:W-:Y:S01]  /*5c8a0*/  LOP3.LUT P1, RZ, R51, 0x10, RZ, 0xc0, !PT ;  /* 0x0000001033ff7812 */ /* 0x000fe2000782c0ff */
[----:B------:R-:W3:Y:S08]  /*5c8b0*/  LDL.LU R58, [R1+0xa50] ;  /* 0x000a5000013a7983 */ /* 0x000ef00000300800 */
        /* <DEDUP_REMOVED lines=11> */
[----:B--2---:R-:W-:-:S12]  /*5c970*/  IMAD.WIDE R52, R193, 0x2, R66 ;  /* 0x00000002c1347825 */ /* 0x004fd800078e0242 */
[----:B------:R0:W-:Y:S01]  /*5c980*/  @P0 STG.E.U16 desc[UR8][R52.64], R194 ;  /* 0x000000c234000986 */ /* 0x0001e2000c101508 */
[----:B------:R-:W-:Y:S01]  /*5c990*/  PRMT R2, R194, 0x7632, R2 ;  /* 0x00007632c2027816 */ /* 0x000fe20000000002 */
[----:B0-----:R-:W-:-:S05]  /*5c9a0*/  IMAD.WIDE R52, R193, 0x2, R64 ;  /* 0x00000002c1347825 */ /* 0x001fca00078e0240 */
[----:B------:R4:W-:Y:S02]  /*5c9b0*/  @P1 STG.E.U16 desc[UR8][R52.64], R2 ;  /* 0x0000000234001986 */ /* 0x0009e4000c101508 */
[----:B----4-:R-:W-:Y:S01]  /*5c9c0*/  IMAD.WIDE R52, R195, 0x2, R66 ;  /* 0x00000002c3347825 */ /* 0x010fe200078e0242 */
[----:B------:R-:W-:-:S04]  /*5c9d0*/  PRMT R2, R7, 0x7632, R2 ;  /* 0x0000763207027816 */ /* 0x000fc80000000002 */
[----:B------:R0:W-:Y:S02]  /*5c9e0*/  @P6 STG.E.U16 desc[UR8][R52.64], R7 ;  /* 0x0000000734006986 */ /* 0x0001e4000c101508 */
[----:B0-----:R-:W-:Y:S02]  /*5c9f0*/  IMAD.WIDE R52, R195, 0x2, R64 ;  /* 0x00000002c3347825 */ /* 0x001fe400078e0240 */
[----:B------:R-:W2:Y:S04]  /*5ca00*/  LDL.LU R7, [R1+0x1b98] ;  /* 0x001b980001077983 */ /* 0x000ea80000300800 */
[----:B------:R-:W4:Y:S04]  /*5ca10*/  LDL.LU R195, [R1+0xa54] ;  /* 0x000a540001c37983 */ /* 0x000f280000300800 */
[----:B------:R-:W2:Y:S01]  /*5ca20*/  LDL.LU R59, [R1+0x108] ;  /* 0x00010800013b7983 */ /* 0x000ea20000300800 */
[----:B------:R-:W-:-:S02]  /*5ca30*/  LOP3.LUT P2, RZ, R51, 0x40, RZ, 0xc0, !PT ;  /* 0x0000004033ff7812 */ /* 0x000fc4000784c0ff */
[----:B------:R-:W-:Y:S01]  /*5ca40*/  LOP3.LUT P4, RZ, R51, 0x80, RZ, 0xc0, !PT ;  /* 0x0000008033ff7812 */ /* 0x000fe2000788c0ff */
[----:B------:R-:W2:Y:S10]  /*5ca50*/  LDL.LU R191, [R1+0xa58] ;  /* 0x000a580001bf7983 */ /* 0x000eb40000300800 */
[----:B------:R3:W-:Y:S02]  /*5ca60*/  @P2 STG.E.U16 desc[UR8][R52.64], R2 ;  /* 0x0000000234002986 */ /* 0x0007e4000c101508 */
[----:B---3--:R-:W-:-:S05]  /*5ca70*/  IMAD.WIDE R52, R190, 0x2, R66 ;  /* 0x00000002be347825 */ /* 0x008fca00078e0242 */
[----:B------:R0:W-:Y:S02]  /*5ca80*/  @P4 STG.E.U16 desc[UR8][R52.64], R189 ;  /* 0x000000bd34004986 */ /* 0x0001e4000c101508 */
[----:B0-----:R-:W-:Y:S02]  /*5ca90*/  IMAD.WIDE R52, R190, 0x2, R64 ;  /* 0x00000002be347825 */ /* 0x001fe400078e0240 */
[----:B------:R-:W3:Y:S04]  /*5caa0*/  LDL.LU R190, [R1+0x11c] ;  /* 0x00011c0001be7983 */ /* 0x000ee80000300800 */
[----:B------:R-:W3:Y:S04]  /*5cab0*/  LDL.LU R193, [R1+0xa5c] ;  /* 0x000a5c0001c17983 */ /* 0x000ee80000300800 */
[----:B------:R-:W3:Y:S04]  /*5cac0*/  LDL.LU R194, [R1+0x10c] ;  /* 0x00010c0001c27983 */ /* 0x000ee80000300800 */
[----:B------:R-:W3:Y:S04]  /*5cad0*/  LDL.LU R54, [R1+0xa60] ;  /* 0x000a600001367983 */ /* 0x000ee80000300800 */
[----:B------:R-:W3:Y:S01]  /*5cae0*/  LDL.LU R188, [R1+0xf0] ;  /* 0x0000f00001bc7983 */ /* 0x000ee20000300800 */
[----:B------:R-:W-:-:S02]  /*5caf0*/  LOP3.LUT P3, RZ, R51, 0x100, RZ, 0xc0, !PT ;  /* 0x0000010033ff7812 */ /* 0x000fc4000786c0ff */
[----:B------:R-:W-:Y:S02]  /*5cb00*/  LOP3.LUT P5, RZ, R51, 0x200, RZ, 0xc0, !PT ;  /* 0x0000020033ff7812 */ /* 0x000fe400078ac0ff */
[----:B------:R-:W-:Y:S02]  /*5cb10*/  PRMT R2, R189, 0x7632, R2 ;  /* 0x00007632bd027816 */ /* 0x000fe40000000002 */
[C---:B------:R-:W-:Y:S01]  /*5cb20*/  LOP3.LUT P6, RZ, R51.reuse, 0x400, RZ, 0xc0, !PT ;  /* 0x0000040033ff7812 */ /* 0x040fe200078cc0ff */
[----:B------:R-:W3:Y:S01]  /*5cb30*/  LDL.LU R189, [R1+0xa64] ;  /* 0x000a640001bd7983 */ /* 0x000ee20000300800 */
[----:B------:R-:W-:-:S05]  /*5cb40*/  LOP3.LUT P1, RZ, R51, 0x800, RZ, 0xc0, !PT ;  /* 0x0000080033ff7812 */ /* 0x000fca000782c0ff */
[----:B------:R0:W-:Y:S02]  /*5cb50*/  @P3 STG.E.U16 desc[UR8][R52.64], R2 ;  /* 0x0000000234003986 */ /* 0x0001e4000c101508 */
[----:B0-----:R-:W-:Y:S01]  /*5cb60*/  IMAD.WIDE R52, R58, 0x2, R66 ;  /* 0x000000023a347825 */ /* 0x001fe200078e0242 */
[----:B------:R-:W-:-:S04]  /*5cb70*/  PRMT R2, R192, 0x7632, R2 ;  /* 0x00007632c0027816 */ /* 0x000fc80000000002 */
[----:B------:R0:W-:Y:S02]  /*5cb80*/  @P5 STG.E.U16 desc[UR8][R52.64], R192 ;  /* 0x000000c034005986 */ /* 0x0001e4000c101508 */
[----:B0-----:R-:W-:Y:S02]  /*5cb90*/  IMAD.WIDE R52, R58, 0x2, R64 ;  /* 0x000000023a347825 */ /* 0x001fe400078e0240 */
[----:B------:R-:W3:Y:S04]  /*5cba0*/  LDL.LU R58, [R1+0xe0] ;  /* 0x0000e000013a7983 */ /* 0x000ee80000300800 */
[----:B------:R4:W-:Y:S04]  /*5cbb0*/  @P6 STG.E.U16 desc[UR8][R52.64], R2 ;  /* 0x0000000234006986 */ /* 0x0009e8000c101508 */
[----:B------:R-:W3:Y:S01]  /*5cbc0*/  LDL.LU R192, [R1+0xa68] ;  /* 0x000a680001c07983 */ /* 0x000ee20000300800 */
[----:B------:R-:W-:Y:S01]  /*5cbd0*/  LOP3.LUT R55, R55, 0xfffffdff, RZ, 0xc0, !PT ;  /* 0xfffffdff37377812 */ /* 0x000fe200078ec0ff */
[----:B----4-:R-:W-:-:S05]  /*5cbe0*/  IMAD.WIDE R52, R195, 0x2, R66 ;  /* 0x00000002c3347825 */ /* 0x010fca00078e0242 */
[----:B--2---:R0:W-:Y:S02]  /*5cbf0*/  @P1 STG.E.U16 desc[UR8][R52.64], R59 ;  /* 0x0000003b34001986 */ /* 0x0041e4000c101508 */
[----:B0-----:R-:W-:Y:S02]  /*5cc00*/  IMAD.WIDE R52, R195, 0x2, R64 ;  /* 0x00000002c3347825 */ /* 0x001fe400078e0240 */
[----:B------:R-:W2:Y:S01]  /*5cc10*/  LDL.LU R195, [R1+0xf4] ;  /* 0x0000f40001c37983 */ /* 0x000ea20000300800 */
[----:B------:R-:W-:-:S13]  /*5cc20*/  LOP3.LUT P0, RZ, R7, 0x20, RZ, 0xc0, !PT ;  /* 0x0000002007ff7812 */ /* 0x000fda000780c0ff */
        /* <DEDUP_REMOVED lines=51> */
[----:B------:R-:W-:Y:S02]  /*5cf60*/  LOP3.LUT P1, RZ, R51, 0x40000, RZ, 0xc0, !PT ;  /* 0x0004000033ff7812 */ /* 0x000fe4000782c0ff */
[----:B------:R-:W-:Y:S01]  /*5cf70*/  LOP3.LUT P4, RZ, R7, 0x80, RZ, 0xc0, !PT ;  /* 0x0000008007ff7812 */ /* 0x000fe2000788c0ff */
[----:B------:R-:W-:Y:S01]  /*5cf80*/  IMAD.WIDE R52, R192, 0x2, R64 ;  /* 0x00000002c0347825 */ /* 0x000fe200078e0240 */
[----:B------:R-:W2:Y:S09]  /*5cf90*/  LDL.LU R58, [R1+0xa78] ;  /* 0x000a7800013a7983 */ /* 0x000eb20000300800 */
[----:B------:R3:W-:Y:S02]  /*5cfa0*/  @P1 STG.E.U16 desc[UR8][R52.64], R2 ;  /* 0x0000000234001986 */ /* 0x0007e4000c101508 */
[----:B---3--:R-:W-:-:S05]  /*5cfb0*/  IMAD.WIDE R52, R190, 0x2, R66 ;  /* 0x00000002be347825 */ /* 0x008fca00078e0242 */
[----:B----4-:R0:W-:Y:S02]  /*5cfc0*/  @P4 STG.E.U16 desc[UR8][R52.64], R191 ;  /* 0x000000bf34004986 */ /* 0x0101e4000c101508 */
[----:B0-----:R-:W-:Y:S02]  /*5cfd0*/  IMAD.WIDE R52, R190, 0x2, R64 ;  /* 0x00000002be347825 */ /* 0x001fe400078e0240 */
[----:B------:R-:W3:Y:S04]  /*5cfe0*/  LDL.LU R190, [R1+0xfc] ;  /* 0x0000fc0001be7983 */ /* 0x000ee80000300800 */
[----:B------:R-:W4:Y:S04]  /*5cff0*/  LDL.LU R188, [R1+0xa7c] ;  /* 0x000a7c0001bc7983 */ /* 0x000f280000300800 */
[----:B------:R-:W4:Y:S04]  /*5d000*/  LDL.LU R192, [R1+0xec] ;  /* 0x0000ec0001c07983 */ /* 0x000f280000300800 */
[----:B------:R-:W4:Y:S01]  /*5d010*/  LDL.LU R189, [R1+0xa80] ;  /* 0x000a800001bd7983 */ /* 0x000f220000300800 */
[----:B------:R-:W-:-:S03]  /*5d020*/  PRMT R2, R191, 0x7632, R2 ;  /* 0x00007632bf027816 */ /* 0x000fc60000000002 */
[----:B------:R-:W4:Y:S01]  /*5d030*/  LDL.LU R191, [R1+0xd0] ;  /* 0x0000d00001bf7983 */ /* 0x000f220000300800 */
[----:B------:R-:W-:Y:S02]  /*5d040*/  LOP3.LUT P2, RZ, R7, 0x100, RZ, 0xc0, !PT ;  /* 0x0000010007ff7812 */ /* 0x000fe4000784c0ff */
[C---:B------:R-:W-:Y:S02]  /*5d050*/  LOP3.LUT P5, RZ, R51.reuse, 0x80000, RZ, 0xc0, !PT ;  /* 0x0008000033ff7812 */ /* 0x040fe400078ac0ff */
[----:B------:R-:W-:Y:S02]  /*5d060*/  LOP3.LUT P6, RZ, R51, 0x100000, RZ, 0xc0, !PT ;  /* 0x0010000033ff7812 */ /* 0x000fe400078cc0ff */
        /* <DEDUP_REMOVED lines=21> */
[----:B------:R-:W-:Y:S02]  /*5d1c0*/  LOP3.LUT P4, RZ, R7, 0x400, RZ, 0xc0, !PT ;  /* 0x0000040007ff7812 */ /* 0x000fe4000788c0ff */
        /* <DEDUP_REMOVED lines=59> */
[----:B------:R-:W-:Y:S02]  /*5d580*/  LOP3.LUT P1, RZ, R7, 0x10000, RZ, 0xc0, !PT ;  /* 0x0001000007ff7812 */ /* 0x000fe4000782c0ff */
[C---:B------:R-:W-:Y:S02]  /*5d590*/  LOP3.LUT P5, RZ, R51.reuse, 0x8000000, RZ, 0xc0, !PT ;  /* 0x0800000033ff7812 */ /* 0x040fe400078ac0ff */
[----:B------:R-:W-:Y:S02]  /*5d5a0*/  LOP3.LUT P6, RZ, R51, 0x10000000, RZ, 0xc0, !PT ;  /* 0x1000000033ff7812 */ /* 0x000fe400078cc0ff */
[----:B------:R-:W-:-:S07]  /*5d5b0*/  LOP3.LUT P2, RZ, R7, 0x20000, RZ, 0xc0, !PT ;  /* 0x0002000007ff7812 */ /* 0x000fce000784c0ff */
[----:B------:R4:W-:Y:S02]  /*5d5c0*/  @P1 STG.E.U16 desc[UR8][R52.64], R2 ;  /* 0x0000000234001986 */ /* 0x0009e4000c101508 */
[----:B----4-:R-:W-:Y:S01]  /*5d5d0*/  IMAD.WIDE R52, R192, 0x2, R66 ;  /* 0x00000002c0347825 */ /* 0x010fe200078e0242 */
[----:B------:R-:W-:-:S04]  /*5d5e0*/  PRMT R2, R54, 0x7632, R2 ;  /* 0x0000763236027816 */ /* 0x000fc80000000002 */
[----:B------:R0:W-:Y:S02]  /*5d5f0*/  @P5 STG.E.U16 desc[UR8][R52.64], R54 ;  /* 0x0000003634005986 */ /* 0x0001e4000c101508 */
[----:B0-----:R-:W-:Y:S02]  /*5d600*/  IMAD.WIDE R52, R192, 0x2, R64 ;  /* 0x00000002c0347825 */ /* 0x001fe400078e0240 */
[----:B------:R-:W4:Y:S04]  /*5d610*/  LDL.LU R192, [R1+0xaa4] ;  /* 0x000aa40001c07983 */ /* 0x000f280000300800 */
[----:B------:R2:W-:Y:S02]  /*5d620*/  @P6 STG.E.U16 desc[UR8][R52.64], R2 ;  /* 0x0000000234006986 */ /* 0x0005e4000c101508 */
        /* <DEDUP_REMOVED lines=45> */
[----:B------:R-:W-:Y:S01]  /*5d900*/  LOP3.LUT P6, RZ, R50, 0x2, RZ, 0xc0, !PT ;  /* 0x0000000232ff7812 */ /* 0x000fe200078cc0ff */
[----:B----4-:R-:W-:Y:S01]  /*5d910*/  IMAD.WIDE R52, R192, 0x2, R66 ;  /* 0x00000002c0347825 */ /* 0x010fe200078e0242 */
[----:B------:R-:W-:-:S09]  /*5d920*/  PRMT R2, R49, 0x7632, R2 ;  /* 0x0000763231027816 */ /* 0x000fd20000000002 */
[----:B------:R0:W-:Y:S02]  /*5d930*/  @P0 STG.E.U16 desc[UR8][R52.64], R49 ;  /* 0x0000003134000986 */ /* 0x0001e4000c101508 */
[----:B0-----:R-:W-:Y:S02]  /*5d940*/  IMAD.WIDE R52, R192, 0x2, R64 ;  /* 0x00000002c0347825 */ /* 0x001fe400078e0240 */
[----:B------:R-:W4:Y:S04]  /*5d950*/  LDL.LU R49, [R1+0x1b90] ;  /* 0x001b900001317983 */ /* 0x000f280000300800 */
        /* <DEDUP_REMOVED lines=23> */
[----:B------:R-:W-:-:S05]  /*5dad0*/  LOP3.LUT P6, RZ, R50, 0x10, RZ, 0xc0, !PT ;  /* 0x0000001032ff7812 */ /* 0x000fca00078cc0ff */
[----:B------:R0:W-:Y:S01]  /*5dae0*/  @P3 STG.E.U16 desc[UR8][R52.64], R2 ;  /* 0x0000000234003986 */ /* 0x0001e2000c101508 */
[----:B------:R-:W-:Y:S01]  /*5daf0*/  LOP3.LUT P1, RZ, R7, 0x2000000, RZ, 0xc0, !PT ;  /* 0x0200000007ff7812 */ /* 0x000fe2000782c0ff */
[----:B0-----:R-:W-:-:S05]  /*5db00*/  IMAD.WIDE R52, R194, 0x2, R66 ;  /* 0x00000002c2347825 */ /* 0x001fca00078e0242 */
[----:B----4-:R0:W-:Y:S01]  /*5db10*/  @P5 STG.E.U16 desc[UR8][R52.64], R49 ;  /* 0x0000003134005986 */ /* 0x0101e2000c101508 */
[----:B------:R-:W-:-:S03]  /*5db20*/  PRMT R2, R49, 0x7632, R2 ;  /* 0x0000763231027816 */ /* 0x000fc60000000002 */
[----:B0-----:R-:W4:Y:S04]  /*5db30*/  LDL.LU R49, [R1+0x1b88] ;  /* 0x001b880001317983 */ /* 0x001f280000300800 */
[----:B------:R-:W4:Y:S01]  /*5db40*/  LDL.LU R189, [R1+0xac4] ;  /* 0x000ac40001bd7983 */ /* 0x000f220000300800 */
[----:B------:R-:W-:-:S03]  /*5db50*/  IMAD.WIDE R52, R194, 0x2, R64 ;  /* 0x00000002c2347825 */ /* 0x000fc600078e0240 */
        /* <DEDUP_REMOVED lines=30> */
[----:B------:R-:W3:Y:S04]  /*5dd40*/  LDL.LU R191, [R1+0x84] ;  /* 0x0000840001bf7983 */ /* 0x000ee80000300800 */
[----:B------:R0:W-:Y:S02]  /*5dd50*/  @P5 STG.E.U16 desc[UR8][R52.64], R2 ;  /* 0x0000000234005986 */ /* 0x0001e4000c101508 */
        /* <DEDUP_REMOVED lines=27> */
[----:B------:R-:W4:Y:S01]  /*5df10*/  LDL.LU R59, [R1+0x88] ;  /* 0x00008800013b7983 */ /* 0x000f220000300800 */
[----:B------:R-:W-:Y:S02]  /*5df20*/  LOP3.LUT P1, RZ, R50, 0x400, RZ, 0xc0, !PT ;  /* 0x0000040032ff7812 */ /* 0x000fe4000782c0ff */
[----:B------:R-:W-:Y:S01]  /*5df30*/  LOP3.LUT P4, RZ, R7, 0x80000000, RZ, 0xc0, !PT ;  /* 0x8000000007ff7812 */ /* 0x000fe2000788c0ff */
[----:B------:R-:W-:Y:S01]  /*5df40*/  IMAD.WIDE R52, R194, 0x2, R64 ;  /* 0x00000002c2347825 */ /* 0x000fe200078e0240 */
[----:B------:R-:W4:Y:S09]  /*5df50*/  LDL.LU R189, [R1+0xae0] ;  /* 0x000ae00001bd7983 */ /* 0x000f320000300800 */
        /* <DEDUP_REMOVED lines=10> */
[C---:B------:R-:W-:Y:S02]  /*5e000*/  LOP3.LUT P5, RZ, R50.reuse, 0x800, RZ, 0xc0, !PT ;  /* 0x0000080032ff7812 */ /* 0x040fe400078ac0ff */
[----:B------:R-:W-:Y:S02]  /*5e010*/  PRMT R2, R191, 0x7632, R2 ;  /* 0x00007632bf027816 */ /* 0x000fe40000000002 */
[----:B------:R-:W-:Y:S01]  /*5e020*/  LOP3.LUT P6, RZ, R50, 0x1000, RZ, 0xc0, !PT ;  /* 0x0000100032ff7812 */ /* 0x000fe200078cc0ff */
        /* <DEDUP_REMOVED lines=10> */
[----:B--2---:R-:W-:-:S05]  /*5e0d0*/  IMAD.WIDE R52, R195, 0x2, R66 ;  /* 0x00000002c3347825 */ /* 0x004fca00078e0242 */
[----:B----4-:R0:W-:Y:S02]  /*5e0e0*/  @P3 STG.E.U16 desc[UR8][R52.64], R59 ;  /* 0x0000003b34003986 */ /* 0x0101e4000c101508 */
        /* <DEDUP_REMOVED lines=56> */
[C---:B------:R-:W-:Y:S01]  /*5e470*/  LOP3.LUT P4, RZ, R49.reuse, 0x80, RZ, 0xc0, !PT ;  /* 0x0000008031ff7812 */ /* 0x040fe2000788c0ff */
[----:B------:R-:W-:Y:S01]  /*5e480*/  IMAD.WIDE R52, R192, 0x2, R64 ;  /* 0x00000002c0347825 */ /* 0x000fe200078e0240 */
[----:B------:R-:W2:Y:S09]  /*5e490*/  LDL.LU R191, [R1+0xc1c] ;  /* 0x000c1c0001bf7983 */ /* 0x000eb20000300800 */
[----:B------:R3:W-:Y:S01]  /*5e4a0*/  @P3 STG.E.U16 desc[UR8][R52.64], R2 ;  /* 0x0000000234003986 */ /* 0x0007e2000c101508 */
[----:B------:R-:W-:Y:S01]  /*5e4b0*/  LOP3.LUT P1, RZ, R49, 0x100, RZ, 0xc0, !PT ;  /* 0x0000010031ff7812 */ /* 0x000fe2000782c0ff */
        /* <DEDUP_REMOVED lines=9> */
[C---:B------:R-:W-:Y:S02]  /*5e550*/  LOP3.LUT P5, RZ, R50.reuse, 0x80000, RZ, 0xc0, !PT ;  /* 0x0008000032ff7812 */ /* 0x040fe400078ac0ff */
[----:B------:R-:W-:Y:S01]  /*5e560*/  LOP3.LUT P6, RZ, R50, 0x100000, RZ, 0xc0, !PT ;  /* 0x0010000032ff7812 */ /* 0x000fe200078cc0ff */
[----:B------:R0:W-:Y:S01]  /*5e570*/  @P1 STG.E.U16 desc[UR8][R52.64], R2 ;  /* 0x0000000234001986 */ /* 0x0001e2000c101508 */
[----:B------:R-:W-:Y:S01]  /*5e580*/  LOP3.LUT P2, RZ, R49, 0x200, RZ, 0xc0, !PT ;  /* 0x0000020031ff7812 */ /* 0x000fe2000784c0ff */
[----:B0-----:R-:W-:Y:S01]  /*5e590*/  IMAD.WIDE R52, R193, 0x2, R66 ;  /* 0x00000002c1347825 */ /* 0x001fe200078e0242 */
[----:B------:R-:W-:-:S07]  /*5e5a0*/  PRMT R2, R194, 0x7632, R2 ;  /* 0x00007632c2027816 */ /* 0x000fce0000000002 */
        /* <DEDUP_REMOVED lines=60> */
[----:B0-----:R-:W2:Y:S04]  /*5e970*/  LDL.LU R48, [R1+0x1b84] ;  /* 0x001b840001307983 */ /* 0x001ea80000300800 */
[----:B------:R-:W2:Y:S04]  /*5e980*/  LDL.LU R194, [R1+0xc44] ;  /* 0x000c440001c27983 */ /* 0x000ea80000300800 */
[----:B------:R-:W2:Y:S01]  /*5e990*/  LDL.LU R54, [R1+0x48] ;  /* 0x0000480001367983 */ /* 0x000ea20000300800 */
[----:B------:R-:W-:-:S03]  /*5e9a0*/  LOP3.LUT P2, RZ, R50, 0x4000000, RZ, 0xc0, !PT ;  /* 0x0400000032ff7812 */ /* 0x000fc6000784c0ff */
[----:B------:R-:W2:Y:S01]  /*5e9b0*/  LDL.LU R193, [R1+0xc48] ;  /* 0x000c480001c17983 */ /* 0x000ea20000300800 */
[----:B------:R-:W-:Y:S01]  /*5e9c0*/  LOP3.LUT P3, RZ, R49, 0x8000, RZ, 0xc0, !PT ;  /* 0x0000800031ff7812 */ /* 0x000fe2000786c0ff */
[----:B------:R-:W-:Y:S02]  /*5e9d0*/  IMAD.WIDE R52, R195, 0x2, R64 ;  /* 0x00000002c3347825 */ /* 0x000fe400078e0240 */
[----:B------:R-:W2:Y:S04]  /*5e9e0*/  LDL.LU R195, [R1+0x5c] ;  /* 0x00005c0001c37983 */ /* 0x000ea80000300800 */
[----:B------:R-:W2:Y:S04]  /*5e9f0*/  LDL.LU R188, [R1+0xc50] ;  /* 0x000c500001bc7983 */ /* 0x000ea80000300800 */
[----:B------:R3:W-:Y:S01]  /*5ea00*/  @P2 STG.E.U16 desc[UR8][R52.64], R2 ;  /* 0x0000000234002986 */ /* 0x0007e2000c101508 */
[----:B------:R-:W-:-:S02]  /*5ea10*/  LOP3.LUT P0, RZ, R49, 0x200000, RZ, 0xc0, !PT ;  /* 0x0020000031ff7812 */ /* 0x000fc4000780c0ff */
[----:B------:R-:W-:Y:S01]  /*5ea20*/  LOP3.LUT R0, R0, 0xfffdffff, RZ, 0xc0, !PT ;  /* 0xfffdffff00007812 */ /* 0x000fe200078ec0ff */
[----:B---3--:R-:W-:-:S05]  /*5ea30*/  IMAD.WIDE R52, R190, 0x2, R66 ;  /* 0x00000002be347825 */ /* 0x008fca00078e0242 */
[----:B------:R0:W-:Y:S02]  /*5ea40*/  @P3 STG.E.U16 desc[UR8][R52.64], R191 ;  /* 0x000000bf34003986 */ /* 0x0001e4000c101508 */
[----:B0-----:R-:W-:Y:S02]  /*5ea50*/  IMAD.WIDE R52, R190, 0x2, R64 ;  /* 0x00000002be347825 */ /* 0x001fe400078e0240 */
[----:B------:R-:W3:Y:S04]  /*5ea60*/  LDL.LU R190, [R1+0x4c] ;  /* 0x00004c0001be7983 */ /* 0x000ee80000300800 */
[----:B------:R-:W3:Y:S01]  /*5ea70*/  LDL.LU R189, [R1+0xc58] ;  /* 0x000c580001bd7983 */ /* 0x000ee20000300800 */
[----:B------:R-:W-:-:S03]  /*5ea80*/  PRMT R2, R191, 0x7632, R2 ;  /* 0x00007632bf027816 */ /* 0x000fc60000000002 */
[----:B------:R-:W3:Y:S01]  /*5ea90*/  LDL.LU R191, [R1+0x30] ;  /* 0x0000300001bf7983 */ /* 0x000ee20000300800 */
[----:B------:R-:W-:Y:S02]  /*5eaa0*/  @P0 LOP3.LUT R0, R0, 0x20000, RZ, 0xfc, !PT ;  /* 0x0002000000000812 */ /* 0x000fe400078efcff */
[----:B------:R-:W-:Y:S02]  /*5eab0*/  LOP3.LUT P4, RZ, R49, 0x10000, RZ, 0xc0, !PT ;  /* 0x0001000031ff7812 */ /* 0x000fe4000788c0ff */
[----:B------:R-:W-:Y:S02]  /*5eac0*/  LOP3.LUT R0, R0, 0xfffbffff, RZ, 0xc0, !PT ;  /* 0xfffbffff00007812 */ /* 0x000fe400078ec0ff */
[C---:B------:R-:W-:Y:S02]  /*5ead0*/  LOP3.LUT P5, RZ, R50.reuse, 0x8000000, RZ, 0xc0, !PT ;  /* 0x0800000032ff7812 */ /* 0x040fe400078ac0ff */
[C---:B------:R-:W-:Y:S02]  /*5eae0*/  LOP3.LUT P6, RZ, R50.reuse, 0x10000000, RZ, 0xc0, !PT ;  /* 0x1000000032ff7812 */ /* 0x040fe400078cc0ff */
[----:B------:R-:W-:-:S05]  /*5eaf0*/  LOP3.LUT P3, RZ, R50, 0x20000000, RZ, 0xc0, !PT ;  /* 0x2000000032ff7812 */ /* 0x000fca000786c0ff */
[----:B------:R4:W-:Y:S01]  /*5eb00*/  @P4 STG.E.U16 desc[UR8][R52.64], R2 ;  /* 0x0000000234004986 */ /* 0x0009e2000c101508 */
[----:B------:R-:W-:Y:S01]  /*5eb10*/  LOP3.LUT P4, RZ, R50, 0x40000000, RZ, 0xc0, !PT ;  /* 0x4000000032ff7812 */ /* 0x000fe2000788c0ff */
[----:B----4-:R-:W-:Y:S01]  /*5eb20*/  IMAD.WIDE R52, R58, 0x2, R66 ;  /* 0x000000023a347825 */ /* 0x010fe200078e0242 */
[----:B--2---:R-:W-:-:S13]  /*5eb30*/  LOP3.LUT P0, RZ, R48, 0x1, RZ, 0xc0, !PT ;  /* 0x0000000130ff7812 */ /* 0x004fda000780c0ff */
[----:B------:R-:W-:Y:S02]  /*5eb40*/  @P0 LOP3.LUT R0, R0, 0x40000, RZ, 0xfc, !PT ;  /* 0x0004000000000812 */ /* 0x000fe400078efcff */
[----:B------:R-:W-:Y:S01]  /*5eb50*/  LOP3.LUT P0, RZ, R50, 0x80000000, RZ, 0xc0, !PT ;  /* 0x8000000032ff7812 */ /* 0x000fe2000780c0ff */
[----:B------:R-:W-:Y:S02]  /*5eb60*/  IMAD.WIDE R50, R58, 0x2, R64 ;  /* 0x000000023a327825 */ /* 0x000fe400078e0240 */
[----:B------:R-:W2:Y:S01]  /*5eb70*/  LDL.LU R58, [R1+0xc60] ;  /* 0x000c6000013a7983 */ /* 0x000ea20000300800 */
[----:B------:R-:W-:Y:S02]  /*5eb80*/  LOP3.LUT P1, RZ, R49, 0x20000, RZ, 0xc0, !PT ;  /* 0x0002000031ff7812 */ /* 0x000fe4000782c0ff */
[----:B------:R-:W-:Y:S01]  /*5eb90*/  PRMT R2, R192, 0x7632, R2 ;  /* 0x00007632c0027816 */ /* 0x000fe20000000002 */
[----:B------:R0:W-:Y:S01]  /*5eba0*/  @P5 STG.E.U16 desc[UR8][R52.64], R192 ;  /* 0x000000c034005986 */ /* 0x0001e2000c101508 */
[----:B------:R-:W-:-:S03]  /*5ebb0*/  LOP3.LUT R0, R0, 0xfff7ffff, RZ, 0xc0, !PT ;  /* 0xfff7ffff00007812 */ /* 0x000fc600078ec0ff */
[----:B------:R4:W-:Y:S01]  /*5ebc0*/  @P6 STG.E.U16 desc[UR8][R50.64], R2 ;  /* 0x0000000232006986 */ /* 0x0009e2000c101508 */
[C---:B------:R-:W-:Y:S02]  /*5ebd0*/  LOP3.LUT P2, RZ, R49.reuse, 0x40000, RZ, 0xc0, !PT ;  /* 0x0004000031ff7812 */ /* 0x040fe4000784c0ff */
[----:B------:R-:W-:Y:S01]  /*5ebe0*/  @P0 LOP3.LUT R0, R0, 0x80000, RZ, 0xfc, !PT ;  /* 0x0008000000000812 */ /* 0x000fe200078efcff */
[----:B0-----:R-:W2:Y:S01]  /*5ebf0*/  LDL.LU R192, [R1+0xc64] ;  /* 0x000c640001c07983 */ /* 0x001ea20000300800 */
[----:B----4-:R-:W-:Y:S01]  /*5ec00*/  IMAD.WIDE R50, R194, 0x2, R66 ;  /* 0x00000002c2327825 */ /* 0x010fe200078e0242 */
[----:B------:R-:W-:-:S04]  /*5ec10*/  LOP3.LUT P0, RZ, R49, 0x100000, RZ, 0xc0, !PT ;  /* 0x0010000031ff7812 */ /* 0x000fc8000780c0ff */
[----:B------:R0:W-:Y:S01]  /*5ec20*/  @P1 STG.E.U16 desc[UR8][R50.64], R54 ;  /* 0x0000003632001986 */ /* 0x0001e2000c101508 */
[----:B------:R-:W-:Y:S02]  /*5ec30*/  PRMT R2, R54, 0x7632, R2 ;  /* 0x0000763236027816 */ /* 0x000fe40000000002 */
[----:B------:R-:W-:Y:S01]  /*5ec40*/  LOP3.LUT R0, R0, 0xffefffff, RZ, 0xc0, !PT ;  /* 0xffefffff00007812 */ /* 0x000fe200078ec0ff */
[----:B0-----:R-:W-:Y:S02]  /*5ec50*/  IMAD.WIDE R50, R194, 0x2, R64 ;  /* 0x00000002c2327825 */ /* 0x001fe400078e0240 */
[----:B------:R-:W4:Y:S04]  /*5ec60*/  LDL.LU R194, [R1+0x34] ;  /* 0x0000340001c27983 */ /* 0x000f280000300800 */
[----:B------:R0:W-:Y:S01]  /*5ec70*/  @P2 STG.E.U16 desc[UR8][R50.64], R2 ;  /* 0x0000000232002986 */ /* 0x0001e2000c101508 */
[----:B------:R-:W-:-:S02]  /*5ec80*/  @P0 LOP3.LUT R0, R0, 0x100000, RZ, 0xfc, !PT ;  /* 0x0010000000000812 */ /* 0x000fc400078efcff */
[----:B------:R-:W-:Y:S01]  /*5ec90*/  LOP3.LUT P0, RZ, R49, 0x80000, RZ, 0xc0, !PT ;  /* 0x0008000031ff7812 */ /* 0x000fe2000780c0ff */
[----:B0-----:R-:W-:Y:S01]  /*5eca0*/  IMAD.WIDE R50, R193, 0x2, R66 ;  /* 0x00000002c1327825 */ /* 0x001fe200078e0242 */
[----:B------:R-:W-:-:S04]  /*5ecb0*/  PRMT R2, R195, 0x7632, R2 ;  /* 0x00007632c3027816 */ /* 0x000fc80000000002 */
[----:B------:R0:W-:Y:S02]  /*5ecc0*/  @P3 STG.E.U16 desc[UR8][R50.64], R195 ;  /* 0x000000c332003986 */ /* 0x0001e4000c101508 */
[----:B0-----:R-:W-:Y:S02]  /*5ecd0*/  IMAD.WIDE R50, R193, 0x2, R64 ;  /* 0x00000002c1327825 */ /* 0x001fe400078e0240 */
[----:B------:R-:W4:Y:S04]  /*5ece0*/  LDL.LU R195, [R1+0xc6c] ;  /* 0x000c6c0001c37983 */ /* 0x000f280000300800 */
[----:B------:R0:W-:Y:S04]  /*5ecf0*/  @P4 STG.E.U16 desc[UR8][R50.64], R2 ;  /* 0x0000000232004986 */ /* 0x0001e8000c101508 */
[----:B------:R-:W4:Y:S01]  /*5ed00*/  LDL.LU R193, [R1+0x24] ;  /* 0x0000240001c17983 */ /* 0x000f220000300800 */
[----:B0-----:R-:W-:-:S05]  /*5ed10*/  IMAD.WIDE R50, R188, 0x2, R66 ;  /* 0x00000002bc327825 */ /* 0x001fca00078e0242 */
[----:B---3--:R0:W-:Y:S01]  /*5ed20*/  @P0 STG.E.U16 desc[UR8][R50.64], R190 ;  /* 0x000000be32000986 */ /* 0x0081e2000c101508 */
[----:B------:R-:W-:Y:S02]  /*5ed30*/  LOP3.LUT P0, RZ, R0, 0x100000, RZ, 0xc0, !PT ;  /* 0x0010000000ff7812 */ /* 0x000fe4000780c0ff */
[----:B------:R-:W-:Y:S01]  /*5ed40*/  PRMT R2, R190, 0x7632, R2 ;  /* 0x00007632be027816 */ /* 0x000fe20000000002 */
[----:B0-----:R-:W-:Y:S01]  /*5ed50*/  IMAD.WIDE R50, R188, 0x2, R64 ;  /* 0x00000002bc327825 */ /* 0x001fe200078e0240 */
[----:B------:R-:W3:Y:S09]  /*5ed60*/  LDL.LU R190, [R1+0xc74] ;  /* 0x000c740001be7983 */ /* 0x000ef20000300800 */
        /* <DEDUP_REMOVED lines=9> */
[----:B0-----:R-:W-:Y:S01]  /*5ee00*/  PRMT R2, R3, 0x7632, R2 ;  /* 0x0000763203027816 */ /* 0x001fe20000000002 */
[----:B--2---:R-:W-:-:S10]  /*5ee10*/  IMAD.WIDE R50, R58, 0x2, R66 ;  /* 0x000000023a327825 */ /* 0x004fd400078e0242 */
[----:B------:R0:W-:Y:S04]  /*5ee20*/  @P0 STG.E.U16 desc[UR8][R50.64], R3 ;  /* 0x0000000332000986 */ /* 0x0001e8000c101508 */
[----:B0-----:R-:W2:Y:S01]  /*5ee30*/  LDL.LU R3, [R1+0x1b80] ;  /* 0x001b800001037983 */ /* 0x001ea20000300800 */
[----:B------:R-:W-:Y:S02]  /*5ee40*/  LOP3.LUT P5, RZ, R49, 0x400000, RZ, 0xc0, !PT ;  /* 0x0040000031ff7812 */ /* 0x000fe400078ac0ff */
[----:B------:R-:W-:Y:S01]  /*5ee50*/  LOP3.LUT P6, RZ, R48, 0x2, RZ, 0xc0, !PT ;  /* 0x0000000230ff7812 */ /* 0x000fe200078cc0ff */
[----:B------:R-:W-:-:S10]  /*5ee60*/  IMAD.WIDE R50, R58, 0x2, R64 ;  /* 0x000000023a327825 */ /* 0x000fd400078e0240 */
[----:B------:R0:W-:Y:S01]  /*5ee70*/  @P5 STG.E.U16 desc[UR8][R50.64], R2 ;  /* 0x0000000232005986 */ /* 0x0001e2000c101508 */
[----:B------:R-:W-:Y:S01]  /*5ee80*/  LOP3.LUT P1, RZ, R48, 0x4, RZ, 0xc0, !PT ;  /* 0x0000000430ff7812 */ /* 0x000fe2000782c0ff */
[----:B0-----:R-:W-:Y:S01]  /*5ee90*/  IMAD.WIDE R50, R192, 0x2, R66 ;  /* 0x00000002c0327825 */ /* 0x001fe200078e0242 */
[----:B----4-:R-:W-:-:S04]  /*5eea0*/  PRMT R2, R194, 0x7632, R2 ;  /* 0x00007632c2027816 */ /* 0x010fc80000000002 */
[----:B------:R0:W-:Y:S01]  /*5eeb0*/  @P6 STG.E.U16 desc[UR8][R50.64], R194 ;  /* 0x000000c232006986 */ /* 0x0001e2000c101508 */
[----:B------:R-:W-:-:S03]  /*5eec0*/  LOP3.LUT P2, RZ, R49, 0x800000, RZ, 0xc0, !PT ;  /* 0x0080000031ff7812 */ /* 0x000fc6000784c0ff */
[----:B0-----:R-:W4:Y:S04]  /*5eed0*/  LDL.LU R194, [R1+0xc7c] ;  /* 0x000c7c0001c27983 */ /* 0x001f280000300800 */
[----:B------:R-:W4:Y:S01]  /*5eee0*/  LDL.LU R59, [R1+0x28] ;  /* 0x00002800013b7983 */ /* 0x000f220000300800 */
[----:B------:R-:W-:-:S03]  /*5eef0*/  IMAD.WIDE R50, R192, 0x2, R64 ;  /* 0x00000002c0327825 */ /* 0x000fc600078e0240 */
[----:B------:R-:W4:Y:S04]  /*5ef00*/  LDL.LU R54, [R1+0xc80] ;  /* 0x000c800001367983 */ /* 0x000f280000300800 */
[----:B------:R0:W-:Y:S02]  /*5ef10*/  @P1 STG.E.U16 desc[UR8][R50.64], R2 ;  /* 0x0000000232001986 */ /* 0x0001e4000c101508 */
[----:B0-----:R-:W-:-:S05]  /*5ef20*/  IMAD.WIDE R50, R195, 0x2, R66 ;  /* 0x00000002c3327825 */ /* 0x001fca00078e0242 */
[----:B------:R0:W-:Y:S02]  /*5ef30*/  @P2 STG.E.U16 desc[UR8][R50.64], R193 ;  /* 0x000000c132002986 */ /* 0x0001e4000c101508 */
[----:B0-----:R-:W-:Y:S02]  /*5ef40*/  IMAD.WIDE R50, R195, 0x2, R64 ;  /* 0x00000002c3327825 */ /* 0x001fe400078e0240 */
[----:B------:R-:W4:Y:S04]  /*5ef50*/  LDL.LU R195, [R1+0x3c] ;  /* 0x00003c0001c37983 */ /* 0x000f280000300800 */
[----:B------:R-:W4:Y:S01]  /*5ef60*/  LDL.LU R188, [R1+0xc84] ;  /* 0x000c840001bc7983 */ /* 0x000f220000300800 */
[----:B------:R-:W-:-:S03]  /*5ef70*/  LOP3.LUT P3, RZ, R49, 0x1000000, RZ, 0xc0, !PT ;  /* 0x0100000031ff7812 */ /* 0x000fc6000786c0ff */
[----:B------:R-:W4:Y:S01]  /*5ef80*/  LDL.LU R189, [R1+0x2c] ;  /* 0x00002c0001bd7983 */ /* 0x000f220000300800 */
[----:B------:R-:W-:Y:S02]  /*5ef90*/  LOP3.LUT P4, RZ, R48, 0x8, RZ, 0xc0, !PT ;  /* 0x0000000830ff7812 */ /* 0x000fe4000788c0ff */
[----:B------:R-:W-:-:S07]  /*5efa0*/  PRMT R2, R193, 0x7632, R2 ;  /* 0x00007632c1027816 */ /* 0x000fce0000000002 */
[----:B------:R3:W-:Y:S02]  /*5efb0*/  @P3 STG.E.U16 desc[UR8][R50.64], R2 ;  /* 0x0000000232003986 */ /* 0x0007e4000c101508 */
[----:B---3--:R-:W-:-:S05]  /*5efc0*/  IMAD.WIDE R50, R190, 0x2, R66 ;  /* 0x00000002be327825 */ /* 0x008fca00078e0242 */
[----:B--2---:R0:W-:Y:S02]  /*5efd0*/  @P4 STG.E.U16 desc[UR8][R50.64], R3 ;  /* 0x0000000332004986 */ /* 0x0041e4000c101508 */
[----:B0-----:R-:W-:Y:S02]  /*5efe0*/  IMAD.WIDE R50, R190, 0x2, R64 ;  /* 0x00000002be327825 */ /* 0x001fe400078e0240 */
[----:B------:R-:W2:Y:S04]  /*5eff0*/  LDL.LU R190, [R1+0xc8c] ;  /* 0x000c8c0001be7983 */ /* 0x000ea80000300800 */
[----:B------:R-:W3:Y:S01]  /*5f000*/  LDL.LU R191, [R1+0x10] ;  /* 0x0000100001bf7983 */ /* 0x000ee20000300800 */
[----:B------:R-:W-:Y:S02]  /*5f010*/  LOP3.LUT P5, RZ, R48, 0x10, RZ, 0xc0, !PT ;  /* 0x0000001030ff7812 */ /* 0x000fe400078ac0ff */
[----:B------:R-:W-:-:S02]  /*5f020*/  LOP3.LUT P6, RZ, R49, 0x2000000, RZ, 0xc0, !PT ;  /* 0x0200000031ff7812 */ /* 0x000fc400078cc0ff */
[----:B------:R-:W-:Y:S02]  /*5f030*/  LOP3.LUT P0, RZ, R49, 0x20000000, RZ, 0xc0, !PT ;  /* 0x2000000031ff7812 */ /* 0x000fe4000780c0ff */
[----:B------:R-:W-:Y:S02]  /*5f040*/  PRMT R2, R3, 0x7632, R2 ;  /* 0x0000763203027816 */ /* 0x000fe40000000002 */
[----:B------:R-:W3:Y:S04]  /*5f050*/  LDL.LU R3, [R1+0x1b7c] ;  /* 0x001b7c0001037983 */ /* 0x000ee80000300800 */
[----:B------:R-:W3:Y:S01]  /*5f060*/  LDL.LU R58, [R1+0xc90] ;  /* 0x000c9000013a7983 */ /* 0x000ee20000300800 */
[----:B------:R-:W-:-:S03]  /*5f070*/  LOP3.LUT R0, R0, 0xffffdfff, RZ, 0xc0, !PT ;  /* 0xffffdfff00007812 */ /* 0x000fc600078ec0ff */
[----:B------:R4:W-:Y:S04]  /*5f080*/  @P5 STG.E.U16 desc[UR8][R50.64], R2 ;  /* 0x0000000232005986 */ /* 0x0009e8000c101508 */
[----:B------:R-:W3:Y:S01]  /*5f090*/  LDL.LU R192, [R1] ;  /* 0x0000000001c07983 */ /* 0x000ee20000300800 */
[----:B------:R-:W-:Y:S02]  /*5f0a0*/  LOP3.LUT P1, RZ, R49, 0x4000000, RZ, 0xc0, !PT ;  /* 0x0400000031ff7812 */ /* 0x000fe4000782c0ff */
[----:B------:R-:W-:Y:S01]  /*5f0b0*/  @P0 LOP3.LUT R0, R0, 0x2000, RZ, 0xfc, !PT ;  /* 0x0000200000000812 */ /* 0x000fe200078efcff */
[----:B----4-:R-:W-:Y:S01]  /*5f0c0*/  IMAD.WIDE R50, R194, 0x2, R66 ;  /* 0x00000002c2327825 */ /* 0x010fe200078e0242 */
[----:B------:R-:W-:-:S04]  /*5f0d0*/  LOP3.LUT P0, RZ, R48, 0x100, RZ, 0xc0, !PT ;  /* 0x0000010030ff7812 */ /* 0x000fc8000780c0ff */
[----:B------:R0:W-:Y:S01]  /*5f0e0*/  @P6 STG.E.U16 desc[UR8][R50.64], R59 ;  /* 0x0000003b32006986 */ /* 0x0001e2000c101508 */
[----:B------:R-:W-:Y:S02]  /*5f0f0*/  LOP3.LUT P2, RZ, R48, 0x20, RZ, 0xc0, !PT ;  /* 0x0000002030ff7812 */ /* 0x000fe4000784c0ff */
[----:B------:R-:W-:Y:S01]  /*5f100*/  PRMT R2, R59, 0x7632, R2 ;  /* 0x000076323b027816 */ /* 0x000fe20000000002 */
[----:B0-----:R-:W-:Y:S02]  /*5f110*/  IMAD.WIDE R50, R194, 0x2, R64 ;  /* 0x00000002c2327825 */ /* 0x001fe400078e0240 */
[----:B------:R-:W4:Y:S01]  /*5f120*/  LDL.LU R194, [R1+0xc98] ;  /* 0x000c980001c27983 */ /* 0x000f220000300800 */
[----:B------:R-:W-:-:S03]  /*5f130*/  LOP3.LUT R0, R0, 0xffffbfff, RZ, 0xc0, !PT ;  /* 0xffffbfff00007812 */ /* 0x000fc600078ec0ff */
[----:B------:R-:W4:Y:S01]  /*5f140*/  LDL.LU R193, [R1+0x14] ;  /* 0x0000140001c17983 */ /* 0x000f220000300800 */
[----:B------:R-:W-:-:S03]  /*5f150*/  @P0 LOP3.LUT R0, R0, 0x4000, RZ, 0xfc, !PT ;  /* 0x0000400000000812 */ /* 0x000fc600078efcff */
[----:B------:R0:W-:Y:S01]  /*5f160*/  @P1 STG.E.U16 desc[UR8][R50.64], R2 ;  /* 0x0000000232001986 */ /* 0x0001e2000c101508 */
        /* <DEDUP_REMOVED lines=10> */
[----:B------:R-:W-:Y:S02]  /*5f210*/  LOP3.LUT P3, RZ, R48, 0x40, RZ, 0xc0, !PT ;  /* 0x0000004030ff7812 */ /* 0x000fe4000786c0ff */
[----:B------:R-:W-:-:S09]  /*5f220*/  LOP3.LUT R0, R0, 0xfffeffff, RZ, 0xc0, !PT ;  /* 0xfffeffff00007812 */ /* 0x000fd200078ec0ff */
[----:B------:R-:W-:Y:S02]  /*5f230*/  @P0 LOP3.LUT R0, R0, 0x10000, RZ, 0xfc, !PT ;  /* 0x0001000000000812 */ /* 0x000fe400078efcff */
[----:B------:R-:W-:Y:S01]  /*5f240*/  LOP3.LUT P0, RZ, R49, 0x8000000, RZ, 0xc0, !PT ;  /* 0x0800000031ff7812 */ /* 0x000fe2000780c0ff */
[----:B------:R0:W-:Y:S02]  /*5f250*/  @P3 STG.E.U16 desc[UR8][R50.64], R2 ;  /* 0x0000000232003986 */ /* 0x0001e4000c101508 */
[----:B0-----:R-:W-:-:S10]  /*5f260*/  IMAD.WIDE R50, R188, 0x2, R66 ;  /* 0x00000002bc327825 */ /* 0x001fd400078e0242 */
[----:B------:R0:W-:Y:S01]  /*5f270*/  @P0 STG.E.U16 desc[UR8][R50.64], R189 ;  /* 0x000000bd32000986 */ /* 0x0001e2000c101508 */
[----:B------:R-:W-:Y:S02]  /*5f280*/  LOP3.LUT P0, RZ, R0, 0x10000, RZ, 0xc0, !PT ;  /* 0x0001000000ff7812 */ /* 0x000fe4000780c0ff */
[----:B------:R-:W-:Y:S01]  /*5f290*/  PRMT R2, R189, 0x7632, R2 ;  /* 0x00007632bd027816 */ /* 0x000fe20000000002 */
[----:B0-----:R-:W-:-:S10]  /*5f2a0*/  IMAD.WIDE R50, R188, 0x2, R64 ;  /* 0x00000002bc327825 */ /* 0x001fd400078e0240 */
[----:B------:R2:W-:Y:S01]  /*5f2b0*/  @P0 STG.E.U16 desc[UR8][R50.64], R2 ;  /* 0x0000000232000986 */ /* 0x0005e2000c101508 */
[----:B------:R-:W-:Y:S01]  /*5f2c0*/  LOP3.LUT P0, RZ, R0, 0x8000, RZ, 0xc0, !PT ;  /* 0x0000800000ff7812 */ /* 0x000fe2000780c0ff */
[----:B--2---:R-:W-:-:S12]  /*5f2d0*/  IMAD.WIDE R50, R190, 0x2, R66 ;  /* 0x00000002be327825 */ /* 0x004fd800078e0242 */
[----:B---3--:R0:W-:Y:S02]  /*5f2e0*/  @P0 STG.E.U16 desc[UR8][R50.64], R191 ;  /* 0x000000bf32000986 */ /* 0x0081e4000c101508 */
[----:B0-----:R-:W-:Y:S02]  /*5f2f0*/  IMAD.WIDE R50, R190, 0x2, R64 ;  /* 0x00000002be327825 */ /* 0x001fe400078e0240 */
[----:B------:R-:W2:Y:S04]  /*5f300*/  LDL.LU R190, [R1+0xca4] ;  /* 0x000ca40001be7983 */ /* 0x000ea80000300800 */
[----:B------:R-:W3:Y:S01]  /*5f310*/  LDL.LU R188, [R1+0x18] ;  /* 0x0000180001bc7983 */ /* 0x000ee20000300800 */
[----:B------:R-:W-:Y:S02]  /*5f320*/  LOP3.LUT P0, RZ, R0, 0x4000, RZ, 0xc0, !PT ;  /* 0x0000400000ff7812 */ /* 0x000fe4000780c0ff */
[----:B------:R-:W-:-:S02]  /*5f330*/  PRMT R2, R191, 0x7632, R2 ;  /* 0x00007632bf027816 */ /* 0x000fc40000000002 */
        /* <DEDUP_REMOVED lines=11> */
[----:B----4-:R-:W-:-:S05]  /*5f3f0*/  IMAD.WIDE R50, R194, 0x2, R66 ;  /* 0x00000002c2327825 */ /* 0x010fca00078e0242 */
[----:B------:R0:W-:Y:S01]  /*5f400*/  @P5 STG.E.U16 desc[UR8][R50.64], R193 ;  /* 0x000000c132005986 */ /* 0x0001e2000c101508 */
[----:B------:R-:W-:Y:S01]  /*5f410*/  PRMT R2, R193, 0x7632, R2 ;  /* 0x00007632c1027816 */ /* 0x000fe20000000002 */
[----:B0-----:R-:W-:Y:S02]  /*5f420*/  IMAD.WIDE R50, R194, 0x2, R64 ;  /* 0x00000002c2327825 */ /* 0x001fe400078e0240 */
[----:B------:R-:W4:Y:S04]  /*5f430*/  LDL.LU R194, [R1+0xcac] ;  /* 0x000cac0001c27983 */ /* 0x000f280000300800 */
[----:B------:R-:W4:Y:S04]  /*5f440*/  LDL.LU R189, [R1+0x8] ;  /* 0x0000080001bd7983 */ /* 0x000f280000300800 */
[----:B------:R0:W-:Y:S04]  /*5f450*/  @P6 STG.E.U16 desc[UR8][R50.64], R2 ;  /* 0x0000000232006986 */ /* 0x0001e8000c101508 */
[----:B------:R-:W4:Y:S01]  /*5f460*/  LDL.LU R191, [R1+0xcb0] ;  /* 0x000cb00001bf7983 */ /* 0x000f220000300800 */
[----:B0-----:R-:W-:-:S05]  /*5f470*/  IMAD.WIDE R50, R195, 0x2, R66 ;  /* 0x00000002c3327825 */ /* 0x001fca00078e0242 */
[----:B------:R0:W-:Y:S02]  /*5f480*/  @P1 STG.E.U16 desc[UR8][R50.64], R54 ;  /* 0x0000003632001986 */ /* 0x0001e4000c101508 */
[----:B0-----:R-:W-:Y:S02]  /*5f490*/  IMAD.WIDE R50, R195, 0x2, R64 ;  /* 0x00000002c3327825 */ /* 0x001fe400078e0240 */
[----:B------:R-:W4:Y:S04]  /*5f4a0*/  LDL.LU R195, [R1+0x1c] ;  /* 0x00001c0001c37983 */ /* 0x000f280000300800 */
[----:B------:R-:W4:Y:S04]  /*5f4b0*/  LDL.LU R58, [R1+0xcb8] ;  /* 0x000cb800013a7983 */ /* 0x000f280000300800 */
[----:B------:R-:W4:Y:S04]  /*5f4c0*/  LDL.LU R193, [R1+0xc] ;  /* 0x00000c0001c17983 */ /* 0x000f280000300800 */
[----:B------:R-:W4:Y:S01]  /*5f4d0*/  LDL.LU R192, [R1+0xcbc] ;  /* 0x000cbc0001c07983 */ /* 0x000f220000300800 */
[----:B------:R-:W-:-:S02]  /*5f4e0*/  LOP3.LUT P2, RZ, R3, 0x1, RZ, 0xc0, !PT ;  /* 0x0000000103ff7812 */ /* 0x000fc4000784c0ff */
[----:B------:R-:W-:Y:S02]  /*5f4f0*/  LOP3.LUT P3, RZ, R48, 0x800, RZ, 0xc0, !PT ;  /* 0x0000080030ff7812 */ /* 0x000fe4000786c0ff */
[----:B------:R-:W-:-:S09]  /*5f500*/  PRMT R2, R54, 0x7632, R2 ;  /* 0x0000763236027816 */ /* 0x000fd20000000002 */
[----:B------:R2:W-:Y:S02]  /*5f510*/  @P2 STG.E.U16 desc[UR8][R50.64], R2 ;  /* 0x0000000232002986 */ /* 0x0005e4000c101508 */
[----:B--2---:R-:W-:-:S05]  /*5f520*/  IMAD.WIDE R50, R190, 0x2, R66 ;  /* 0x00000002be327825 */ /* 0x004fca00078e0242 */
[----:B---3--:R0:W-:Y:S02]  /*5f530*/  @P3 STG.E.U16 desc[UR8][R50.64], R188 ;  /* 0x000000bc32003986 */ /* 0x0081e4000c101508 */
[----:B0-----:R-:W-:Y:S02]  /*5f540*/  IMAD.WIDE R50, R190, 0x2, R64 ;  /* 0x00000002be327825 */ /* 0x001fe400078e0240 */
[----:B------:R-:W2:Y:S01]  /*5f550*/  LDL.LU R190, [R1+0xcc0] ;  /* 0x000cc00001be7983 */ /* 0x000ea20000300800 */
[----:B------:R-:W-:Y:S02]  /*5f560*/  LOP3.LUT P3, RZ, R3, 0x20, RZ, 0xc0, !PT ;  /* 0x0000002003ff7812 */ /* 0x000fe4000786c0ff */
[----:B------:R-:W-:Y:S02]  /*5f570*/  LOP3.LUT R0, R0, 0xfffffdff, RZ, 0xc0, !PT ;  /* 0xfffffdff00007812 */ /* 0x000fe400078ec0ff */
[----:B------:R-:W-:-:S09]  /*5f580*/  LOP3.LUT P4, RZ, R48, 0x1000, RZ, 0xc0, !PT ;  /* 0x0000100030ff7812 */ /* 0x000fd2000788c0ff */
[----:B------:R-:W-:Y:S02]  /*5f590*/  @P3 LOP3.LUT R0, R0, 0x200, RZ, 0xfc, !PT ;  /* 0x0000020000003812 */ /* 0x000fe400078efcff */
[----:B------:R-:W-:Y:S02]  /*5f5a0*/  LOP3.LUT P3, RZ, R48, 0x10000, RZ, 0xc0, !PT ;  /* 0x0001000030ff7812 */ /* 0x000fe4000786c0ff */
[----:B------:R-:W-:Y:S02]  /*5f5b0*/  LOP3.LUT R0, R0, 0xfffffbff, RZ, 0xc0, !PT ;  /* 0xfffffbff00007812 */ /* 0x000fe400078ec0ff */
[----:B------:R-:W-:Y:S02]  /*5f5c0*/  LOP3.LUT P5, RZ, R3, 0x2, RZ, 0xc0, !PT ;  /* 0x0000000203ff7812 */ /* 0x000fe400078ac0ff */
[----:B------:R-:W-:-:S07]  /*5f5d0*/  PRMT R2, R188, 0x7632, R2 ;  /* 0x00007632bc027816 */ /* 0x000fce0000000002 */
[----:B------:R-:W-:Y:S02]  /*5f5e0*/  @P3 LOP3.LUT R0, R0, 0x400, RZ, 0xfc, !PT ;  /* 0x0000040000003812 */ /* 0x000fe400078efcff */
[----:B------:R-:W-:Y:S01]  /*5f5f0*/  LOP3.LUT P3, RZ, R48, 0x8000, RZ, 0xc0, !PT ;  /* 0x0000800030ff7812 */ /* 0x000fe2000786c0ff */
[----:B------:R4:W-:Y:S01]  /*5f600*/  @P4 STG.E.U16 desc[UR8][R50.64], R2 ;  /* 0x0000000232004986 */ /* 0x0009e2000c101508 */
[----:B------:R-:W-:Y:S02]  /*5f610*/  LOP3.LUT P6, RZ, R3, 0x4, RZ, 0xc0, !PT ;  /* 0x0000000403ff7812 */ /* 0x000fe400078cc0ff */
[----:B------:R-:W-:Y:S02]  /*5f620*/  LOP3.LUT R0, R0, 0xfffff7ff, RZ, 0xc0, !PT ;  /* 0xfffff7ff00007812 */ /* 0x000fe400078ec0ff */
[----:B------:R-:W-:-:S07]  /*5f630*/  LOP3.LUT P1, RZ, R48, 0x2000, RZ, 0xc0, !PT ;  /* 0x0000200030ff7812 */ /* 0x000fce000782c0ff */
[----:B------:R-:W-:Y:S02]  /*5f640*/  @P3 LOP3.LUT R0, R0, 0x800, RZ, 0xfc, !PT ;  /* 0x0000080000003812 */ /* 0x000fe400078efcff */
[----:B------:R-:W-:Y:S02]  /*5f650*/  LOP3.LUT P3, RZ, R3, 0x10, RZ, 0xc0, !PT ;  /* 0x0000001003ff7812 */ /* 0x000fe4000786c0ff */
[----:B------:R-:W-:Y:S01]  /*5f660*/  LOP3.LUT P2, RZ, R48, 0x4000, RZ, 0xc0, !PT ;  /* 0x0000400030ff7812 */ /* 0x000fe2000784c0ff */
[----:B----4-:R-:W-:-:S05]  /*5f670*/  IMAD.WIDE R50, R194, 0x2, R66 ;  /* 0x00000002c2327825 */ /* 0x010fca00078e0242 */
[----:B------:R0:W-:Y:S01]  /*5f680*/  @P5 STG.E.U16 desc[UR8][R50.64], R189 ;  /* 0x000000bd32005986 */ /* 0x0001e2000c101508 */
[----:B------:R-:W-:Y:S02]  /*5f690*/  PRMT R2, R189, 0x7632, R2 ;  /* 0x00007632bd027816 */ /* 0x000fe40000000002 */
[----:B------:R-:W-:Y:S01]  /*5f6a0*/  LOP3.LUT R0, R0, 0xffffefff, RZ, 0xc0, !PT ;  /* 0xffffefff00007812 */ /* 0x000fe200078ec0ff */
[----:B0-----:R-:W-:Y:S02]  /*5f6b0*/  IMAD.WIDE R50, R194, 0x2, R64 ;  /* 0x00000002c2327825 */ /* 0x001fe400078e0240 */
[----:B------:R-:W3:Y:S04]  /*5f6c0*/  LDL.LU R194, [R1+0xcc8] ;  /* 0x000cc80001c27983 */ /* 0x000ee80000300800 */
[----:B------:R0:W-:Y:S01]  /*5f6d0*/  @P6 STG.E.U16 desc[UR8][R50.64], R2 ;  /* 0x0000000232006986 */ /* 0x0001e2000c101508 */
[----:B------:R-:W-:-:S02]  /*5f6e0*/  @P3 LOP3.LUT R0, R0, 0x1000, RZ, 0xfc, !PT ;  /* 0x0000100000003812 */ /* 0x000fc400078efcff */
[----:B------:R-:W-:Y:S01]  /*5f6f0*/  LOP3.LUT P3, RZ, R3, 0x8, RZ, 0xc0, !PT ;  /* 0x0000000803ff7812 */ /* 0x000fe2000786c0ff */
[----:B0-----:R-:W-:Y:S01]  /*5f700*/  IMAD.WIDE R50, R191, 0x2, R66 ;  /* 0x00000002bf327825 */ /* 0x001fe200078e0242 */
[----:B------:R-:W-:-:S04]  /*5f710*/  PRMT R2, R195, 0x7632, R2 ;  /* 0x00007632c3027816 */ /* 0x000fc80000000002 */
[----:B------:R0:W-:Y:S04]  /*5f720*/  @P1 STG.E.U16 desc[UR8][R50.64], R195 ;  /* 0x000000c332001986 */ /* 0x0001e8000c101508 */
[----:B0-----:R-:W4:Y:S01]  /*5f730*/  LDL.LU R195, [R1+0xcd0] ;  /* 0x000cd00001c37983 */ /* 0x001f220000300800 */
[----:B------:R-:W-:-:S05]  /*5f740*/  IMAD.WIDE R50, R191, 0x2, R64 ;  /* 0x00000002bf327825 */ /* 0x000fca00078e0240 */
[----:B------:R0:W-:Y:S02]  /*5f750*/  @P2 STG.E.U16 desc[UR8][R50.64], R2 ;  /* 0x0000000232002986 */ /* 0x0001e4000c101508 */
[----:B0-----:R-:W-:-:S05]  /*5f760*/  IMAD.WIDE R50, R58, 0x2, R66 ;  /* 0x000000023a327825 */ /* 0x001fca00078e0242 */
[----:B------:R0:W-:Y:S01]  /*5f770*/  @P3 STG.E.U16 desc[UR8][R50.64], R193 ;  /* 0x000000c132003986 */ /* 0x0001e2000c101508 */
[----:B------:R-:W-:Y:S02]  /*5f780*/  LOP3.LUT P3, RZ, R0, 0x1000, RZ, 0xc0, !PT ;  /* 0x0000100000ff7812 */ /* 0x000fe4000786c0ff */
[----:B------:R-:W-:Y:S01]  /*5f790*/  PRMT R2, R193, 0x7632, R2 ;  /* 0x00007632c1027816 */ /* 0x000fe20000000002 */
[----:B0-----:R-:W-:Y:S01]  /*5f7a0*/  IMAD.WIDE R50, R58, 0x2, R64 ;  /* 0x000000023a327825 */ /* 0x001fe200078e0240 */
[----:B------:R-:W4:Y:S09]  /*5f7b0*/  LDL.LU R193, [R1+0xcd4] ;  /* 0x000cd40001c17983 */ /* 0x000f320000300800 */
[----:B------:R0:W-:Y:S01]  /*5f7c0*/  @P3 STG.E.U16 desc[UR8][R50.64], R2 ;  /* 0x0000000232003986 */ /* 0x0001e2000c101508 */
[----:B------:R-:W-:Y:S01]  /*5f7d0*/  LOP3.LUT P3, RZ, R0, 0x800, RZ, 0xc0, !PT ;  /* 0x0000080000ff7812 */ /* 0x000fe2000786c0ff */
[----:B0-----:R-:W-:-:S12]  /*5f7e0*/  IMAD.WIDE R50, R192, 0x2, R66 ;  /* 0x00000002c0327825 */ /* 0x001fd800078e0242 */
[----:B------:R0:W-:Y:S01]  /*5f7f0*/  @P3 STG.E.U16 desc[UR8][R50.64], R248 ;  /* 0x000000f832003986 */ /* 0x0001e2000c101508 */
[----:B------:R-:W-:Y:S01]  /*5f800*/  LOP3.LUT P3, RZ, R0, 0x400, RZ, 0xc0, !PT ;  /* 0x0000040000ff7812 */ /* 0x000fe2000786c0ff */
[----:B0-----:R-:W-:Y:S01]  /*5f810*/  IMAD.WIDE R50, R192, 0x2, R64 ;  /* 0x00000002c0327825 */ /* 0x001fe200078e0240 */
[----:B------:R-:W-:-:S11]  /*5f820*/  PRMT R248, R248, 0x7632, R248 ;  /* 0x00007632f8f87816 */ /* 0x000fd600000000f8 */
[----:B------:R2:W-:Y:S01]  /*5f830*/  @P3 STG.E.U16 desc[UR8][R50.64], R248 ;  /* 0x000000f832003986 */ /* 0x0005e2000c101508 */
[----:B------:R-:W-:Y:S01]  /*5f840*/  LOP3.LUT P3, RZ, R0, 0x200, RZ, 0xc0, !PT ;  /* 0x0000020000ff7812 */ /* 0x000fe2000786c0ff */
[----:B--2---:R-:W-:-:S12]  /*5f850*/  IMAD.WIDE R50, R190, 0x2, R66 ;  /* 0x00000002be327825 */ /* 0x004fd800078e0242 */
[----:B------:R0:W-:Y:S02]  /*5f860*/  @P3 STG.E.U16 desc[UR8][R50.64], R244 ;  /* 0x000000f432003986 */ /* 0x0001e4000c101508 */
[----:B0-----:R-:W-:Y:S02]  /*5f870*/  IMAD.WIDE R50, R190, 0x2, R64 ;  /* 0x00000002be327825 */ /* 0x001fe400078e0240 */
[----:B------:R-:W2:Y:S01]  /*5f880*/  LDL.LU R190, [R1+0xcd8] ;  /* 0x000cd80001be7983 */ /* 0x000ea20000300800 */
[----:B------:R-:W-:Y:S02]  /*5f890*/  LOP3.LUT P4, RZ, R3, 0x40, RZ, 0xc0, !PT ;  /* 0x0000004003ff7812 */ /* 0x000fe4000788c0ff */
[----:B------:R-:W-:Y:S02]  /*5f8a0*/  LOP3.LUT P5, RZ, R48, 0x20000, RZ, 0xc0, !PT ;  /* 0x0002000030ff7812 */ /* 0x000fe400078ac0ff */
[----:B------:R-:W-:Y:S02]  /*5f8b0*/  PRMT R244, R244, 0x7632, R244 ;  /* 0x00007632f4f47816 */ /* 0x000fe400000000f4 */
[----:B------:R-:W-:-:S02]  /*5f8c0*/  LOP3.LUT P0, RZ, R48, 0x40000, RZ, 0xc0, !PT ;  /* 0x0004000030ff7812 */ /* 0x000fc4000780c0ff */
[----:B------:R-:W-:-:S05]  /*5f8d0*/  LOP3.LUT P6, RZ, R3, 0x80, RZ, 0xc0, !PT ;  /* 0x0000008003ff7812 */ /* 0x000fca00078cc0ff */
[----:B------:R3:W-:Y:S02]  /*5f8e0*/  @P4 STG.E.U16 desc[UR8][R50.64], R244 ;  /* 0x000000f432004986 */ /* 0x0007e4000c101508 */
[----:B---3--:R-:W-:-:S05]  /*5f8f0*/  IMAD.WIDE R50, R194, 0x2, R66 ;  /* 0x00000002c2327825 */ /* 0x008fca00078e0242 */
[----:B------:R0:W-:Y:S02]  /*5f900*/  @P5 STG.E.U16 desc[UR8][R50.64], R249 ;  /* 0x000000f932005986 */ /* 0x0001e4000c101508 */
[----:B0-----:R-:W-:Y:S01]  /*5f910*/  IMAD.WIDE R50, R194, 0x2, R64 ;  /* 0x00000002c2327825 */ /* 0x001fe200078e0240 */
[----:B------:R-:W-:-:S05]  /*5f920*/  PRMT R249, R249, 0x7632, R249 ;  /* 0x00007632f9f97816 */ /* 0x000fca00000000f9 */
[----:B------:R4:W-:Y:S02]  /*5f930*/  @P0 STG.E.U16 desc[UR8][R50.64], R249 ;  /* 0x000000f932000986 */ /* 0x0009e4000c101508 */
[----:B----4-:R-:W-:-:S05]  /*5f940*/  IMAD.WIDE R50, R195, 0x2, R66 ;  /* 0x00000002c3327825 */ /* 0x010fca00078e0242 */
[----:B------:R0:W-:Y:S02]  /*5f950*/  @P6 STG.E.U16 desc[UR8][R50.64], R245 ;  /* 0x000000f532006986 */ /* 0x0001e4000c101508 */
[----:B0-----:R-:W-:Y:S02]  /*5f960*/  IMAD.WIDE R50, R195, 0x2, R64 ;  /* 0x00000002c3327825 */ /* 0x001fe400078e0240 */
[----:B------:R-:W3:Y:S04]  /*5f970*/  LDL.LU R195, [R1+0xce0] ;  /* 0x000ce00001c37983 */ /* 0x000ee80000300800 */
[----:B------:R-:W4:Y:S01]  /*5f980*/  LDL.LU R194, [R1+0xce4] ;  /* 0x000ce40001c27983 */ /* 0x000f220000300800 */
[----:B------:R-:W-:Y:S02]  /*5f990*/  LOP3.LUT P1, RZ, R3, 0x100, RZ, 0xc0, !PT ;  /* 0x0000010003ff7812 */ /* 0x000fe4000782c0ff */
[----:B------:R-:W-:Y:S01]  /*5f9a0*/  LOP3.LUT P2, RZ, R48, 0x80000, RZ, 0xc0, !PT ;  /* 0x0008000030ff7812 */ /* 0x000fe2000784c0ff */
[----:B------:R-:W4:Y:S01]  /*5f9b0*/  LDL.LU R192, [R1+0xcec] ;  /* 0x000cec0001c07983 */ /* 0x000f220000300800 */
[----:B------:R-:W-:-:S02]  /*5f9c0*/  PRMT R245, R245, 0x7632, R245 ;  /* 0x00007632f5f57816 */ /* 0x000fc400000000f5 */
[----:B------:R-:W-:Y:S02]  /*5f9d0*/  LOP3.LUT P3, RZ, R48, 0x100000, RZ, 0xc0, !PT ;  /* 0x0010000030ff7812 */ /* 0x000fe4000786c0ff */
[----:B------:R-:W-:-:S05]  /*5f9e0*/  LOP3.LUT P4, RZ, R3, 0x200, RZ, 0xc0, !PT ;  /* 0x0000020003ff7812 */ /* 0x000fca000788c0ff */
[----:B------:R0:W-:Y:S02]  /*5f9f0*/  @P1 STG.E.U16 desc[UR8][R50.64], R245 ;  /* 0x000000f532001986 */ /* 0x0001e4000c101508 */
[----:B0-----:R-:W-:-:S05]  /*5fa00*/  IMAD.WIDE R50, R193, 0x2, R66 ;  /* 0x00000002c1327825 */ /* 0x001fca00078e0242 */
[----:B------:R0:W-:Y:S02]  /*5fa10*/  @P2 STG.E.U16 desc[UR8][R50.64], R250 ;  /* 0x000000fa32002986 */ /* 0x0001e4000c101508 */
[----:B0-----:R-:W-:Y:S01]  /*5fa20*/  IMAD.WIDE R50, R193, 0x2, R64 ;  /* 0x00000002c1327825 */ /* 0x001fe200078e0240 */
[----:B------:R-:W-:-:S05]  /*5fa30*/  PRMT R250, R250, 0x7632, R250 ;  /* 0x00007632fafa7816 */ /* 0x000fca00000000fa */
[----:B------:R2:W-:Y:S02]  /*5fa40*/  @P3 STG.E.U16 desc[UR8][R50.64], R250 ;  /* 0x000000fa32003986 */ /* 0x0005e4000c101508 */
[----:B--2---:R-:W-:-:S05]  /*5fa50*/  IMAD.WIDE R50, R190, 0x2, R66 ;  /* 0x00000002be327825 */ /* 0x004fca00078e0242 */
[----:B------:R0:W-:Y:S02]  /*5fa60*/  @P4 STG.E.U16 desc[UR8][R50.64], R246 ;  /* 0x000000f632004986 */ /* 0x0001e4000c101508 */
[----:B0-----:R-:W-:Y:S02]  /*5fa70*/  IMAD.WIDE R50, R190, 0x2, R64 ;  /* 0x00000002be327825 */ /* 0x001fe400078e0240 */
[----:B------:R-:W2:Y:S01]  /*5fa80*/  LDL.LU R190, [R1+0xcf0] ;  /* 0x000cf00001be7983 */ /* 0x000ea20000300800 */
[----:B------:R-:W-:Y:S02]  /*5fa90*/  LOP3.LUT P2, RZ, R48, 0x1000000, RZ, 0xc0, !PT ;  /* 0x0100000030ff7812 */ /* 0x000fe4000784c0ff */
[----:B------:R-:W-:Y:S01]  /*5faa0*/  LOP3.LUT R0, R0, 0xffffffbf, RZ, 0xc0, !PT ;  /* 0xffffffbf00007812 */ /* 0x000fe200078ec0ff */
[----:B------:R-:W2:Y:S01]  /*5fab0*/  LDL.LU R193, [R1+0xcf4] ;  /* 0x000cf40001c17983 */ /* 0x000ea20000300800 */
[----:B------:R-:W-:Y:S02]  /*5fac0*/  LOP3.LUT P5, RZ, R3, 0x400, RZ, 0xc0, !PT ;  /* 0x0000040003ff7812 */ /* 0x000fe400078ac0ff */
[----:B------:R-:W-:-:S07]  /*5fad0*/  LOP3.LUT P6, RZ, R48, 0x200000, RZ, 0xc0, !PT ;  /* 0x0020000030ff7812 */ /* 0x000fce00078cc0ff */
[----:B------:R-:W-:Y:S02]  /*5fae0*/  @P2 LOP3.LUT R0, R0, 0x40, RZ, 0xfc, !PT ;  /* 0x0000004000002812 */ /* 0x000fe400078efcff */
[----:B------:R-:W-:Y:S02]  /*5faf0*/  LOP3.LUT P2, RZ, R48, 0x800000, RZ, 0xc0, !PT ;  /* 0x0080000030ff7812 */ /* 0x000fe4000784c0ff */
[----:B------:R-:W-:Y:S02]  /*5fb00*/  PRMT R246, R246, 0x7632, R246 ;  /* 0x00007632f6f67816 */ /* 0x000fe400000000f6 */
[----:B------:R-:W-:-:S03]  /*5fb10*/  LOP3.LUT R0, R0, 0xffffff7f, RZ, 0xc0, !PT ;  /* 0xffffff7f00007812 */ /* 0x000fc600078ec0ff */
[----:B------:R3:W-:Y:S06]  /*5fb20*/  @P5 STG.E.U16 desc[UR8][R50.64], R246 ;  /* 0x000000f632005986 */ /* 0x0007ec000c101508 */
[----:B------:R-:W-:Y:S02]  /*5fb30*/  @P2 LOP3.LUT R0, R0, 0x80, RZ, 0xfc, !PT ;  /* 0x0000008000002812 */ /* 0x000fe400078efcff */
[----:B------:R-:W-:Y:S02]  /*5fb40*/  LOP3.LUT P2, RZ, R3, 0x1000, RZ, 0xc0, !PT ;  /* 0x0000100003ff7812 */ /* 0x000fe4000784c0ff */
[----:B------:R-:W-:-:S02]  /*5fb50*/  LOP3.LUT P1, RZ, R48, 0x400000, RZ, 0xc0, !PT ;  /* 0x0040000030ff7812 */ /* 0x000fc4000782c0ff */
[----:B------:R-:W-:Y:S02]  /*5fb60*/  LOP3.LUT R0, R0, 0xfffffeff, RZ, 0xc0, !PT ;  /* 0xfffffeff00007812 */ /* 0x000fe400078ec0ff */
[----:B------:R-:W-:-:S07]  /*5fb70*/  LOP3.LUT P0, RZ, R48, 0x4000000, RZ, 0xc0, !PT ;  /* 0x0400000030ff7812 */ /* 0x000fce000780c0ff */
[----:B------:R-:W-:Y:S02]  /*5fb80*/  @P2 LOP3.LUT R0, R0, 0x100, RZ, 0xfc, !PT ;  /* 0x0000010000002812 */ /* 0x000fe400078efcff */
[----:B------:R-:W-:Y:S02]  /*5fb90*/  LOP3.LUT P2, RZ, R3, 0x800, RZ, 0xc0, !PT ;  /* 0x0000080003ff7812 */ /* 0x000fe4000784c0ff */
[----:B------:R-:W-:-:S04]  /*5fba0*/  LOP3.LUT R0, R0, 0xffffffdf, RZ, 0xc0, !PT ;  /* 0xffffffdf00007812 */ /* 0x000fc800078ec0ff */
[----:B------:R-:W-:Y:S01]  /*5fbb0*/  @P0 LOP3.LUT R0, R0, 0x20, RZ, 0xfc, !PT ;  /* 0x0000002000000812 */ /* 0x000fe200078efcff */
[----:B---3--:R-:W-:-:S05]  /*5fbc0*/  IMAD.WIDE R50, R195, 0x2, R66 ;  /* 0x00000002c3327825 */ /* 0x008fca00078e0242 */
[----:B------:R0:W-:Y:S02]  /*5fbd0*/  @P6 STG.E.U16 desc[UR8][R50.64], R251 ;  /* 0x000000fb32006986 */ /* 0x0001e4000c101508 */
[----:B0-----:R-:W-:Y:S02]  /*5fbe0*/  IMAD.WIDE R50, R195, 0x2, R64 ;  /* 0x00000002c3327825 */ /* 0x001fe400078e0240 */
[----:B------:R-:W3:Y:S01]  /*5fbf0*/  LDL.LU R195, [R1+0xcf8] ;  /* 0x000cf80001c37983 */ /* 0x000ee20000300800 */
[----:B------:R-:W-:-:S05]  /*5fc00*/  PRMT R251, R251, 0x7632, R251 ;  /* 0x00007632fbfb7816 */ /* 0x000fca00000000fb */
[----:B------:R4:W-:Y:S02]  /*5fc10*/  @P1 STG.E.U16 desc[UR8][R50.64], R251 ;  /* 0x000000fb32001986 */ /* 0x0009e4000c101508 */
[----:B----4-:R-:W-:-:S05]  /*5fc20*/  IMAD.WIDE R50, R194, 0x2, R66 ;  /* 0x00000002c2327825 */ /* 0x010fca00078e0242 */
[----:B------:R0:W-:Y:S01]  /*5fc30*/  @P2 STG.E.U16 desc[UR8][R50.64], R247 ;  /* 0x000000f732002986 */ /* 0x0001e2000c101508 */
[----:B------:R-:W-:Y:S01]  /*5fc40*/  LOP3.LUT P2, RZ, R0, 0x100, RZ, 0xc0, !PT ;  /* 0x0000010000ff7812 */ /* 0x000fe2000784c0ff */
[----:B0-----:R-:W-:Y:S01]  /*5fc50*/  IMAD.WIDE R50, R194, 0x2, R64 ;  /* 0x00000002c2327825 */ /* 0x001fe200078e0240 */
[----:B------:R-:W-:Y:S01]  /*5fc60*/  PRMT R247, R247, 0x7632, R247 ;  /* 0x00007632f7f77816 */ /* 0x000fe200000000f7 */
[----:B------:R-:W4:Y:S10]  /*5fc70*/  LDL.LU R194, [R1+0xd00] ;  /* 0x000d000001c27983 */ /* 0x000f340000300800 */
[----:B------:R0:W-:Y:S01]  /*5fc80*/  @P2 STG.E.U16 desc[UR8][R50.64], R247 ;  /* 0x000000f732002986 */ /* 0x0001e2000c101508 */
[----:B------:R-:W-:Y:S01]  /*5fc90*/  LOP3.LUT P2, RZ, R0, 0x80, RZ, 0xc0, !PT ;  /* 0x0000008000ff7812 */ /* 0x000fe2000784c0ff */
[----:B0-----:R-:W-:-:S12]  /*5fca0*/  IMAD.WIDE R50, R192, 0x2, R66 ;  /* 0x00000002c0327825 */ /* 0x001fd800078e0242 */
[----:B------:R0:W-:Y:S01]  /*5fcb0*/  @P2 STG.E.U16 desc[UR8][R50.64], R240 ;  /* 0x000000f032002986 */ /* 0x0001e2000c101508 */
[----:B------:R-:W-:Y:S02]  /*5fcc0*/  LOP3.LUT P2, RZ, R0, 0x40, RZ, 0xc0, !PT ;  /* 0x0000004000ff7812 */ /* 0x000fe4000784c0ff */
[----:B------:R-:W-:Y:S01]  /*5fcd0*/  LOP3.LUT P3, RZ, R3, 0x2000, RZ, 0xc0, !PT ;  /* 0x0000200003ff7812 */ /* 0x000fe2000786c0ff */
[----:B0-----:R-:W-:Y:S01]  /*5fce0*/  IMAD.WIDE R50, R192, 0x2, R64 ;  /* 0x00000002c0327825 */ /* 0x001fe200078e0240 */
[----:B------:R-:W-:-:S09]  /*5fcf0*/  PRMT R240, R240, 0x7632, R240 ;  /* 0x00007632f0f07816 */ /* 0x000fd200000000f0 */
[----:B------:R2:W-:Y:S02]  /*5fd00*/  @P2 STG.E.U16 desc[UR8][R50.64], R240 ;  /* 0x000000f032002986 */ /* 0x0005e4000c101508 */
[----:B--2---:R-:W-:-:S05]  /*5fd10*/  IMAD.WIDE R50, R190, 0x2, R66 ;  /* 0x00000002be327825 */ /* 0x004fca00078e0242 */
[----:B------:R0:W-:Y:S02]  /*5fd20*/  @P3 STG.E.U16 desc[UR8][R50.64], R236 ;  /* 0x000000ec32003986 */ /* 0x0001e4000c101508 */
[----:B0-----:R-:W-:Y:S02]  /*5fd30*/  IMAD.WIDE R50, R190, 0x2, R64 ;  /* 0x00000002be327825 */ /* 0x001fe400078e0240 */
[----:B------:R-:W2:Y:S01]  /*5fd40*/  LDL.LU R190, [R1+0xd08] ;  /* 0x000d080001be7983 */ /* 0x000ea20000300800 */
[----:B------:R-:W-:Y:S02]  /*5fd50*/  LOP3.LUT P4, RZ, R3, 0x4000, RZ, 0xc0, !PT ;  /* 0x0000400003ff7812 */ /* 0x000fe4000788c0ff */
[----:B------:R-:W-:Y:S02]  /*5fd60*/  LOP3.LUT P0, RZ, R48, 0x2000000, RZ, 0xc0, !PT ;  /* 0x0200000030ff7812 */ /* 0x000fe4000780c0ff */
[----:B------:R-:W-:-:S09]  /*5fd70*/  PRMT R236, R236, 0x7632, R236 ;  /* 0x00007632ecec7816 */ /* 0x000fd200000000ec */
[----:B------:R0:W-:Y:S02]  /*5fd80*/  @P4 STG.E.U16 desc[UR8][R50.64], R236 ;  /* 0x000000ec32004986 */ /* 0x0001e4000c101508 */
[----:B0-----:R-:W-:-:S05]  /*5fd90*/  IMAD.WIDE R50, R193, 0x2, R66 ;  /* 0x00000002c1327825 */ /* 0x001fca00078e0242 */
[----:B------:R0:W-:Y:S01]  /*5fda0*/  @P0 STG.E.U16 desc[UR8][R50.64], R241 ;  /* 0x000000f132000986 */ /* 0x0001e2000c101508 */
[----:B------:R-:W-:Y:S02]  /*5fdb0*/  LOP3.LUT P0, RZ, R0, 0x20, RZ, 0xc0, !PT ;  /* 0x0000002000ff7812 */ /* 0x000fe4000780c0ff */
[----:B------:R-:W-:Y:S01]  /*5fdc0*/  LOP3.LUT P5, RZ, R3, 0x8000, RZ, 0xc0, !PT ;  /* 0x0000800003ff7812 */ /* 0x000fe200078ac0ff */
[----:B0-----:R-:W-:Y:S01]  /*5fdd0*/  IMAD.WIDE R50, R193, 0x2, R64 ;  /* 0x00000002c1327825 */ /* 0x001fe200078e0240 */
[----:B------:R-:W-:-:S09]  /*5fde0*/  PRMT R241, R241, 0x7632, R241 ;  /* 0x00007632f1f17816 */ /* 0x000fd200000000f1 */
[----:B------:R3:W-:Y:S01]  /*5fdf0*/  @P0 STG.E.U16 desc[UR8][R50.64], R241 ;  /* 0x000000f132000986 */ /* 0x0007e2000c101508 */
[----:B------:R-:W-:Y:S02]  /*5fe00*/  LOP3.LUT P6, RZ, R3, 0x10000, RZ, 0xc0, !PT ;  /* 0x0001000003ff7812 */ /* 0x000fe400078cc0ff */
[C---:B------:R-:W-:Y:S02]  /*5fe10*/  LOP3.LUT P1, RZ, R48.reuse, 0x8000000, RZ, 0xc0, !PT ;  /* 0x0800000030ff7812 */ /* 0x040fe4000782c0ff */
[----:B------:R-:W-:Y:S01]  /*5fe20*/  LOP3.LUT P2, RZ, R48, 0x10000000, RZ, 0xc0, !PT ;  /* 0x1000000030ff7812 */ /* 0x000fe2000784c0ff */
[----:B---3--:R-:W-:-:S05]  /*5fe30*/  IMAD.WIDE R50, R195, 0x2, R66 ;  /* 0x00000002c3327825 */ /* 0x008fca00078e0242 */
[----:B------:R0:W-:Y:S02]  /*5fe40*/  @P5 STG.E.U16 desc[UR8][R50.64], R237 ;  /* 0x000000ed32005986 */ /* 0x0001e4000c101508 */
[----:B0-----:R-:W-:Y:S02]  /*5fe50*/  IMAD.WIDE R50, R195, 0x2, R64 ;  /* 0x00000002c3327825 */ /* 0x001fe400078e0240 */
[----:B------:R-:W3:Y:S04]  /*5fe60*/  LDL.LU R195, [R1+0xd0c] ;  /* 0x000d0c0001c37983 */ /* 0x000ee80000300800 */
[----:B------:R-:W3:Y:S01]  /*5fe70*/  LDL.LU R193, [R1+0xd10] ;  /* 0x000d100001c17983 */ /* 0x000ee20000300800 */
[----:B------:R-:W-:Y:S02]  /*5fe80*/  PRMT R237, R237, 0x7632, R237 ;  /* 0x00007632eded7816 */ /* 0x000fe400000000ed */
[----:B------:R-:W-:-:S02]  /*5fe90*/  LOP3.LUT P5, RZ, R48, 0x20000000, RZ, 0xc0, !PT ;  /* 0x2000000030ff7812 */ /* 0x000fc400078ac0ff */
[C---:B------:R-:W-:Y:S01]  /*5fea0*/  LOP3.LUT P0, RZ, R48.reuse, 0x80000000, RZ, 0xc0, !PT ;  /* 0x8000000030ff7812 */ /* 0x040fe2000780c0ff */
[----:B------:R0:W-:Y:S01]  /*5feb0*/  @P6 STG.E.U16 desc[UR8][R50.64], R237 ;  /* 0x000000ed32006986 */ /* 0x0001e2000c101508 */
[----:B------:R-:W-:Y:S01]  /*5fec0*/  LOP3.LUT P6, RZ, R48, 0x40000000, RZ, 0xc0, !PT ;  /* 0x4000000030ff7812 */ /* 0x000fe200078cc0ff */
[----:B----4-:R-:W-:-:S04]  /*5fed0*/  IMAD.WIDE R48, R194, 0x2, R64 ;  /* 0x00000002c2307825 */ /* 0x010fc800078e0240 */
[----:B0-----:R-:W-:Y:S02]  /*5fee0*/  IMAD.WIDE R50, R194, 0x2, R66 ;  /* 0x00000002c2327825 */ /* 0x001fe400078e0242 */
[----:B------:R-:W4:Y:S04]  /*5fef0*/  LDL.LU R194, [R1+0xd18] ;  /* 0x000d180001c27983 */ /* 0x000f280000300800 */
[----:B------:R-:W4:Y:S01]  /*5ff00*/  LDL.LU R192, [R1+0xd1c] ;  /* 0x000d1c0001c07983 */ /* 0x000f220000300800 */
[----:B------:R-:W-:-:S03]  /*5ff10*/  LOP3.LUT P3, RZ, R3, 0x20000, RZ, 0xc0, !PT ;  /* 0x0002000003ff7812 */ /* 0x000fc6000786c0ff */
[----:B------:R0:W-:Y:S02]  /*5ff20*/  @P1 STG.E.U16 desc[UR8][R50.64], R242 ;  /* 0x000000f232001986 */ /* 0x0001e4000c101508 */
[----:B0-----:R-:W-:-:S05]  /*5ff30*/  PRMT R242, R242, 0x7632, R242 ;  /* 0x00007632f2f27816 */ /* 0x001fca00000000f2 */
[----:B------:R2:W-:Y:S02]  /*5ff40*/  @P2 STG.E.U16 desc[UR8][R48.64], R242 ;  /* 0x000000f230002986 */ /* 0x0005e4000c101508 */
[----:B--2---:R-:W-:-:S05]  /*5ff50*/  IMAD.WIDE R48, R190, 0x2, R66 ;  /* 0x00000002be307825 */ /* 0x004fca00078e0242 */
[----:B------:R0:W-:Y:S02]  /*5ff60*/  @P3 STG.E.U16 desc[UR8][R48.64], R238 ;  /* 0x000000ee30003986 */ /* 0x0001e4000c101508 */
[----:B0-----:R-:W-:Y:S02]  /*5ff70*/  IMAD.WIDE R48, R190, 0x2, R64 ;  /* 0x00000002be307825 */ /* 0x001fe400078e0240 */
[----:B------:R-:W2:Y:S01]  /*5ff80*/  LDL.LU R190, [R1+0xd24] ;  /* 0x000d240001be7983 */ /* 0x000ea20000300800 */
[----:B------:R-:W-:-:S04]  /*5ff90*/  LOP3.LUT R0, R0, 0xfffffff7, RZ, 0xc0, !PT ;  /* 0xfffffff700007812 */ /* 0x000fc800078ec0ff */
[----:B------:R-:W-:Y:S02]  /*5ffa0*/  @P0 LOP3.LUT R0, R0, 0x8, RZ, 0xfc, !PT ;  /* 0x0000000800000812 */ /* 0x000fe400078efcff */
[C---:B------:R-:W-:Y:S02]  /*5ffb0*/  LOP3.LUT P0, RZ, R3.reuse, 0x100000, RZ, 0xc0, !PT ;  /* 0x0010000003ff7812 */ /* 0x040fe4000780c0ff */
[----:B------:R-:W-:Y:S02]  /*5ffc0*/  LOP3.LUT P4, RZ, R3, 0x40000, RZ, 0xc0, !PT ;  /* 0x0004000003ff7812 */ /* 0x000fe4000788c0ff */
[----:B------:R-:W-:Y:S02]  /*5ffd0*/  LOP3.LUT P3, RZ, R7, 0x8, RZ, 0xc0, !PT ;  /* 0x0000000807ff7812 */ /* 0x000fe4000786c0ff */
[----:B------:R-:W-:Y:S02]  /*5ffe0*/  LOP3.LUT R0, R0, 0xffffffef, RZ, 0xc0, !PT ;  /* 0xffffffef00007812 */ /* 0x000fe400078ec0ff */
[----:B------:R-:W-:-:S05]  /*5fff0*/  PRMT R238, R238, 0x7632, R238 ;  /* 0x00007632eeee7816 */ /* 0x000fca00000000ee */
[----:B------:R-:W-:-:S04]  /*60000*/  @P0 LOP3.LUT R0, R0, 0x10, RZ, 0xfc, !PT ;  /* 0x0000001000000812 */ /* 0x000fc800078efcff */
[----:B------:R-:W-:Y:S01]  /*60010*/  LOP3.LUT R0, R0, 0xfffffffd, RZ, 0xc0, !PT ;  /* 0xfffffffd00007812 */ /* 0x000fe200078ec0ff */
[----:B------:R3:W-:Y:S03]  /*60020*/  @P4 STG.E.U16 desc[UR8][R48.64], R238 ;  /* 0x000000ee30004986 */ /* 0x0007e6000c101508 */
[----:B------:R-:W-:Y:S02]  /*60030*/  @P3 LOP3.LUT R0, R0, 0x2, RZ, 0xfc, !PT ;  /* 0x0000000200003812 */ /* 0x000fe400078efcff */
[----:B------:R-:W-:Y:S02]  /*60040*/  LOP3.LUT P3, RZ, R7, 0x2, RZ, 0xc0, !PT ;  /* 0x0000000207ff7812 */ /* 0x000fe4000786c0ff */
[----:B------:R-:W-:Y:S02]  /*60050*/  LOP3.LUT P0, RZ, R3, 0x80000, RZ, 0xc0, !PT ;  /* 0x0008000003ff7812 */ /* 0x000fe4000780c0ff */
[----:B------:R-:W-:-:S09]  /*60060*/  LOP3.LUT R0, R0, 0xfffffffb, RZ, 0xc0, !PT ;  /* 0xfffffffb00007812 */ /* 0x000fd200078ec0ff */
[----:B------:R-:W-:Y:S02]  /*60070*/  @P3 LOP3.LUT R0, R0, 0x4, RZ, 0xfc, !PT ;  /* 0x0000000400003812 */ /* 0x000fe400078efcff */
[----:B------:R-:W-:Y:S02]  /*60080*/  LOP3.LUT P1, RZ, R7, 0x1, RZ, 0xc0, !PT ;  /* 0x0000000107ff7812 */ /* 0x000fe4000782c0ff */
[C---:B------:R-:W-:Y:S02]  /*60090*/  LOP3.LUT P2, RZ, R3.reuse, 0x200000, RZ, 0xc0, !PT ;  /* 0x0020000003ff7812 */ /* 0x040fe4000784c0ff */
[----:B------:R-:W-:Y:S01]  /*600a0*/  LOP3.LUT P3, RZ, R3, 0x400000, RZ, 0xc0, !PT ;  /* 0x0040000003ff7812 */ /* 0x000fe2000786c0ff */
[----:B---3--:R-:W-:-:S05]  /*600b0*/  IMAD.WIDE R48, R195, 0x2, R66 ;  /* 0x00000002c3307825 */ /* 0x008fca00078e0242 */
[----:B------:R0:W-:Y:S02]  /*600c0*/  @P5 STG.E.U16 desc[UR8][R48.64], R243 ;  /* 0x000000f330005986 */ /* 0x0001e4000c101508 */
[----:B0-----:R-:W-:Y:S01]  /*600d0*/  IMAD.WIDE R48, R195, 0x2, R64 ;  /* 0x00000002c3307825 */ /* 0x001fe200078e0240 */
[----:B------:R-:W-:Y:S01]  /*600e0*/  PRMT R243, R243, 0x7632, R243 ;  /* 0x00007632f3f37816 */ /* 0x000fe200000000f3 */
[----:B------:R-:W3:Y:S04]  /*600f0*/  LDL.LU R195, [R1+0xd28] ;  /* 0x000d280001c37983 */ /* 0x000ee80000300800 */
[----:B------:R0:W-:Y:S02]  /*60100*/  @P6 STG.E.U16 desc[UR8][R48.64], R243 ;  /* 0x000000f330006986 */ /* 0x0001e4000c101508 */
[----:B0-----:R-:W-:-:S05]  /*60110*/  IMAD.WIDE R48, R193, 0x2, R66 ;  /* 0x00000002c1307825 */ /* 0x001fca00078e0242 */
[----:B------:R0:W-:Y:S01]  /*60120*/  @P0 STG.E.U16 desc[UR8][R48.64], R239 ;  /* 0x000000ef30000986 */ /* 0x0001e2000c101508 */
[C---:B------:R-:W-:Y:S01]  /*60130*/  LOP3.LUT P0, RZ, R0.reuse, 0x10, RZ, 0xc0, !PT ;  /* 0x0000001000ff7812 */ /* 0x040fe2000780c0ff */
[----:B0-----:R-:W-:Y:S01]  /*60140*/  IMAD.WIDE R48, R193, 0x2, R64 ;  /* 0x00000002c1307825 */ /* 0x001fe200078e0240 */
[----:B------:R-:W-:Y:S01]  /*60150*/  PRMT R239, R239, 0x7632, R239 ;  /* 0x00007632efef7816 */ /* 0x000fe200000000ef */
[----:B------:R-:W3:Y:S10]  /*60160*/  LDL.LU R193, [R1+0xd2c] ;  /* 0x000d2c0001c17983 */ /* 0x000ef40000300800 */
[----:B------:R4:W-:Y:S01]  /*60170*/  @P0 STG.E.U16 desc[UR8][R48.64], R239 ;  /* 0x000000ef30000986 */ /* 0x0009e2000c101508 */
[----:B------:R-:W-:Y:S01]  /*60180*/  LOP3.LUT P0, RZ, R0, 0x8, RZ, 0xc0, !PT ;  /* 0x0000000800ff7812 */ /* 0x000fe2000780c0ff */
[----:B----4-:R-:W-:-:S12]  /*60190*/  IMAD.WIDE R48, R194, 0x2, R66 ;  /* 0x00000002c2307825 */ /* 0x010fd800078e0242 */
[----:B------:R0:W-:Y:S02]  /*601a0*/  @P0 STG.E.U16 desc[UR8][R48.64], R232 ;  /* 0x000000e830000986 */ /* 0x0001e4000c101508 */
[----:B0-----:R-:W-:Y:S01]  /*601b0*/  IMAD.WIDE R48, R194, 0x2, R64 ;  /* 0x00000002c2307825 */ /* 0x001fe200078e0240 */
[----:B------:R-:W-:Y:S01]  /*601c0*/  PRMT R232, R232, 0x7632, R232 ;  /* 0x00007632e8e87816 */ /* 0x000fe200000000e8 */
[----:B------:R-:W4:Y:S04]  /*601d0*/  LDL.LU R194, [R1+0xd34] ;  /* 0x000d340001c27983 */ /* 0x000f280000300800 */
[----:B------:R0:W-:Y:S02]  /*601e0*/  @P1 STG.E.U16 desc[UR8][R48.64], R232 ;  /* 0x000000e830001986 */ /* 0x0001e4000c101508 */
[----:B0-----:R-:W-:-:S05]  /*601f0*/  IMAD.WIDE R48, R192, 0x2, R66 ;  /* 0x00000002c0307825 */ /* 0x001fca00078e0242 */
[----:B------:R0:W-:Y:S02]  /*60200*/  @P2 STG.E.U16 desc[UR8][R48.64], R228 ;  /* 0x000000e430002986 */ /* 0x0001e4000c101508 */
[----:B0-----:R-:W-:Y:S01]  /*60210*/  IMAD.WIDE R48, R192, 0x2, R64 ;  /* 0x00000002c0307825 */ /* 0x001fe200078e0240 */
[----:B------:R-:W-:-:S05]  /*60220*/  PRMT R228, R228, 0x7632, R228 ;  /* 0x00007632e4e47816 */ /* 0x000fca00000000e4 */
        /* <DEDUP_REMOVED lines=11> */
[----:B------:R3:W-:Y:S01]  /*602e0*/  @P3 STG.E.U16 desc[UR8][R48.64], R233 ;  /* 0x000000e930003986 */ /* 0x0007e2000c101508 */
[C---:B------:R-:W-:Y:S02]  /*602f0*/  LOP3.LUT P0, RZ, R3.reuse, 0x4000000, RZ, 0xc0, !PT ;  /* 0x0400000003ff7812 */ /* 0x040fe4000780c0ff */
[C---:B------:R-:W-:Y:S02]  /*60300*/  LOP3.LUT P1, RZ, R3.reuse, 0x8000000, RZ, 0xc0, !PT ;  /* 0x0800000003ff7812 */ /* 0x040fe4000782c0ff */
[C---:B------:R-:W-:Y:S02]  /*60310*/  LOP3.LUT P2, RZ, R3.reuse, 0x10000000, RZ, 0xc0, !PT ;  /* 0x1000000003ff7812 */ /* 0x040fe4000784c0ff */
[----:B------:R-:W-:Y:S01]  /*60320*/  LOP3.LUT P3, RZ, R3, 0x20000000, RZ, 0xc0, !PT ;  /* 0x2000000003ff7812 */ /* 0x000fe2000786c0ff */
[----:B---3--:R-:W-:-:S05]  /*60330*/  IMAD.WIDE R48, R195, 0x2, R66 ;  /* 0x00000002c3307825 */ /* 0x008fca00078e0242 */
[----:B------:R0:W-:Y:S01]  /*60340*/  @P4 STG.E.U16 desc[UR8][R48.64], R229 ;  /* 0x000000e530004986 */ /* 0x0001e2000c101508 */
[----:B------:R-:W-:Y:S01]  /*60350*/  LOP3.LUT P4, RZ, R3, 0x40000000, RZ, 0xc0, !PT ;  /* 0x4000000003ff7812 */ /* 0x000fe2000788c0ff */
[----:B0-----:R-:W-:Y:S01]  /*60360*/  IMAD.WIDE R48, R195, 0x2, R64 ;  /* 0x00000002c3307825 */ /* 0x001fe200078e0240 */
[----:B------:R-:W-:Y:S01]  /*60370*/  PRMT R229, R229, 0x7632, R229 ;  /* 0x00007632e5e57816 */ /* 0x000fe200000000e5 */
[----:B------:R-:W3:Y:S04]  /*60380*/  LDL.LU R195, [R1+0xd40] ;  /* 0x000d400001c37983 */ /* 0x000ee80000300800 */
[----:B------:R0:W-:Y:S01]  /*60390*/  @P5 STG.E.U16 desc[UR8][R48.64], R229 ;  /* 0x000000e530005986 */ /* 0x0001e2000c101508 */
[----:B------:R-:W-:Y:S01]  /*603a0*/  LOP3.LUT P5, RZ, R3, 0x80000000, RZ, 0xc0, !PT ;  /* 0x8000000003ff7812 */ /* 0x000fe200078ac0ff */
[----:B0-----:R-:W-:-:S04]  /*603b0*/  IMAD.WIDE R48, R193, 0x2, R66 ;  /* 0x00000002c1307825 */ /* 0x001fc800078e0242 */
[----:B------:R-:W-:Y:S01]  /*603c0*/  IMAD.WIDE R2, R193, 0x2, R64 ;  /* 0x00000002c1027825 */ /* 0x000fe200078e0240 */
[----:B------:R0:W-:Y:S02]  /*603d0*/  @P6 STG.E.U16 desc[UR8][R48.64], R234 ;  /* 0x000000ea30006986 */ /* 0x0001e4000c101508 */
[----:B0-----:R-:W-:-:S05]  /*603e0*/  PRMT R234, R234, 0x7632, R234 ;  /* 0x00007632eaea7816 */ /* 0x001fca00000000ea */
[----:B------:R2:W-:Y:S01]  /*603f0*/  @P0 STG.E.U16 desc[UR8][R2.64], R234 ;  /* 0x000000ea02000986 */ /* 0x0005e2000c101508 */
[----:B----4-:R-:W-:-:S04]  /*60400*/  IMAD.WIDE R48, R194, 0x2, R66 ;  /* 0x00000002c2307825 */ /* 0x010fc800078e0242 */
[----:B------:R-:W-:Y:S02]  /*60410*/  IMAD.WIDE R50, R194, 0x2, R64 ;  /* 0x00000002c2327825 */ /* 0x000fe400078e0240 */
[----:B------:R-:W4:Y:S04]  /*60420*/  LDL.LU R194, [R1+0xd44] ;  /* 0x000d440001c27983 */ /* 0x000f280000300800 */
[----:B------:R0:W-:Y:S01]  /*60430*/  @P1 STG.E.U16 desc[UR8][R48.64], R230 ;  /* 0x000000e630001986 */ /* 0x0001e2000c101508 */
[----:B--2---:R-:W-:-:S04]  /*60440*/  IMAD.WIDE R2, R190, 0x2, R66 ;  /* 0x00000002be027825 */ /* 0x004fc800078e0242 */
[----:B0-----:R-:W-:Y:S02]  /*60450*/  IMAD.WIDE R48, R190, 0x2, R64 ;  /* 0x00000002be307825 */ /* 0x001fe400078e0240 */
[----:B------:R-:W2:Y:S02]  /*60460*/  LDL.LU R190, [R1+0xd48] ;  /* 0x000d480001be7983 */ /* 0x000ea40000300800 */
[----:B------:R-:W-:Y:S01]  /*60470*/  VIADD R7, R4, 0x1db ;  /* 0x000001db04077836 */ /* 0x000fe20000000000 */
[----:B------:R-:W-:-:S04]  /*60480*/  PRMT R52, R230, 0x7632, R52 ;  /* 0x00007632e6347816 */ /* 0x000fc80000000034 */
[----:B------:R-:W-:Y:S01]  /*60490*/  ISETP.GE.AND P0, PT, R7, UR5, PT ;  /* 0x0000000507007c0c */ /* 0x000fe2000bf06270 */
[----:B------:R-:W-:Y:S01]  /*604a0*/  VIADD R7, R4, 0x138 ;  /* 0x0000013804077836 */ /* 0x000fe20000000000 */
[----:B------:R0:W-:Y:S01]  /*604b0*/  @P2 STG.E.U16 desc[UR8][R50.64], R52 ;  /* 0x0000003432002986 */ /* 0x0001e2000c101508 */
[----:B------:R-:W-:-:S03]  /*604c0*/  LOP3.LUT P6, RZ, R0, 0x1, RZ, 0xc0, !PT ;  /* 0x0000000100ff7812 */ /* 0x000fc600078cc0ff */
[----:B------:R-:W-:Y:S01]  /*604d0*/  ISETP.GE.AND P2, PT, R7, UR6, PT ;  /* 0x0000000607007c0c */ /* 0x000fe2000bf46270 */
[----:B------:R3:W-:Y:S01]  /*604e0*/  @P3 STG.E.U16 desc[UR8][R2.64], R235 ;  /* 0x000000eb02003986 */ /* 0x0007e2000c101508 */
[----:B0-----:R-:W-:Y:S01]  /*604f0*/  PRMT R50, R235, 0x7632, R50 ;  /* 0x00007632eb327816 */ /* 0x001fe20000000032 */
[----:B------:R-:W-:Y:S01]  /*60500*/  VIADD R0, R4, 0x1dc ;  /* 0x000001dc04007836 */ /* 0x000fe20000000000 */
[----:B------:R-:W-:Y:S01]  /*60510*/  PRMT R7, R231, 0x7632, R7 ;  /* 0x00007632e7077816 */ /* 0x000fe20000000007 */
[----:B------:R-:W-:Y:S02]  /*60520*/  ULDC UR6, c[0x0][0x22c] ;  /* 0x00008b0000067ab9 */ /* 0x000fe40000000800 */
[----:B------:R0:W-:Y:S01]  /*60530*/  @P4 STG.E.U16 desc[UR8][R48.64], R50 ;  /* 0x0000003230004986 */ /* 0x0001e2000c101508 */
[----:B------:R-:W-:Y:S02]  /*60540*/  ISETP.LT.AND P4, PT, R5, UR4, !P2 ;  /* 0x0000000405007c0c */ /* 0x000fe4000d781270 */
[----:B------:R-:W-:Y:S01]  /*60550*/  ISETP.LT.AND P2, PT, R6, UR4, !P2 ;  /* 0x0000000406007c0c */ /* 0x000fe2000d741270 */
[----:B---3--:R-:W-:-:S04]  /*60560*/  IMAD.WIDE R2, R195, 0x2, R66 ;  /* 0x00000002c3027825 */ /* 0x008fc800078e0242 */
[----:B0-----:R-:W-:Y:S02]  /*60570*/  IMAD.WIDE R48, R195, 0x2, R64 ;  /* 0x00000002c3307825 */ /* 0x001fe400078e0240 */
[----:B------:R-:W3:Y:S04]  /*60580*/  LDL.LU R195, [R1+0xd50] ;  /* 0x000d500001c37983 */ /* 0x000ee80000300800 */
[----:B------:R-:W-:Y:S04]  /*60590*/  @P5 STG.E.U16 desc[UR8][R2.64], R231 ;  /* 0x000000e702005986 */ /* 0x000fe8000c101508 */
[----:B------:R0:W-:Y:S02]  /*605a0*/  @P6 STG.E.U16 desc[UR8][R48.64], R7 ;  /* 0x0000000730006986 */ /* 0x0001e4000c101508 */
[----:B0-----:R-:W-:Y:S01]  /*605b0*/  PRMT R7, R224, 0x7632, R7 ;  /* 0x00007632e0077816 */ /* 0x001fe20000000007 */
[----:B----4-:R-:W-:-:S04]  /*605c0*/  IMAD.WIDE R2, R194, 0x2, R66 ;  /* 0x00000002c2027825 */ /* 0x010fc800078e0242 */
[----:B------:R-:W-:Y:S02]  /*605d0*/  IMAD.WIDE R48, R194, 0x2, R64 ;  /* 0x00000002c2307825 */ /* 0x000fe400078e0240 */
[----:B------:R-:W4:Y:S04]  /*605e0*/  LDL.LU R194, [R1+0xd58] ;  /* 0x000d580001c27983 */ /* 0x000f280000300800 */
[----:B------:R2:W-:Y:S04]  /*605f0*/  @P4 STG.E.U16 desc[UR8][R2.64], R224 ;  /* 0x000000e002004986 */ /* 0x0005e8000c101508 */
[----:B------:R0:W-:Y:S01]  /*60600*/  @P2 STG.E.U16 desc[UR8][R48.64], R7 ;  /* 0x0000000730002986 */ /* 0x0001e2000c101508 */
[----:B--2---:R-:W-:-:S04]  /*60610*/  IMAD.WIDE R2, R190, 0x2, R66 ;  /* 0x00000002be027825 */ /* 0x004fc800078e0242 */
[----:B0-----:R-:W-:Y:S02]  /*60620*/  IMAD.WIDE R48, R190, 0x2, R64 ;  /* 0x00000002be307825 */ /* 0x001fe400078e0240 */
[----:B------:R-:W2:Y:S01]  /*60630*/  LDL.LU R190, [R1+0xd5c] ;  /* 0x000d5c0001be7983 */ /* 0x000ea20000300800 */
[----:B------:R-:W-:Y:S01]  /*60640*/  ISETP.GE.AND P1, PT, R0, UR5, PT ;  /* 0x0000000500007c0c */ /* 0x000fe2000bf26270 */
[----:B------:R-:W-:-:S05]  /*60650*/  VIADD R0, R4, 0x139 ;  /* 0x0000013904007836 */ /* 0x000fca0000000000 */
[----:B------:R-:W-:Y:S01]  /*60660*/  ISETP.GE.AND P3, PT, R0, UR6, PT ;  /* 0x0000000600007c0c */ /* 0x000fe2000bf66270 */
[----:B------:R-:W-:Y:S01]  /*60670*/  VIADD R0, R4, 0x13a ;  /* 0x0000013a04007836 */ /* 0x000fe20000000000 */
[----:B------:R-:W-:Y:S02]  /*60680*/  ULDC UR6, c[0x0][0x22c] ;  /* 0x00008b0000067ab9 */ /* 0x000fe40000000800 */
[----:B------:R-:W-:Y:S02]  /*60690*/  ISETP.LT.AND P6, PT, R5, UR4, !P3 ;  /* 0x0000000405007c0c */ /* 0x000fe4000dfc1270 */
[----:B------:R-:W-:Y:S02]  /*606a0*/  ISETP.LT.AND P3, PT, R6, UR4, !P3 ;  /* 0x0000000406007c0c */ /* 0x000fe4000df61270 */
[----:B------:R-:W-:Y:S01]  /*606b0*/  ISETP.GE.AND P5, PT, R0, UR6, PT ;  /* 0x0000000600007c0c */ /* 0x000fe2000bfa6270 */
[----:B------:R-:W-:Y:S01]  /*606c0*/  VIADD R0, R4, 0x13b ;  /* 0x0000013b04007836 */ /* 0x000fe20000000000 */
[----:B------:R-:W-:Y:S01]  /*606d0*/  ULDC UR6, c[0x0][0x22c] ;  /* 0x00008b0000067ab9 */ /* 0x000fe20000000800 */
[----:B------:R-:W-:-:S02]  /*606e0*/  PRMT R7, R220, 0x7632, R7 ;  /* 0x00007632dc077816 */ /* 0x000fc40000000007 */
[C---:B------:R-:W-:Y:S02]  /*606f0*/  ISETP.LT.AND P2, PT, R5.reuse, UR4, !P5 ;  /* 0x0000000405007c0c */ /* 0x040fe4000ef41270 */
[----:B------:R-:W-:Y:S02]  /*60700*/  ISETP.LT.AND P5, PT, R6, UR4, !P5 ;  /* 0x0000000406007c0c */ /* 0x000fe4000efa1270 */
[----:B------:R-:W-:Y:S01]  /*60710*/  ISETP.GE.AND P4, PT, R0, UR6, PT ;  /* 0x0000000600007c0c */ /* 0x000fe2000bf86270 */
[----:B------:R-:W-:Y:S01]  /*60720*/  @P6 STG.E.U16 desc[UR8][R2.64], R220 ;  /* 0x000000dc02006986 */ /* 0x000fe2000c101508 */
[----:B------:R-:W-:Y:S01]  /*60730*/  VIADD R0, R4, 0x13c ;  /* 0x0000013c04007836 */ /* 0x000fe20000000000 */
[----:B------:R-:W-:Y:S02]  /*60740*/  ULDC UR6, c[0x0][0x22c] ;  /* 0x00008b0000067ab9 */ /* 0x000fe40000000800 */
[----:B------:R0:W-:Y:S01]  /*60750*/  @P3 STG.E.U16 desc[UR8][R48.64], R7 ;  /* 0x0000000730003986 */ /* 0x0001e2000c101508 */
[----:B------:R-:W-:-:S02]  /*60760*/  ISETP.LT.AND P3, PT, R5, UR4, !P4 ;  /* 0x0000000405007c0c */ /* 0x000fc4000e761270 */
[----:B------:R-:W-:Y:S02]  /*60770*/  ISETP.LT.AND P4, PT, R6, UR4, !P4 ;  /* 0x0000000406007c0c */ /* 0x000fe4000e781270 */
[----:B0-----:R-:W-:Y:S01]  /*60780*/  PRMT R7, R225, 0x7632, R7 ;  /* 0x00007632e1077816 */ /* 0x001fe20000000007 */
[----:B---3--:R-:W-:-:S04]  /*60790*/  IMAD.WIDE R2, R195, 0x2, R66 ;  /* 0x00000002c3027825 */ /* 0x008fc800078e0242 */
[----:B------:R-:W-:Y:S02]  /*607a0*/  IMAD.WIDE R48, R195, 0x2, R64 ;  /* 0x00000002c3307825 */ /* 0x000fe400078e0240 */
        /* <DEDUP_REMOVED lines=491> */
[----:B------:R-:W-:Y:S01]  /*62660*/  ISETP.LT.AND P4, PT, R6, UR4, !P4 ;  /* 0x0000000406007c0c */ /* 0x000fe2000e781270 */
[----:B------:R-:W1:Y:S01]  /*62670*/  LDS.128 R16, [R252] ;  /* 0x00000000fc107984 */ /* 0x000e620000000c00 */
        /* <DEDUP_REMOVED lines=358> */
[----:B------:R-:W-:Y:S01]  /*63ce0*/  PRMT R7, R72, 0x7632, R7 ;  /* 0x0000763248077816 */ /* 0x000fe20000000007 */
[----:B------:R-:W-:Y:S01]  /*63cf0*/  VIADD R0, R4, 0x18a ;  /* 0x0000018a04007836 */ /* 0x000fe20000000000 */
[----:B------:R-:W-:Y:S01]  /*63d00*/  ULDC UR6, c[0x0][0x22c] ;  /* 0x00008b0000067ab9 */ /* 0x000fe20000000800 */
[----:B------:R0:W-:Y:S01]  /*63d10*/  @P6 STG.E.U16 desc[UR8][R8.64], R10 ;  /* 0x0000000a08006986 */ /* 0x0001e2000c101508 */
[----:B------:R-:W-:-:S02]  /*63d20*/  ISETP.LT.AND P6, PT, R5, UR4, !P3 ;  /* 0x0000000405007c0c */ /* 0x000fc4000dfc1270 */
[----:B------:R-:W-:Y:S02]  /*63d30*/  ISETP.LT.AND P3, PT, R6, UR4, !P3 ;  /* 0x0000000406007c0c */ /* 0x000fe4000df61270 */
[----:B0-----:R-:W-:Y:S01]  /*63d40*/  PRMT R10, R76, 0x7632, R10 ;  /* 0x000076324c0a7816 */ /* 0x001fe2000000000a */
[----:B---3--:R-:W-:-:S04]  /*63d50*/  IMAD.WIDE R2, R195, 0x2, R66 ;  /* 0x00000002c3027825 */ /* 0x008fc800078e0242 */
[----:B------:R-:W-:Y:S02]  /*63d60*/  IMAD.WIDE R8, R195, 0x2, R64 ;  /* 0x00000002c3087825 */ /* 0x000fe400078e0240 */
[----:B------:R-:W3:Y:S04]  /*63d70*/  LDL.LU R195, [R1+0x1038] ;  /* 0x0010380001c37983 */ /* 0x000ee80000300800 */
[----:B------:R4:W-:Y:S04]  /*63d80*/  @P4 STG.E.U16 desc[UR8][R2.64], R72 ;  /* 0x0000004802004986 */ /* 0x0009e8000c101508 */
[----:B------:R0:W-:Y:S01]  /*63d90*/  @P2 STG.E.U16 desc[UR8][R8.64], R7 ;  /* 0x0000000708002986 */ /* 0x0001e2000c101508 */
[----:B----4-:R-:W-:-:S04]  /*63da0*/  IMAD.WIDE R2, R194, 0x2, R66 ;  /* 0x00000002c2027825 */ /* 0x010fc800078e0242 */
[----:B0-----:R-:W-:Y:S02]  /*63db0*/  IMAD.WIDE R8, R194, 0x2, R64 ;  /* 0x00000002c2087825 */ /* 0x001fe400078e0240 */
        /* <DEDUP_REMOVED lines=15> */
[----:B------:R-:W-:Y:S02]  /*63eb0*/  ISETP.LT.AND P3, PT, R5, UR4, !P4 ;  /* 0x0000000405007c0c */ /* 0x000fe4000e761270 */
        /* <DEDUP_REMOVED lines=398> */
[----:B------:R3:W-:Y:S01]  /*657a0*/  @P3 STG.E.U16 desc[UR8][R2.64], R107 ;  /* 0x0000006b02003986 */ /* 0x0007e2000c101508 */
[----:B------:R-:W-:Y:S01]  /*657b0*/  PRMT R11, R111, 0x7632, R11 ;  /* 0x000076326f0b7816 */ /* 0x000fe2000000000b */
[----:B----4-:R-:W-:Y:S02]  /*657c0*/  IMAD.WIDE R12, R194, 0x2, R64 ;  /* 0x00000002c20c7825 */ /* 0x010fe400078e0240 */
[----:B------:R0:W-:Y:S01]  /*657d0*/  @P4 STG.E.U16 desc[UR8][R8.64], R7 ;  /* 0x0000000708004986 */ /* 0x0001e2000c101508 */
[----:B------:R-:W-:Y:S01]  /*657e0*/  ISETP.LT.AND P4, PT, R5, UR4, !P2 ;  /* 0x0000000405007c0c */ /* 0x000fe2000d781270 */
[----:B------:R-:W-:Y:S01]  /*657f0*/  ULDC UR6, c[0x0][0x22c] ;  /* 0x00008b0000067ab9 */ /* 0x000fe20000000800 */
[----:B---3--:R-:W-:Y:S01]  /*65800*/  IMAD.WIDE R2, R195, 0x2, R66 ;  /* 0x00000002c3027825 */ /* 0x008fe200078e0242 */
[----:B------:R-:W-:-:S03]  /*65810*/  ISETP.LT.AND P2, PT, R6, UR4, !P2 ;  /* 0x0000000406007c0c */ /* 0x000fc6000d741270 */
[----:B0-----:R-:W-:Y:S02]  /*65820*/  IMAD.WIDE R8, R195, 0x2, R64 ;  /* 0x00000002c3087825 */ /* 0x001fe400078e0240 */
[----:B------:R-:W3:Y:S04]  /*65830*/  LDL.LU R195, [R1+0x10ec] ;  /* 0x0010ec0001c37983 */ /* 0x000ee80000300800 */
[----:B------:R0:W-:Y:S04]  /*65840*/  @P5 STG.E.U16 desc[UR8][R2.64], R111 ;  /* 0x0000006f02005986 */ /* 0x0001e8000c101508 */
[----:B------:R4:W-:Y:S01]  /*65850*/  @P6 STG.E.U16 desc[UR8][R8.64], R11 ;  /* 0x0000000b08006986 */ /* 0x0009e2000c101508 */
[----:B0-----:R-:W-:Y:S01]  /*65860*/  PRMT R3, R112, 0x7632, R3 ;  /* 0x0000763270037816 */ /* 0x001fe20000000003 */
[----:B----4-:R-:W-:-:S02]  /*65870*/  IMAD.WIDE R10, R194, 0x2, R66 ;  /* 0x00000002c20a7825 */ /* 0x010fc400078e0242 */
[----:B------:R-:W4:Y:S04]  /*65880*/  LDL.LU R194, [R1+0x10e4] ;  /* 0x0010e40001c27983 */ /* 0x000f280000300800 */
[----:B------:R-:W-:Y:S04]  /*65890*/  @P4 STG.E.U16 desc[UR8][R10.64], R112 ;  /* 0x000000700a004986 */ /* 0x000fe8000c101508 */
[----:B------:R2:W-:Y:S02]  /*658a0*/  @P2 STG.E.U16 desc[UR8][R12.64], R3 ;  /* 0x000000030c002986 */ /* 0x0005e4000c101508 */
[----:B--2---:R-:W-:-:S04]  /*658b0*/  IMAD.WIDE R2, R190, 0x2, R66 ;  /* 0x00000002be027825 */ /* 0x004fc800078e0242 */
[----:B------:R-:W-:Y:S02]  /*658c0*/  IMAD.WIDE R8, R190, 0x2, R64 ;  /* 0x00000002be087825 */ /* 0x000fe400078e0240 */
[----:B------:R-:W2:Y:S02]  /*658d0*/  LDL.LU R190, [R1+0x10d0] ;  /* 0x0010d00001be7983 */ /* 0x000ea40000300800 */
[----:B------:R-:W-:-:S05]  /*658e0*/  VIADD R0, R4, 0x1b1 ;  /* 0x000001b104007836 */ /* 0x000fca0000000000 */
[----:B------:R-:W-:Y:S01]  /*658f0*/  ISETP.GE.AND P3, PT, R0, UR6, PT ;  /* 0x0000000600007c0c */ /* 0x000fe2000bf66270 */
[----:B------:R-:W-:Y:S01]  /*65900*/  VIADD R0, R4, 0x1b2 ;  /* 0x000001b204007836 */ /* 0x000fe20000000000 */
[----:B------:R-:W-:Y:S02]  /*65910*/  ULDC UR6, c[0x0][0x22c] ;  /* 0x00008b0000067ab9 */ /* 0x000fe40000000800 */
[----:B------:R-:W-:Y:S02]  /*65920*/  ISETP.LT.AND P6, PT, R5, UR4, !P3 ;  /* 0x0000000405007c0c */ /* 0x000fe4000dfc1270 */
[----:B------:R-:W-:Y:S02]  /*65930*/  ISETP.GE.AND P5, PT, R0, UR6, PT ;  /* 0x0000000600007c0c */ /* 0x000fe4000bfa6270 */
[----:B------:R-:W-:Y:S02]  /*65940*/  ISETP.LT.AND P3, PT, R6, UR4, !P3 ;  /* 0x0000000406007c0c */ /* 0x000fe4000df61270 */
[----:B------:R-:W-:-:S07]  /*65950*/  PRMT R7, R116, 0x7632, R7 ;  /* 0x0000763274077816 */ /* 0x000fce0000000007 */
[----:B------:R0:W-:Y:S01]  /*65960*/  @P6 STG.E.U16 desc[UR8][R2.64], R116 ;  /* 0x0000007402006986 */ /* 0x0001e2000c101508 */
[----:B------:R-:W-:Y:S01]  /*65970*/  ISETP.LT.AND P2, PT, R5, UR4, !P5 ;  /* 0x0000000405007c0c */ /* 0x000fe2000ef41270 */
[----:B---3--:R-:W-:Y:S01]  /*65980*/  IMAD.WIDE R10, R195, 0x2, R66 ;  /* 0x00000002c30a7825 */ /* 0x008fe200078e0242 */
[----:B------:R-:W-:Y:S01]  /*65990*/  ISETP.LT.AND P5, PT, R6, UR4, !P5 ;  /* 0x0000000406007c0c */ /* 0x000fe2000efa1270 */
[----:B------:R-:W-:Y:S01]  /*659a0*/  ULDC UR6, c[0x0][0x22c] ;  /* 0x00008b0000067ab9 */ /* 0x000fe20000000800 */
[----:B0-----:R-:W-:Y:S01]  /*659b0*/  PRMT R3, R113, 0x7632, R3 ;  /* 0x0000763271037816 */ /* 0x001fe20000000003 */
[--C-:B------:R-:W-:Y:S02]  /*659c0*/  IMAD.WIDE R12, R195, 0x2, R64.reuse ;  /* 0x00000002c30c7825 */ /* 0x100fe400078e0240 */
[----:B------:R-:W3:Y:S04]  /*659d0*/  LDL.LU R195, [R1+0x10c8] ;  /* 0x0010c80001c37983 */ /* 0x000ee80000300800 */
[----:B------:R4:W-:Y:S04]  /*659e0*/  @P3 STG.E.U16 desc[UR8][R8.64], R7 ;  /* 0x0000000708003986 */ /* 0x0009e8000c101508 */
[----:B------:R-:W-:Y:S04]  /*659f0*/  @P2 STG.E.U16 desc[UR8][R10.64], R113 ;  /* 0x000000710a002986 */ /* 0x000fe8000c101508 */
[----:B------:R0:W-:Y:S01]  /*65a00*/  @P5 STG.E.U16 desc[UR8][R12.64], R3 ;  /* 0x000000030c005986 */ /* 0x0001e2000c101508 */
[----:B----4-:R-:W-:-:S04]  /*65a10*/  IMAD.WIDE R8, R194, 0x2, R64 ;  /* 0x00000002c2087825 */ /* 0x010fc800078e0240 */
[--C-:B0-----:R-:W-:Y:S02]  /*65a20*/  IMAD.WIDE R2, R194, 0x2, R66.reuse ;  /* 0x00000002c2027825 */ /* 0x101fe400078e0242 */
[----:B------:R-:W4:Y:S02]  /*65a30*/  LDL.LU R194, [R1+0x10b4] ;  /* 0x0010b40001c27983 */ /* 0x000f240000300800 */
[----:B--2---:R-:W-:-:S04]  /*65a40*/  IMAD.WIDE R10, R190, 0x2, R66 ;  /* 0x00000002be0a7825 */ /* 0x004fc800078e0242 */
[----:B------:R-:W-:Y:S02]  /*65a50*/  IMAD.WIDE R12, R190, 0x2, R64 ;  /* 0x00000002be0c7825 */ /* 0x000fe400078e0240 */
[----:B------:R-:W2:Y:S02]  /*65a60*/  LDL.LU R190, [R1+0x10ac] ;  /* 0x0010ac0001be7983 */ /* 0x000ea40000300800 */
[----:B------:R-:W-:-:S05]  /*65a70*/  VIADD R0, R4, 0x1b3 ;  /* 0x000001b304007836 */ /* 0x000fca0000000000 */
[----:B------:R-:W-:Y:S01]  /*65a80*/  ISETP.GE.AND P4, PT, R0, UR6, PT ;  /* 0x0000000600007c0c */ /* 0x000fe2000bf86270 */
[----:B------:R-:W-:Y:S01]  /*65a90*/  VIADD R0, R4, 0x1b4 ;  /* 0x000001b404007836 */ /* 0x000fe20000000000 */
[----:B------:R-:W-:Y:S02]  /*65aa0*/  ULDC UR6, c[0x0][0x22c] ;  /* 0x00008b0000067ab9 */ /* 0x000fe40000000800 */
[C---:B------:R-:W-:Y:S02]  /*65ab0*/  ISETP.LT.AND P3, PT, R5.reuse, UR4, !P4 ;  /* 0x0000000405007c0c */ /* 0x040fe4000e761270 */
[----:B------:R-:W-:Y:S02]  /*65ac0*/  ISETP.GE.AND P6, PT, R0, UR6, PT ;  /* 0x0000000600007c0c */ /* 0x000fe4000bfc6270 */
[----:B------:R-:W-:Y:S01]  /*65ad0*/  ISETP.LT.AND P4, PT, R6, UR4, !P4 ;  /* 0x0000000406007c0c */ /* 0x000fe2000e781270 */
[----:B------:R-:W-:Y:S01]  /*65ae0*/  VIADD R0, R4, 0x1b5 ;  /* 0x000001b504007836 */ /* 0x000fe20000000000 */
[----:B------:R-:W-:Y:S01]  /*65af0*/  ISETP.LT.AND P5, PT, R5, UR4, !P6 ;  /* 0x0000000405007c0c */ /* 0x000fe2000f7a1270 */
[----:B------:R-:W-:Y:S01]  /*65b00*/  ULDC UR6, c[0x0][0x22c] ;  /* 0x00008b0000067ab9 */ /* 0x000fe20000000800 */
[----:B------:R-:W-:-:S02]  /*65b10*/  ISETP.LT.AND P6, PT, R6, UR4, !P6 ;  /* 0x0000000406007c0c */ /* 0x000fc4000f7c1270 */
[----:B------:R-:W-:Y:S02]  /*65b20*/  PRMT R7, R117, 0x7632, R7 ;  /* 0x0000763275077816 */ /* 0x000fe40000000007 */
[----:B------:R-:W-:Y:S01]  /*65b30*/  ISETP.GE.AND P2, PT, R0, UR6, PT ;  /* 0x0000000600007c0c */ /* 0x000fe2000bf46270 */
[----:B------:R-:W-:Y:S01]  /*65b40*/  VIADD R0, R4, 0x1b6 ;  /* 0x000001b604007836 */ /* 0x000fe20000000000 */
[----:B------:R0:W-:Y:S01]  /*65b50*/  @P3 STG.E.U16 desc[UR8][R2.64], R117 ;  /* 0x0000007502003986 */ /* 0x0001e2000c101508 */
[----:B------:R-:W-:-:S03]  /*65b60*/  ULDC UR6, c[0x0][0x22c] ;  /* 0x00008b0000067ab9 */ /* 0x000fc60000000800 */
[----:B------:R1:W-:Y:S01]  /*65b70*/  @P4 STG.E.U16 desc[UR8][R8.64], R7 ;  /* 0x0000000708004986 */ /* 0x0003e2000c101508 */
[C---:B------:R-:W-:Y:S02]  /*65b80*/  ISETP.LT.AND P4, PT, R5.reuse, UR4, !P2 ;  /* 0x0000000405007c0c */ /* 0x040fe4000d781270 */
[----:B------:R-:W-:Y:S01]  /*65b90*/  ISETP.GE.AND P3, PT, R0, UR6, PT ;  /* 0x0000000600007c0c */ /* 0x000fe2000bf66270 */
[----:B------:R-:W-:Y:S01]  /*65ba0*/  @P5 STG.E.U16 desc[UR8][R10.64], R114 ;  /* 0x000000720a005986 */ /* 0x000fe2000c101508 */
[----:B0-----:R-:W-:Y:S02]  /*65bb0*/  PRMT R3, R114, 0x7632, R3 ;  /* 0x0000763272037816 */ /* 0x001fe40000000003 */
[----:B------:R-:W-:Y:S02]  /*65bc0*/  ISETP.LT.AND P2, PT, R6, UR4, !P2 ;  /* 0x0000000406007c0c */ /* 0x000fe4000d741270 */
[----:B-1----:R-:W-:Y:S01]  /*65bd0*/  PRMT R7, R118, 0x7632, R7 ;  /* 0x0000763276077816 */ /* 0x002fe20000000007 */
[----:B------:R0:W-:Y:S01]  /*65be0*/  @P6 STG.E.U16 desc[UR8][R12.64], R3 ;  /* 0x000000030c006986 */ /* 0x0001e2000c101508 */
[----:B------:R-:W-:Y:S01]  /*65bf0*/  ISETP.LT.AND P6, PT, R5, UR4, !P3 ;  /* 0x0000000405007c0c */ /* 0x000fe2000dfc1270 */
[----:B---3--:R-:W-:Y:S01]  /*65c00*/  IMAD.WIDE R8, R195, 0x2, R64 ;  /* 0x00000002c3087825 */ /* 0x008fe200078e0240 */
[----:B------:R-:W-:Y:S01]  /*65c10*/  ISETP.LT.AND P3, PT, R6, UR4, !P3 ;  /* 0x0000000406007c0c */ /* 0x000fe2000df61270 */
[----:B------:R-:W-:-:S02]  /*65c20*/  ULDC UR6, c[0x0][0x22c] ;  /* 0x00008b0000067ab9 */ /* 0x000fc40000000800 */
[----:B0-----:R-:W-:Y:S02]  /*65c30*/  IMAD.WIDE R2, R195, 0x2, R66 ;  /* 0x00000002c3027825 */ /* 0x001fe400078e0242 */
[----:B------:R-:W3:Y:S04]  /*65c40*/  LDL.LU R195, [R1+0x1098] ;  /* 0x0010980001c37983 */ /* 0x000ee80000300800 */
[----:B------:R0:W-:Y:S04]  /*65c50*/  @P4 STG.E.U16 desc[UR8][R2.64], R118 ;  /* 0x0000007602004986 */ /* 0x0001e8000c101508 */
[----:B------:R-:W-:Y:S01]  /*65c60*/  @P2 STG.E.U16 desc[UR8][R8.64], R7 ;  /* 0x0000000708002986 */ /* 0x000fe2000c101508 */
[----:B0-----:R-:W-:Y:S01]  /*65c70*/  PRMT R3, R115, 0x7632, R3 ;  /* 0x0000763273037816 */ /* 0x001fe20000000003 */
[----:B----4-:R-:W-:-:S04]  /*65c80*/  IMAD.WIDE R10, R194, 0x2, R66 ;  /* 0x00000002c20a7825 */ /* 0x010fc800078e0242 */
[----:B------:R-:W-:Y:S02]  /*65c90*/  IMAD.WIDE R12, R194, 0x2, R64 ;  /* 0x00000002c20c7825 */ /* 0x000fe400078e0240 */
        /* <DEDUP_REMOVED lines=16> */
[C---:B---3--:R-:W-:Y:S01]  /*65da0*/  IMAD.WIDE R10, R195.reuse, 0x2, R66 ;  /* 0x00000002c30a7825 */ /* 0x048fe200078e0242 */
        /* <DEDUP_REMOVED lines=31> */
[----:B------:R-:W-:Y:S02]  /*65fa0*/  ISETP.LT.AND P6, PT, R5, UR4, !P3 ;  /* 0x0000000405007c0c */ /* 0x000fe4000dfc1270 */
[----:B------:R-:W-:Y:S01]  /*65fb0*/  ISETP.GE.AND P5, PT, R0, UR6, PT ;  /* 0x0000000600007c0c */ /* 0x000fe2000bfa6270 */
[----:B------:R-:W-:Y:S01]  /*65fc0*/  @P4 STG.E.U16 desc[UR8][R10.64], R121 ;  /* 0x000000790a004986 */ /* 0x000fe2000c101508 */
[----:B0-----:R-:W-:Y:S02]  /*65fd0*/  PRMT R3, R121, 0x7632, R3 ;  /* 0x0000763279037816 */ /* 0x001fe40000000003 */
[C---:B------:R-:W-:Y:S02]  /*65fe0*/  ISETP.LT.AND P3, PT, R6.reuse, UR4, !P3 ;  /* 0x0000000406007c0c */ /* 0x040fe4000df61270 */
        /* <DEDUP_REMOVED lines=165> */
[--C-:B------:R-:W-:Y:S01]  /*66a40*/  IMAD.WIDE R12, R195, 0x2, R64.reuse ;  /* 0x00000002c30c7825 */ /* 0x100fe200078e0240 */
[----:B------:R4:W-:Y:S04]  /*66a50*/  @P2 STG.E.U16 desc[UR8][R8.64], R7 ;  /* 0x0000000708002986 */ /* 0x0009e8000c101508 */
[----:B------:R-:W3:Y:S04]  /*66a60*/  LDL.LU R195, [R1+0xf7c] ;  /* 0x000f7c0001c37983 */ /* 0x000ee80000300800 */
        /* <DEDUP_REMOVED lines=42> */
[----:B------:R-:W-:Y:S01]  /*66d10*/  IMAD.WIDE R12, R194, 0x2, R64 ;  /* 0x00000002c20c7825 */ /* 0x000fe200078e0240 */
[----:B------:R-:W-:Y:S04]  /*66d20*/  @P4 STG.E.U16 desc[UR8][R10.64], R139 ;  /* 0x0000008b0a004986 */ /* 0x000fe8000c101508 */
[----:B------:R2:W-:Y:S04]  /*66d30*/  @P2 STG.E.U16 desc[UR8][R12.64], R3 ;  /* 0x000000030c002986 */ /* 0x0005e8000c101508 */
[----:B------:R-:W4:Y:S01]  /*66d40*/  LDL.LU R194, [R1+0xf48] ;  /* 0x000f480001c27983 */ /* 0x000f220000300800 */
        /* <DEDUP_REMOVED lines=34> */
[----:B------:R-:W-:Y:S01]  /*66f70*/  ISETP.GE.AND P6, PT, R0, UR6, PT ;  /* 0x0000000600007c0c */ /* 0x000fe2000bfc6270 */
[----:B------:R-:W-:Y:S01]  /*66f80*/  VIADD R0, R4, 0x1d3 ;  /* 0x000001d304007836 */ /* 0x000fe20000000000 */
[----:B------:R-:W-:Y:S01]  /*66f90*/  ISETP.LT.AND P4, PT, R6, UR4, !P4 ;  /* 0x0000000406007c0c */ /* 0x000fe2000e781270 */
[----:B------:R-:W-:Y:S01]  /*66fa0*/  ULDC UR6, c[0x0][0x22c] ;  /* 0x00008b0000067ab9 */ /* 0x000fe20000000800 */
[----:B------:R-:W-:-:S02]  /*66fb0*/  ISETP.LT.AND P5, PT, R5, UR4, !P6 ;  /* 0x0000000405007c0c */ /* 0x000fc4000f7a1270 */
[----:B------:R-:W-:Y:S02]  /*66fc0*/  ISETP.LT.AND P6, PT, R6, UR4, !P6 ;  /* 0x0000000406007c0c */ /* 0x000fe4000f7c1270 */
[----:B------:R-:W-:Y:S01]  /*66fd0*/  ISETP.GE.AND P2, PT, R0, UR6, PT ;  /* 0x0000000600007c0c */ /* 0x000fe2000bf46270 */
[----:B------:R-:W-:Y:S01]  /*66fe0*/  VIADD R0, R4, 0x1d4 ;  /* 0x000001d404007836 */ /* 0x000fe20000000000 */
[----:B------:R-:W-:Y:S01]  /*66ff0*/  PRMT R7, R148, 0x7632, R7 ;  /* 0x0000763294077816 */ /* 0x000fe20000000007 */
[----:B------:R0:W-:Y:S01]  /*67000*/  @P3 STG.E.U16 desc[UR8][R2.64], R148 ;  /* 0x0000009402003986 */ /* 0x0001e2000c101508 */
[----:B------:R-:W-:Y:S02]  /*67010*/  ULDC UR6, c[0x0][0x22c] ;  /* 0x00008b0000067ab9 */ /* 0x000fe40000000800 */
[----:B------:R-:W-:Y:S01]  /*67020*/  ISETP.GE.AND P3, PT, R0, UR6, PT ;  /* 0x0000000600007c0c */ /* 0x000fe2000bf66270 */
[----:B------:R3:W-:Y:S01]  /*67030*/  @P4 STG.E.U16 desc[UR8][R8.64], R7 ;  /* 0x0000000708004986 */ /* 0x0007e2000c101508 */
[----:B------:R-:W-:-:S02]  /*67040*/  ISETP.LT.AND P4, PT, R5, UR4, !P2 ;  /* 0x0000000405007c0c */ /* 0x000fc4000d781270 */
[----:B0-----:R-:W-:Y:S01]  /*67050*/  PRMT R3, R145, 0x7632, R3 ;  /* 0x0000763291037816 */ /* 0x001fe20000000003 */
[----:B------:R0:W-:Y:S01]  /*67060*/  @P5 STG.E.U16 desc[UR8][R10.64], R145 ;  /* 0x000000910a005986 */ /* 0x0001e2000c101508 */
[----:B------:R-:W-:Y:S01]  /*67070*/  ISETP.LT.AND P2, PT, R6, UR4, !P2 ;  /* 0x0000000406007c0c */ /* 0x000fe2000d741270 */
[--C-:B--2---:R-:W-:Y:S02]  /*67080*/  IMAD.WIDE R14, R190, 0x2, R64.reuse ;  /* 0x00000002be0e7825 */ /* 0x104fe400078e0240 */
[----:B------:R1:W-:Y:S01]  /*67090*/  @P6 STG.E.U16 desc[UR8][R12.64], R3 ;  /* 0x000000030c006986 */ /* 0x0003e2000c101508 */
[----:B------:R-:W-:Y:S01]  /*670a0*/  ISETP.LT.AND P6, PT, R5, UR4, !P3 ;  /* 0x0000000405007c0c */ /* 0x000fe2000dfc1270 */
[----:B------:R-:W-:Y:S01]  /*670b0*/  ULDC UR6, c[0x0][0x22c] ;  /* 0x00008b0000067ab9 */ /* 0x000fe20000000800 */
[----:B---3--:R-:W-:Y:S01]  /*670c0*/  IMAD.WIDE R8, R195, 0x2, R64 ;  /* 0x00000002c3087825 */ /* 0x008fe200078e0240 */
[----:B------:R-:W-:-:S03]  /*670d0*/  PRMT R7, R149, 0x7632, R7 ;  /* 0x0000763295077816 */ /* 0x000fc60000000007 */
[----:B0-----:R-:W-:-:S04]  /*670e0*/  IMAD.WIDE R10, R193, 0x2, R66 ;  /* 0x00000002c10a7825 */ /* 0x001fc800078e0242 */
[--C-:B-1----:R-:W-:Y:S02]  /*670f0*/  IMAD.WIDE R2, R195, 0x2, R66.reuse ;  /* 0x00000002c3027825 */ /* 0x102fe400078e0242 */
[----:B------:R-:W2:Y:S04]  /*67100*/  LDL.LU R195, [R1+0xdd4] ;  /* 0x000dd40001c37983 */ /* 0x000ea80000300800 */
[----:B------:R-:W-:Y:S04]  /*67110*/  @P4 STG.E.U16 desc[UR8][R2.64], R149 ;  /* 0x0000009502004986 */ /* 0x000fe8000c101508 */
[----:B------:R-:W-:Y:S04]  /*67120*/  @P2 STG.E.U16 desc[UR8][R8.64], R7 ;  /* 0x0000000708002986 */ /* 0x000fe8000c101508 */
[----:B------:R0:W-:Y:S04]  /*67130*/  @P6 STG.E.U16 desc[UR8][R10.64], R146 ;  /* 0x000000920a006986 */ /* 0x0001e8000c101508 */
[----:B------:R-:W3:Y:S01]  /*67140*/  LDL.LU R192, [R1+0xdc4] ;  /* 0x000dc40001c07983 */ /* 0x000ee20000300800 */
[----:B0-----:R-:W-:-:S03]  /*67150*/  IMAD.WIDE R10, R190, 0x2, R66 ;  /* 0x00000002be0a7825 */ /* 0x001fc600078e0242 */
[----:B------:R-:W3:Y:S01]  /*67160*/  LDL.LU R190, [R1+0xdb8] ;  /* 0x000db80001be7983 */ /* 0x000ee20000300800 */
[----:B------:R-:W-:Y:S01]  /*67170*/  VIADD R0, R4, 0x1d5 ;  /* 0x000001d504007836 */ /* 0x000fe20000000000 */
[----:B------:R-:W-:-:S04]  /*67180*/  ISETP.LT.AND P3, PT, R6, UR4, !P3 ;  /* 0x0000000406007c0c */ /* 0x000fc8000df61270 */
[----:B------:R-:W-:Y:S01]  /*67190*/  ISETP.GE.AND P5, PT, R0, UR6, PT ;  /* 0x0000000600007c0c */ /* 0x000fe2000bfa6270 */
[----:B------:R-:W-:Y:S01]  /*671a0*/  VIADD R0, R4, 0x1d6 ;  /* 0x000001d604007836 */ /* 0x000fe20000000000 */
[----:B------:R-:W-:Y:S02]  /*671b0*/  ULDC UR6, c[0x0][0x22c] ;  /* 0x00008b0000067ab9 */ /* 0x000fe40000000800 */
[----:B------:R-:W-:Y:S02]  /*671c0*/  ISETP.LT.AND P2, PT, R5, UR4, !P5 ;  /* 0x0000000405007c0c */ /* 0x000fe4000ef41270 */
[----:B------:R-:W-:Y:S01]  /*671d0*/  ISETP.GE.AND P4, PT, R0, UR6, PT ;  /* 0x0000000600007c0c */ /* 0x000fe2000bf86270 */
[----:B------:R-:W-:Y:S01]  /*671e0*/  VIADD R0, R4, 0x1d7 ;  /* 0x000001d704007836 */ /* 0x000fe20000000000 */
[----:B------:R-:W-:Y:S01]  /*671f0*/  PRMT R9, R146, 0x7632, R9 ;  /* 0x0000763292097816 */ /* 0x000fe20000000009 */
[----:B------:R-:W-:Y:S01]  /*67200*/  IMAD.WIDE R12, R193, 0x2, R64 ;  /* 0x00000002c10c7825 */ /* 0x000fe200078e0240 */
[----:B------:R-:W-:Y:S01]  /*67210*/  ULDC UR6, c[0x0][0x22c] ;  /* 0x00008b0000067ab9 */ /* 0x000fe20000000800 */
[----:B------:R-:W-:-:S02]  /*67220*/  ISETP.LT.AND P5, PT, R6, UR4, !P5 ;  /* 0x0000000406007c0c */ /* 0x000fc4000efa1270 */
[----:B----4-:R-:W-:Y:S01]  /*67230*/  IMAD.WIDE R2, R194, 0x2, R66 ;  /* 0x00000002c2027825 */ /* 0x010fe200078e0242 */
[----:B------:R-:W-:Y:S01]  /*67240*/  ISETP.GE.AND P6, PT, R0, UR6, PT ;  /* 0x0000000600007c0c */ /* 0x000fe2000bfc6270 */
[----:B------:R0:W-:Y:S01]  /*67250*/  @P3 STG.E.U16 desc[UR8][R12.64], R9 ;  /* 0x000000090c003986 */ /* 0x0001e2000c101508 */
[----:B------:R-:W-:Y:S02]  /*67260*/  ISETP.LT.AND P3, PT, R5, UR4, !P4 ;  /* 0x0000000405007c0c */ /* 0x000fe4000e761270 */
[----:B------:R-:W-:Y:S01]  /*67270*/  PRMT R7, R147, 0x7632, R7 ;  /* 0x0000763293077816 */ /* 0x000fe20000000007 */
[----:B------:R1:W-:Y:S01]  /*67280*/  @P2 STG.E.U16 desc[UR8][R2.64], R150 ;  /* 0x0000009602002986 */ /* 0x0003e2000c101508 */
[----:B------:R-:W-:Y:S01]  /*67290*/  ISETP.LT.AND P4, PT, R6, UR4, !P4 ;  /* 0x0000000406007c0c */ /* 0x000fe2000e781270 */
[----:B------:R-:W-:Y:S01]  /*672a0*/  VIADD R0, R4, 0x1d8 ;  /* 0x000001d804007836 */ /* 0x000fe20000000000 */
[----:B------:R-:W-:Y:S01]  /*672b0*/  ISETP.LT.AND P2, PT, R5, UR4, !P6 ;  /* 0x0000000405007c0c */ /* 0x000fe2000f741270 */
[----:B------:R-:W-:Y:S01]  /*672c0*/  ULDC UR6, c[0x0][0x22c] ;  /* 0x00008b0000067ab9 */ /* 0x000fe20000000800 */
[----:B------:R-:W-:Y:S01]  /*672d0*/  ISETP.LT.AND P6, PT, R6, UR4, !P6 ;  /* 0x0000000406007c0c */ /* 0x000fe2000f7c1270 */
[----:B0-----:R-:W-:-:S02]  /*672e0*/  IMAD.WIDE R8, R194, 0x2, R64 ;  /* 0x00000002c2087825 */ /* 0x001fc400078e0240 */
[----:B------:R-:W4:Y:S01]  /*672f0*/  LDL.LU R194, [R1+0xda8] ;  /* 0x000da80001c27983 */ /* 0x000f220000300800 */
[----:B-1----:R-:W-:Y:S02]  /*67300*/  PRMT R3, R150, 0x7632, R3 ;  /* 0x0000763296037816 */ /* 0x002fe40000000003 */
[----:B------:R-:W-:-:S03]  /*67310*/  PRMT R13, R151, 0x7632, R13 ;  /* 0x00007632970d7816 */ /* 0x000fc6000000000d */
[----:B------:R2:W-:Y:S04]  /*67320*/  @P5 STG.E.U16 desc[UR8][R8.64], R3 ;  /* 0x0000000308005986 */ /* 0x0005e8000c101508 */
[----:B------:R-:W-:Y:S04]  /*67330*/  @P3 STG.E.U16 desc[UR8][R10.64], R147 ;  /* 0x000000930a003986 */ /* 0x000fe8000c101508 */
[----:B------:R-:W-:Y:S01]  /*67340*/  @P4 STG.E.U16 desc[UR8][R14.64], R7 ;  /* 0x000000070e004986 */ /* 0x000fe2000c101508 */
[----:B--2---:R-:W-:-:S04]  /*67350*/  IMAD.WIDE R2, R195, 0x2, R66 ;  /* 0x00000002c3027825 */ /* 0x004fc800078e0242 */
[----:B------:R-:W-:Y:S02]  /*67360*/  IMAD.WIDE R8, R195, 0x2, R64 ;  /* 0x00000002c3087825 */ /* 0x000fe400078e0240 */
[----:B------:R-:W2:Y:S04]  /*67370*/  LDL.LU R195, [R1+0xd9c] ;  /* 0x000d9c0001c37983 */ /* 0x000ea80000300800 */
[----:B------:R-:W-:Y:S04]  /*67380*/  @P2 STG.E.U16 desc[UR8][R2.64], R151 ;  /* 0x0000009702002986 */ /* 0x000fe8000c101508 */
[----:B------:R3:W-:Y:S04]  /*67390*/  @P6 STG.E.U16 desc[UR8][R8.64], R13 ;  /* 0x0000000d08006986 */ /* 0x0007e8000c101508 */
[----:B------:R-:W2:Y:S01]  /*673a0*/  LDL.LU R193, [R1+0xd8c] ;  /* 0x000d8c0001c17983 */ /* 0x000ea20000300800 */
[----:B---3--:R-:W-:-:S04]  /*673b0*/  IMAD.WIDE R12, R190, 0x2, R66 ;  /* 0x00000002be0c7825 */ /* 0x008fc800078e0242 */
[----:B------:R-:W-:Y:S02]  /*673c0*/  IMAD.WIDE R14, R190, 0x2, R64 ;  /* 0x00000002be0e7825 */ /* 0x000fe400078e0240 */
[----:B------:R-:W3:Y:S01]  /*673d0*/  LDL.LU R190, [R1+0xd84] ;  /* 0x000d840001be7983 */ /* 0x000ee20000300800 */
[----:B------:R-:W-:Y:S01]  /*673e0*/  ISETP.GE.AND P5, PT, R0, UR6, PT ;  /* 0x0000000600007c0c */ /* 0x000fe2000bfa6270 */
[----:B------:R-:W-:Y:S01]  /*673f0*/  VIADD R0, R4, 0x1d9 ;  /* 0x000001d904007836 */ /* 0x000fe20000000000 */
[----:B------:R-:W-:Y:S02]  /*67400*/  ULDC UR6, c[0x0][0x22c] ;  /* 0x00008b0000067ab9 */ /* 0x000fe40000000800 */
[C---:B------:R-:W-:Y:S02]  /*67410*/  ISETP.LT.AND P4, PT, R5.reuse, UR4, !P5 ;  /* 0x0000000405007c0c */ /* 0x040fe4000ef81270 */
[----:B------:R-:W-:Y:S02]  /*67420*/  ISETP.LT.AND P5, PT, R6, UR4, !P5 ;  /* 0x0000000406007c0c */ /* 0x000fe4000efa1270 */
[----:B------:R-:W-:Y:S01]  /*67430*/  ISETP.GE.AND P3, PT, R0, UR6, PT ;  /* 0x0000000600007c0c */ /* 0x000fe2000bf66270 */
[----:B------:R-:W-:Y:S01]  /*67440*/  VIADD R0, R4, 0x1da ;  /* 0x000001da04007836 */ /* 0x000fe20000000000 */
[----:B------:R-:W-:Y:S01]  /*67450*/  ULDC UR6, c[0x0][0x22c] ;  /* 0x00008b0000067ab9 */ /* 0x000fe20000000800 */
[----:B------:R-:W-:Y:S01]  /*67460*/  IMAD.WIDE R10, R192, 0x2, R66 ;  /* 0x00000002c00a7825 */ /* 0x000fe200078e0242 */
[----:B------:R-:W-:-:S02]  /*67470*/  ISETP.LT.AND P6, PT, R5, UR4, !P3 ;  /* 0x0000000405007c0c */ /* 0x000fc4000dfc1270 */
[----:B------:R-:W-:Y:S01]  /*67480*/  ISETP.LT.AND P3, PT, R6, UR4, !P3 ;  /* 0x0000000406007c0c */ /* 0x000fe2000df61270 */
[----:B------:R-:W-:Y:S01]  /*67490*/  IMAD.WIDE R2, R192, 0x2, R64 ;  /* 0x00000002c0027825 */ /* 0x000fe200078e0240 */
[----:B------:R-:W-:Y:S02]  /*674a0*/  PRMT R7, R152, 0x7632, R7 ;  /* 0x0000763298077816 */ /* 0x000fe40000000007 */
[----:B------:R-:W-:Y:S01]  /*674b0*/  ISETP.GE.AND P2, PT, R0, UR6, PT ;  /* 0x0000000600007c0c */ /* 0x000fe2000bf46270 */
[----:B------:R4:W-:Y:S01]  /*674c0*/  @P4 STG.E.U16 desc[UR8][R10.64], R152 ;  /* 0x000000980a004986 */ /* 0x0009e2000c101508 */
[----:B------:R-:W-:Y:S02]  /*674d0*/  PRMT R9, R156, 0x7632, R9 ;  /* 0x000076329c097816 */ /* 0x000fe40000000009 */
[----:B------:R-:W-:Y:S01]  /*674e0*/  ISETP.LT.AND P4, PT, R5, UR4, !P2 ;  /* 0x0000000405007c0c */ /* 0x000fe2000d781270 */
[----:B------:R0:W-:Y:S01]  /*674f0*/  @P5 STG.E.U16 desc[UR8][R2.64], R7 ;  /* 0x0000000702005986 */ /* 0x0001e2000c101508 */
[----:B------:R-:W-:-:S03]  /*67500*/  ISETP.LT.AND P5, PT, R6, UR4, !P2 ;  /* 0x0000000406007c0c */ /* 0x000fc6000d7a1270 */
[----:B------:R-:W-:Y:S01]  /*67510*/  @P6 STG.E.U16 desc[UR8][R12.64], R156 ;  /* 0x0000009c0c006986 */ /* 0x000fe2000c101508 */
[----:B------:R-:W-:-:S03]  /*67520*/  ISETP.LT.AND P6, PT, R5, UR4, !P0 ;  /* 0x0000000405007c0c */ /* 0x000fc6000c7c1270 */
[----:B------:R1:W-:Y:S01]  /*67530*/  @P3 STG.E.U16 desc[UR8][R14.64], R9 ;  /* 0x000000090e003986 */ /* 0x0003e2000c101508 */
[----:B----4-:R-:W-:Y:S01]  /*67540*/  IMAD.WIDE R10, R194, 0x2, R64 ;  /* 0x00000002c20a7825 */ /* 0x010fe200078e0240 */
[----:B0-----:R-:W-:-:S03]  /*67550*/  PRMT R3, R153, 0x7632, R3 ;  /* 0x0000763299037816 */ /* 0x001fc60000000003 */
[--C-:B-1----:R-:W-:Y:S02]  /*67560*/  IMAD.WIDE R8, R194, 0x2, R66.reuse ;  /* 0x00000002c2087825 */ /* 0x102fe400078e0242 */
[----:B------:R-:W4:Y:S04]  /*67570*/  LDL.LU R194, [R1+0xd70] ;  /* 0x000d700001c27983 */ /* 0x000f280000300800 */
[----:B------:R-:W-:Y:S04]  /*67580*/  @P4 STG.E.U16 desc[UR8][R8.64], R153 ;  /* 0x0000009908004986 */ /* 0x000fe8000c101508 */
[----:B------:R2:W-:Y:S02]  /*67590*/  @P5 STG.E.U16 desc[UR8][R10.64], R3 ;  /* 0x000000030a005986 */ /* 0x0005e4000c101508 */
[----:B--2---:R-:W-:-:S04]  /*675a0*/  IMAD.WIDE R2, R195, 0x2, R66 ;  /* 0x00000002c3027825 */ /* 0x004fc800078e0242 */
[----:B------:R-:W-:Y:S02]  /*675b0*/  IMAD.WIDE R12, R195, 0x2, R64 ;  /* 0x00000002c30c7825 */ /* 0x000fe400078e0240 */
[----:B------:R-:W2:Y:S04]  /*675c0*/  LDL.LU R195, [R1+0xd68] ;  /* 0x000d680001c37983 */ /* 0x000ea80000300800 */
[----:B------:R3:W-:Y:S04]  /*675d0*/  @P6 STG.E.U16 desc[UR8][R2.64], R157 ;  /* 0x0000009d02006986 */ /* 0x0007e8000c101508 */
[----:B------:R-:W2:Y:S01]  /*675e0*/  LDL.LU R192, [R1+0xd54] ;  /* 0x000d540001c07983 */ /* 0x000ea20000300800 */
[----:B---3--:R-:W-:-:S04]  /*675f0*/  IMAD.WIDE R2, R190, 0x2, R66 ;  /* 0x00000002be027825 */ /* 0x008fc800078e0242 */
[----:B------:R-:W-:Y:S02]  /*67600*/  IMAD.WIDE R14, R190, 0x2, R64 ;  /* 0x00000002be0e7825 */ /* 0x000fe400078e0240 */
[----:B------:R-:W3:Y:S01]  /*67610*/  LDL.LU R190, [R1+0xd4c] ;  /* 0x000d4c0001be7983 */ /* 0x000ee20000300800 */
[----:B------:R-:W-:Y:S01]  /*67620*/  ISETP.LT.AND P0, PT, R6, UR4, !P0 ;  /* 0x0000000406007c0c */ /* 0x000fe2000c701270 */
[----:B------:R-:W-:Y:S01]  /*67630*/  VIADD R0, R4, 0x1dd ;  /* 0x000001dd04007836 */ /* 0x000fe20000000000 */
[----:B------:R-:W-:Y:S02]  /*67640*/  ISETP.LT.AND P5, PT, R5, UR4, !P1 ;  /* 0x0000000405007c0c */ /* 0x000fe4000cfa1270 */
[----:B------:R-:W-:Y:S02]  /*67650*/  PRMT R7, R157, 0x7632, R7 ;  /* 0x000076329d077816 */ /* 0x000fe40000000007 */
[----:B------:R-:W-:Y:S01]  /*67660*/  ISETP.GE.AND P2, PT, R0, UR5, PT ;  /* 0x0000000500007c0c */ /* 0x000fe2000bf46270 */
[----:B------:R-:W-:Y:S01]  /*67670*/  VIADD R0, R4, 0x1de ;  /* 0x000001de04007836 */ /* 0x000fe20000000000 */
[----:B------:R-:W-:Y:S01]  /*67680*/  ISETP.LT.AND P1, PT, R6, UR4, !P1 ;  /* 0x0000000406007c0c */ /* 0x000fe2000cf21270 */
[----:B------:R-:W-:-:S04]  /*67690*/  IMAD.WIDE R8, R193, 0x2, R66 ;  /* 0x00000002c1087825 */ /* 0x000fc800078e0242 */
[----:B------:R0:W-:Y:S01]  /*676a0*/  @P0 STG.E.U16 desc[UR8][R12.64], R7 ;  /* 0x000000070c000986 */ /* 0x0001e2000c101508 */
[----:B------:R-:W-:Y:S02]  /*676b0*/  ISETP.LT.AND P0, PT, R5, UR4, !P2 ;  /* 0x0000000405007c0c */ /* 0x000fe4000d701270 */
[----:B------:R-:W-:Y:S02]  /*676c0*/  ISETP.LT.AND P2, PT, R6, UR4, !P2 ;  /* 0x0000000406007c0c */ /* 0x000fe4000d741270 */
[----:B------:R-:W-:Y:S01]  /*676d0*/  ISETP.GE.AND P3, PT, R0, UR5, PT ;  /* 0x0000000500007c0c */ /* 0x000fe2000bf66270 */
[----:B------:R-:W-:Y:S01]  /*676e0*/  VIADD R0, R4, 0x1df ;  /* 0x000001df04007836 */ /* 0x000fe20000000000 */
[----:B------:R1:W-:Y:S01]  /*676f0*/  @P5 STG.E.U16 desc[UR8][R8.64], R154 ;  /* 0x0000009a08005986 */ /* 0x0003e2000c101508 */
[----:B------:R-:W-:Y:S01]  /*67700*/  IMAD.WIDE R10, R193, 0x2, R64 ;  /* 0x00000002c10a7825 */ /* 0x000fe200078e0240 */
[----:B------:R-:W-:Y:S02]  /*67710*/  ISETP.LT.AND P5, PT, R5, UR4, !P3 ;  /* 0x0000000405007c0c */ /* 0x000fe4000dfa1270 */
[----:B------:R-:W-:-:S02]  /*67720*/  ISETP.LT.AND P3, PT, R6, UR4, !P3 ;  /* 0x0000000406007c0c */ /* 0x000fc4000df61270 */
[----:B0-----:R-:W-:Y:S02]  /*67730*/  PRMT R13, R158, 0x7632, R13 ;  /* 0x000076329e0d7816 */ /* 0x001fe4000000000d */
[----:B------:R-:W-:Y:S02]  /*67740*/  ISETP.GE.AND P4, PT, R0, UR5, PT ;  /* 0x0000000500007c0c */ /* 0x000fe4000bf86270 */
[----:B-1----:R-:W-:-:S05]  /*67750*/  PRMT R9, R154, 0x7632, R9 ;  /* 0x000076329a097816 */ /* 0x002fca0000000009 */
[----:B------:R4:W-:Y:S04]  /*67760*/  @P1 STG.E.U16 desc[UR8][R10.64], R9 ;  /* 0x000000090a001986 */ /* 0x0009e8000c101508 */
[----:B------:R0:W-:Y:S04]  /*67770*/  @P0 STG.E.U16 desc[UR8][R2.64], R158 ;  /* 0x0000009e02000986 */ /* 0x0001e8000c101508 */
[----:B------:R1:W-:Y:S01]  /*67780*/  @P2 STG.E.U16 desc[UR8][R14.64], R13 ;  /* 0x0000000d0e002986 */ /* 0x0003e2000c101508 */
[----:B------:R-:W-:Y:S01]  /*67790*/  ISETP.LT.AND P2, PT, R5, UR4, !P4 ;  /* 0x0000000405007c0c */ /* 0x000fe2000e741270 */
[----:B----4-:R-:W-:Y:S01]  /*677a0*/  IMAD.WIDE R8, R194, 0x2, R66 ;  /* 0x00000002c2087825 */ /* 0x010fe200078e0242 */
[----:B0-----:R-:W-:-:S03]  /*677b0*/  PRMT R3, R155, 0x7632, R3 ;  /* 0x000076329b037816 */ /* 0x001fc60000000003 */
[----:B-1----:R-:W-:Y:S02]  /*677c0*/  IMAD.WIDE R12, R194, 0x2, R64 ;  /* 0x00000002c20c7825 */ /* 0x002fe400078e0240 */
        /* <DEDUP_REMOVED lines=10> */
[----:B------:R-:W3:Y:S02]  /*67870*/  LDL.LU R190, [R1+0xd14] ;  /* 0x000d140001be7983 */ /* 0x000ee40000300800 */
[----:B------:R-:W-:Y:S01]  /*67880*/  VIADD R0, R4, 0x1e0 ;  /* 0x000001e004007836 */ /* 0x000fe20000000000 */
[----:B------:R-:W-:-:S04]  /*67890*/  ISETP.LT.AND P4, PT, R6, UR4, !P4 ;  /* 0x0000000406007c0c */ /* 0x000fc8000e781270 */
[----:B------:R-:W-:Y:S01]  /*678a0*/  ISETP.GE.AND P6, PT, R0, UR5, PT ;  /* 0x0000000500007c0c */ /* 0x000fe2000bfc6270 */
[----:B------:R-:W-:-:S03]  /*678b0*/  VIADD R0, R4, 0x1e1 ;  /* 0x000001e104007836 */ /* 0x000fc60000000000 */
[----:B------:R-:W-:Y:S02]  /*678c0*/  ISETP.LT.AND P5, PT, R5, UR4, !P6 ;  /* 0x0000000405007c0c */ /* 0x000fe4000f7a1270 */
[----:B------:R-:W-:Y:S02]  /*678d0*/  PRMT R7, R159, 0x7632, R7 ;  /* 0x000076329f077816 */ /* 0x000fe40000000007 */
[----:B------:R-:W-:Y:S01]  /*678e0*/  ISETP.LT.AND P6, PT, R6, UR4, !P6 ;  /* 0x0000000406007c0c */ /* 0x000fe2000f7c1270 */
[----:B------:R-:W-:Y:S01]  /*678f0*/  IMAD.WIDE R8, R192, 0x2, R66 ;  /* 0x00000002c0087825 */ /* 0x000fe200078e0242 */
[----:B------:R-:W-:Y:S01]  /*67900*/  ISETP.GE.AND P1, PT, R0, UR5, PT ;  /* 0x0000000500007c0c */ /* 0x000fe2000bf26270 */
[----:B------:R-:W-:Y:S02]  /*67910*/  @P4 STG.E.U16 desc[UR8][R10.64], R7 ;  /* 0x000000070a004986 */ /* 0x000fe4000c101508 */
[----:B------:R-:W-:Y:S01]  /*67920*/  VIADD R0, R4, 0x1e2 ;  /* 0x000001e204007836 */ /* 0x000fe20000000000 */
[----:B------:R-:W-:Y:S01]  /*67930*/  ISETP.LT.AND P4, PT, R5, UR4, !P1 ;  /* 0x0000000405007c0c */ /* 0x000fe2000cf81270 */
[----:B------:R-:W-:Y:S01]  /*67940*/  IMAD.WIDE R12, R192, 0x2, R64 ;  /* 0x00000002c00c7825 */ /* 0x000fe200078e0240 */
[----:B------:R-:W-:Y:S01]  /*67950*/  ISETP.LT.AND P1, PT, R6, UR4, !P1 ;  /* 0x0000000406007c0c */ /* 0x000fe2000cf21270 */
[----:B------:R0:W-:Y:S01]  /*67960*/  @P5 STG.E.U16 desc[UR8][R8.64], R160 ;  /* 0x000000a008005986 */ /* 0x0001e2000c101508 */
[----:B------:R-:W-:Y:S01]  /*67970*/  ISETP.GE.AND P0, PT, R0, UR5, PT ;  /* 0x0000000500007c0c */ /* 0x000fe2000bf06270 */
[----:B------:R-:W-:-:S03]  /*67980*/  VIADD R0, R4, 0x1e3 ;  /* 0x000001e304007836 */ /* 0x000fc60000000000 */
[----:B------:R-:W-:Y:S02]  /*67990*/  ISETP.LT.AND P5, PT, R5, UR4, !P0 ;  /* 0x0000000405007c0c */ /* 0x000fe4000c7a1270 */
[----:B0-----:R-:W-:Y:S02]  /*679a0*/  PRMT R9, R160, 0x7632, R9 ;  /* 0x00007632a0097816 */ /* 0x001fe40000000009 */
[----:B------:R-:W-:-:S03]  /*679b0*/  PRMT R11, R164, 0x7632, R11 ;  /* 0x00007632a40b7816 */ /* 0x000fc6000000000b */
[----:B------:R4:W-:Y:S01]  /*679c0*/  @P6 STG.E.U16 desc[UR8][R12.64], R9 ;  /* 0x000000090c006986 */ /* 0x0009e2000c101508 */
[----:B------:R-:W-:Y:S02]  /*679d0*/  ISETP.LT.AND P6, PT, R6, UR4, !P0 ;  /* 0x0000000406007c0c */ /* 0x000fe4000c7c1270 */
[----:B------:R-:W-:Y:S01]  /*679e0*/  ISETP.GE.AND P3, PT, R0, UR5, PT ;  /* 0x0000000500007c0c */ /* 0x000fe2000bf66270 */
[----:B------:R0:W-:Y:S03]  /*679f0*/  @P4 STG.E.U16 desc[UR8][R2.64], R164 ;  /* 0x000000a402004986 */ /* 0x0001e6000c101508 */
[----:B------:R-:W-:Y:S01]  /*67a00*/  ISETP.LT.AND P4, PT, R5, UR4, !P3 ;  /* 0x0000000405007c0c */ /* 0x000fe2000df81270 */
[----:B------:R1:W-:Y:S01]  /*67a10*/  @P1 STG.E.U16 desc[UR8][R14.64], R11 ;  /* 0x0000000b0e001986 */ /* 0x0003e2000c101508 */
        /* <DEDUP_REMOVED lines=88> */
[----:B------:R-:W2:Y:S02]  /*67fa0*/  LDL.LU R195, [R1+0xc94] ;  /* 0x000c940001c37983 */ /* 0x000ea40000300800 */
[C---:B------:R-:W-:Y:S02]  /*67fb0*/  IMAD.WIDE R8, R193.reuse, 0x2, R66 ;  /* 0x00000002c1087825 */ /* 0x040fe400078e0242 */
[----:B------:R3:W-:Y:S02]  /*67fc0*/  @P5 STG.E.U16 desc[UR8][R2.64], R173 ;  /* 0x000000ad02005986 */ /* 0x0007e4000c101508 */
[----:B------:R-:W-:Y:S02]  /*67fd0*/  IMAD.WIDE R10, R193, 0x2, R64 ;  /* 0x00000002c10a7825 */ /* 0x000fe400078e0240 */
[----:B------:R-:W2:Y:S02]  /*67fe0*/  LDL.LU R193, [R1+0xc88] ;  /* 0x000c880001c17983 */ /* 0x000ea40000300800 */
        /* <DEDUP_REMOVED lines=9> */
[----:B------:R-:W-:Y:S02]  /*68080*/  ISETP.LT.AND P3, PT, R6, UR4, !P3 ;  /* 0x0000000406007c0c */ /* 0x000fe4000df61270 */
[----:B------:R-:W-:Y:S01]  /*68090*/  ISETP.GE.AND P0, PT, R0, UR5, PT ;  /* 0x0000000500007c0c */ /* 0x000fe2000bf06270 */
[----:B------:R-:W-:Y:S01]  /*680a0*/  VIADD R0, R4, 0x1ee ;  /* 0x000001ee04007836 */ /* 0x000fe20000000000 */
[----:B------:R-:W-:Y:S02]  /*680b0*/  @P2 STG.E.U16 desc[UR8][R12.64], R7 ;  /* 0x000000070c002986 */ /* 0x000fe4000c101508 */
[----:B------:R-:W-:-:S02]  /*680c0*/  ISETP.LT.AND P2, PT, R5, UR4, !P0 ;  /* 0x0000000405007c0c */ /* 0x000fc4000c741270 */
        /* <DEDUP_REMOVED lines=43> */
[----:B------:R-:W-:-:S02]  /*68380*/  VIADD R0, R4, 0x1f3 ;  /* 0x000001f304007836 */ /* 0x000fc40000000000 */
[----:B------:R-:W3:Y:S01]  /*68390*/  LDL.LU R193, [R1+0xc4c] ;  /* 0x000c4c0001c17983 */ /* 0x000ee20000300800 */
[----:B------:R-:W-:Y:S02]  /*683a0*/  ISETP.LT.AND P6, PT, R5, UR4, !P0 ;  /* 0x0000000405007c0c */ /* 0x000fe4000c7c1270 */
[----:B0-----:R-:W-:Y:S02]  /*683b0*/  PRMT R9, R176, 0x7632, R9 ;  /* 0x00007632b0097816 */ /* 0x001fe40000000009 */
[----:B------:R-:W-:-:S03]  /*683c0*/  ISETP.GE.AND P3, PT, R0, UR5, PT ;  /* 0x0000000500007c0c */ /* 0x000fc6000bf66270 */
[----:B------:R4:W-:Y:S01]  /*683d0*/  @P5 STG.E.U16 desc[UR8][R12.64], R9 ;  /* 0x000000090c005986 */ /* 0x0009e2000c101508 */
[----:B------:R-:W-:Y:S02]  /*683e0*/  ISETP.LT.AND P5, PT, R6, UR4, !P0 ;  /* 0x0000000406007c0c */ /* 0x000fe4000c7a1270 */
[----:B------:R-:W-:Y:S01]  /*683f0*/  PRMT R11, R180, 0x7632, R11 ;  /* 0x00007632b40b7816 */ /* 0x000fe2000000000b */
[----:B------:R0:W-:Y:S01]  /*68400*/  @P4 STG.E.U16 desc[UR8][R2.64], R180 ;  /* 0x000000b402004986 */ /* 0x0001e2000c101508 */
[----:B------:R-:W-:Y:S02]  /*68410*/  ISETP.LT.AND P4, PT, R5, UR4, !P3 ;  /* 0x0000000405007c0c */ /* 0x000fe4000df81270 */
[----:B------:R-:W-:Y:S01]  /*68420*/  ISETP.LT.AND P3, PT, R6, UR4, !P3 ;  /* 0x0000000406007c0c */ /* 0x000fe2000df61270 */
[----:B------:R1:W-:Y:S01]  /*68430*/  @P1 STG.E.U16 desc[UR8][R14.64], R11 ;  /* 0x0000000b0e001986 */ /* 0x0003e2000c101508 */
[----:B----4-:R-:W-:Y:S01]  /*68440*/  IMAD.WIDE R8, R194, 0x2, R66 ;  /* 0x00000002c2087825 */ /* 0x010fe200078e0242 */
[----:B0-----:R-:W-:-:S03]  /*68450*/  PRMT R3, R177, 0x7632, R3 ;  /* 0x00007632b1037816 */ /* 0x001fc60000000003 */
[----:B-1----:R-:W-:Y:S01]  /*68460*/  IMAD.WIDE R10, R194, 0x2, R64 ;  /* 0x00000002c20a7825 */ /* 0x002fe200078e0240 */
[----:B------:R0:W-:Y:S04]  /*68470*/  @P6 STG.E.U16 desc[UR8][R8.64], R177 ;  /* 0x000000b108006986 */ /* 0x0001e8000c101508 */
[----:B------:R2:W-:Y:S04]  /*68480*/  @P5 STG.E.U16 desc[UR8][R10.64], R3 ;  /* 0x000000030a005986 */ /* 0x0005e8000c101508 */
[----:B------:R-:W4:Y:S01]  /*68490*/  LDL.LU R194, [R1+0xc3c] ;  /* 0x000c3c0001c27983 */ /* 0x000f220000300800 */
[----:B0-----:R-:W-:Y:S01]  /*684a0*/  PRMT R9, R181, 0x7632, R9 ;  /* 0x00007632b5097816 */ /* 0x001fe20000000009 */
[----:B--2---:R-:W-:-:S04]  /*684b0*/  IMAD.WIDE R2, R195, 0x2, R66 ;  /* 0x00000002c3027825 */ /* 0x004fc800078e0242 */
[----:B------:R-:W-:Y:S01]  /*684c0*/  IMAD.WIDE R12, R195, 0x2, R64 ;  /* 0x00000002c30c7825 */ /* 0x000fe200078e0240 */
[----:B------:R-:W-:Y:S04]  /*684d0*/  @P4 STG.E.U16 desc[UR8][R2.64], R181 ;  /* 0x000000b502004986 */ /* 0x000fe8000c101508 */
[----:B------:R-:W2:Y:S04]  /*684e0*/  LDL.LU R195, [R1+0xc30] ;  /* 0x000c300001c37983 */ /* 0x000ea80000300800 */
[----:B------:R3:W-:Y:S02]  /*684f0*/  @P3 STG.E.U16 desc[UR8][R12.64], R9 ;  /* 0x000000090c003986 */ /* 0x0007e4000c101508 */
[----:B---3--:R-:W-:-:S04]  /*68500*/  IMAD.WIDE R8, R190, 0x2, R66 ;  /* 0x00000002be087825 */ /* 0x008fc800078e0242 */
[----:B------:R-:W-:Y:S02]  /*68510*/  IMAD.WIDE R10, R190, 0x2, R64 ;  /* 0x00000002be0a7825 */ /* 0x000fe400078e0240 */
[----:B------:R-:W3:Y:S02]  /*68520*/  LDL.LU R190, [R1+0xc20] ;  /* 0x000c200001be7983 */ /* 0x000ee40000300800 */
[----:B------:R-:W-:Y:S02]  /*68530*/  VIADD R0, R4, 0x1f4 ;  /* 0x000001f404007836 */ /* 0x000fe40000000000 */
[----:B------:R-:W3:Y:S03]  /*68540*/  LDL.LU R58, [R1+0xc18] ;  /* 0x000c1800013a7983 */ /* 0x000ee60000300800 */
[----:B------:R-:W-:Y:S01]  /*68550*/  ISETP.GE.AND P2, PT, R0, UR5, PT ;  /* 0x0000000500007c0c */ /* 0x000fe2000bf46270 */
[----:B------:R-:W-:-:S03]  /*68560*/  VIADD R0, R4, 0x1f5 ;  /* 0x000001f504007836 */ /* 0x000fc60000000000 */
[C---:B------:R-:W-:Y:S02]  /*68570*/  ISETP.LT.AND P6, PT, R5.reuse, UR4, !P2 ;  /* 0x0000000405007c0c */ /* 0x040fe4000d7c1270 */
[----:B------:R-:W-:Y:S02]  /*68580*/  ISETP.GE.AND P0, PT, R0, UR5, PT ;  /* 0x0000000500007c0c */ /* 0x000fe4000bf06270 */
[----:B------:R-:W-:Y:S01]  /*68590*/  ISETP.LT.AND P2, PT, R6, UR4, !P2 ;  /* 0x0000000406007c0c */ /* 0x000fe2000d741270 */
[C---:B------:R-:W-:Y:S01]  /*685a0*/  VIADD R7, R4.reuse, 0x1f7 ;  /* 0x000001f704077836 */ /* 0x040fe20000000000 */
[----:B------:R-:W-:Y:S01]  /*685b0*/  ISETP.LT.AND P3, PT, R5, UR4, !P0 ;  /* 0x0000000405007c0c */ /* 0x000fe2000c761270 */
[----:B------:R-:W-:Y:S02]  /*685c0*/  VIADD R0, R4, 0x1f6 ;  /* 0x000001f604007836 */ /* 0x000fe40000000000 */
[----:B------:R-:W-:Y:S01]  /*685d0*/  IMAD.WIDE R14, R192, 0x2, R66 ;  /* 0x00000002c00e7825 */ /* 0x000fe200078e0242 */
[----:B------:R-:W-:-:S02]  /*685e0*/  ISETP.GE.AND P5, PT, R7, UR5, PT ;  /* 0x0000000507007c0c */ /* 0x000fc4000bfa6270 */
[----:B------:R-:W-:Y:S01]  /*685f0*/  PRMT R7, R178, 0x7632, R7 ;  /* 0x00007632b2077816 */ /* 0x000fe20000000007 */
[----:B------:R-:W-:Y:S01]  /*68600*/  IMAD.WIDE R2, R192, 0x2, R64 ;  /* 0x00000002c0027825 */ /* 0x000fe200078e0240 */
[----:B------:R-:W-:Y:S01]  /*68610*/  ISETP.GE.AND P1, PT, R0, UR5, PT ;  /* 0x0000000500007c0c */ /* 0x000fe2000bf26270 */
[----:B------:R-:W-:Y:S01]  /*68620*/  @P6 STG.E.U16 desc[UR8][R14.64], R178 ;  /* 0x000000b20e006986 */ /* 0x000fe2000c101508 */
[----:B------:R-:W-:Y:S01]  /*68630*/  ISETP.LT.AND P0, PT, R6, UR4, !P0 ;  /* 0x0000000406007c0c */ /* 0x000fe2000c701270 */
[----:B------:R-:W-:Y:S02]  /*68640*/  IMAD.WIDE R12, R193, 0x2, R66 ;  /* 0x00000002c10c7825 */ /* 0x000fe400078e0242 */
[----:B------:R0:W-:Y:S01]  /*68650*/  @P2 STG.E.U16 desc[UR8][R2.64], R7 ;  /* 0x0000000702002986 */ /* 0x0001e2000c101508 */
[----:B------:R-:W-:-:S03]  /*68660*/  ISETP.LT.AND P6, PT, R5, UR4, !P1 ;  /* 0x0000000405007c0c */ /* 0x000fc6000cfc1270 */
[----:B------:R-:W3:Y:S01]  /*68670*/  LDL.LU R192, [R1+0xc08] ;  /* 0x000c080001c07983 */ /* 0x000ee20000300800 */
[----:B------:R-:W-:-:S03]  /*68680*/  ISETP.LT.AND P1, PT, R6, UR4, !P1 ;  /* 0x0000000406007c0c */ /* 0x000fc6000cf21270 */
[----:B------:R4:W-:Y:S01]  /*68690*/  @P3 STG.E.U16 desc[UR8][R8.64], R182 ;  /* 0x000000b608003986 */ /* 0x0009e2000c101508 */
[----:B------:R-:W-:Y:S01]  /*686a0*/  ISETP.LT.AND P3, PT, R5, UR4, !P5 ;  /* 0x0000000405007c0c */ /* 0x000fe2000ef61270 */
[----:B0-----:R-:W-:Y:S02]  /*686b0*/  IMAD.WIDE R2, R193, 0x2, R64 ;  /* 0x00000002c1027825 */ /* 0x001fe400078e0240 */
[----:B------:R-:W3:Y:S01]  /*686c0*/  LDL.LU R193, [R1+0xc00] ;  /* 0x000c000001c17983 */ /* 0x000ee20000300800 */
[----:B------:R-:W-:Y:S02]  /*686d0*/  ISETP.LT.AND P5, PT, R6, UR4, !P5 ;  /* 0x0000000406007c0c */ /* 0x000fe4000efa1270 */
[----:B------:R-:W-:Y:S02]  /*686e0*/  PRMT R15, R182, 0x7632, R15 ;  /* 0x00007632b60f7816 */ /* 0x000fe4000000000f */
[----:B------:R-:W-:Y:S02]  /*686f0*/  PRMT R7, R179, 0x7632, R7 ;  /* 0x00007632b3077816 */ /* 0x000fe40000000007 */
[----:B------:R-:W-:Y:S01]  /*68700*/  PRMT R14, R183, 0x7632, R14 ;  /* 0x00007632b70e7816 */ /* 0x000fe2000000000e */
[----:B------:R0:W-:Y:S04]  /*68710*/  @P0 STG.E.U16 desc[UR8][R10.64], R15 ;  /* 0x0000000f0a000986 */ /* 0x0001e8000c101508 */
[----:B------:R2:W-:Y:S04]  /*68720*/  @P6 STG.E.U16 desc[UR8][R12.64], R179 ;  /* 0x000000b30c006986 */ /* 0x0005e8000c101508 */
[----:B------:R1:W-:Y:S01]  /*68730*/  @P1 STG.E.U16 desc[UR8][R2.64], R7 ;  /* 0x0000000702001986 */ /* 0x0003e2000c101508 */
[----:B----4-:R-:W-:-:S04]  /*68740*/  IMAD.WIDE R8, R194, 0x2, R66 ;  /* 0x00000002c2087825 */ /* 0x010fc800078e0242 */
[----:B0-----:R-:W-:Y:S01]  /*68750*/  IMAD.WIDE R10, R194, 0x2, R64 ;  /* 0x00000002c20a7825 */ /* 0x001fe200078e0240 */
[----:B------:R3:W-:Y:S04]  /*68760*/  @P3 STG.E.U16 desc[UR8][R8.64], R183 ;  /* 0x000000b708003986 */ /* 0x0007e8000c101508 */
[----:B------:R-:W4:Y:S04]  /*68770*/  LDL.LU R194, [R1+0xadc] ;  /* 0x000adc0001c27983 */ /* 0x000f280000300800 */
[----:B------:R0:W-:Y:S01]  /*68780*/  @P5 STG.E.U16 desc[UR8][R10.64], R14 ;  /* 0x0000000e0a005986 */ /* 0x0001e2000c101508 */
[----:B--2---:R-:W-:-:S04]  /*68790*/  IMAD.WIDE R12, R195, 0x2, R66 ;  /* 0x00000002c30c7825 */ /* 0x004fc800078e0242 */
[----:B-1----:R-:W-:Y:S02]  /*687a0*/  IMAD.WIDE R2, R195, 0x2, R64 ;  /* 0x00000002c3027825 */ /* 0x002fe400078e0240 */
[----:B------:R-:W2:Y:S02]  /*687b0*/  LDL.LU R195, [R1+0xad4] ;  /* 0x000ad40001c37983 */ /* 0x000ea40000300800 */
[----:B---3--:R-:W-:-:S04]  /*687c0*/  IMAD.WIDE R8, R190, 0x2, R66 ;  /* 0x00000002be087825 */ /* 0x008fc800078e0242 */
[----:B0-----:R-:W-:Y:S02]  /*687d0*/  IMAD.WIDE R10, R190, 0x2, R64 ;  /* 0x00000002be0a7825 */ /* 0x001fe400078e0240 */
[----:B------:R-:W3:Y:S02]  /*687e0*/  LDL.LU R190, [R1+0x110c] ;  /* 0x00110c0001be7983 */ /* 0x000ee40000300800 */
[----:B------:R-:W-:-:S05]  /*687f0*/  VIADD R0, R4, 0x1f8 ;  /* 0x000001f804007836 */ /* 0x000fca0000000000 */
[----:B------:R-:W-:Y:S01]  /*68800*/  ISETP.GE.AND P4, PT, R0, UR5, PT ;  /* 0x0000000500007c0c */ /* 0x000fe2000bf86270 */
[----:B------:R-:W-:-:S03]  /*68810*/  VIADD R0, R4, 0x1f9 ;  /* 0x000001f904007836 */ /* 0x000fc60000000000 */
[----:B------:R-:W-:Y:S02]  /*68820*/  ISETP.LT.AND P6, PT, R5, UR4, !P4 ;  /* 0x0000000405007c0c */ /* 0x000fe4000e7c1270 */
[----:B------:R-:W-:Y:S01]  /*68830*/  ISETP.GE.AND P2, PT, R0, UR5, PT ;  /* 0x0000000500007c0c */ /* 0x000fe2000bf46270 */
[----:B------:R-:W-:Y:S01]  /*68840*/  VIADD R0, R4, 0x1fa ;  /* 0x000001fa04007836 */ /* 0x000fe20000000000 */
[----:B------:R-:W-:-:S04]  /*68850*/  ISETP.LT.AND P4, PT, R6, UR4, !P4 ;  /* 0x0000000406007c0c */ /* 0x000fc8000e781270 */
[----:B------:R-:W-:Y:S01]  /*68860*/  ISETP.GE.AND P0, PT, R0, UR5, PT ;  /* 0x0000000500007c0c */ /* 0x000fe2000bf06270 */
[----:B------:R-:W-:Y:S01]  /*68870*/  VIADD R0, R4, 0x1fb ;  /* 0x000001fb04007836 */ /* 0x000fe20000000000 */
[C---:B------:R-:W-:Y:S02]  /*68880*/  ISETP.LT.AND P5, PT, R5.reuse, UR4, !P2 ;  /* 0x0000000405007c0c */ /* 0x040fe4000d7a1270 */
[----:B------:R-:W-:Y:S01]  /*68890*/  ISETP.LT.AND P3, PT, R6, UR4, !P2 ;  /* 0x0000000406007c0c */ /* 0x000fe2000d761270 */
[----:B------:R0:W-:Y:S01]  /*688a0*/  @P6 STG.E.U16 desc[UR8][R12.64], R184 ;  /* 0x000000b80c006986 */ /* 0x0001e2000c101508 */
[----:B------:R-:W-:Y:S01]  /*688b0*/  ISETP.GE.AND P1, PT, R0, UR5, PT ;  /* 0x0000000500007c0c */ /* 0x000fe2000bf26270 */
[----:B------:R-:W-:Y:S01]  /*688c0*/  VIADD R0, R4, 0x1fc ;  /* 0x000001fc04007836 */ /* 0x000fe20000000000 */
[----:B------:R-:W-:Y:S02]  /*688d0*/  ISETP.LT.AND P6, PT, R5, UR4, !P0 ;  /* 0x0000000405007c0c */ /* 0x000fe4000c7c1270 */
[----:B------:R-:W-:-:S02]  /*688e0*/  PRMT R7, R184, 0x7632, R7 ;  /* 0x00007632b8077816 */ /* 0x000fc40000000007 */
[----:B------:R-:W-:Y:S01]  /*688f0*/  ISETP.GE.AND P2, PT, R0, UR5, PT ;  /* 0x0000000500007c0c */ /* 0x000fe2000bf46270 */
[----:B------:R-:W-:Y:S01]  /*68900*/  VIADD R0, R4, 0x1fd ;  /* 0x000001fd04007836 */ /* 0x000fe20000000000 */
[----:B------:R-:W-:Y:S01]  /*68910*/  PRMT R14, R16, 0x7632, R14 ;  /* 0x00007632100e7816 */ /* 0x000fe2000000000e */
[----:B------:R1:W-:Y:S01]  /*68920*/  @P4 STG.E.U16 desc[UR8][R2.64], R7 ;  /* 0x0000000702004986 */ /* 0x0003e2000c101508 */
[----:B0-----:R-:W-:Y:S01]  /*68930*/  IMAD.WIDE R12, R58, 0x2, R66 ;  /* 0x000000023a0c7825 */ /* 0x001fe200078e0242 */
[----:B------:R-:W-:Y:S02]  /*68940*/  ISETP.LT.AND P0, PT, R6, UR4, !P0 ;  /* 0x0000000406007c0c */ /* 0x000fe4000c701270 */
[----:B------:R0:W-:Y:S01]  /*68950*/  @P5 STG.E.U16 desc[UR8][R8.64], R16 ;  /* 0x0000001008005986 */ /* 0x0001e2000c101508 */
[----:B------:R-:W-:Y:S01]  /*68960*/  ISETP.GE.AND P4, PT, R0, UR5, PT ;  /* 0x0000000500007c0c */ /* 0x000fe2000bf86270 */
[----:B------:R-:W-:Y:S01]  /*68970*/  VIADD R0, R4, 0x1fe ;  /* 0x000001fe04007836 */ /* 0x000fe20000000000 */
[----:B------:R-:W-:Y:S01]  /*68980*/  ISETP.LT.AND P5, PT, R5, UR4, !P1 ;  /* 0x0000000405007c0c */ /* 0x000fe2000cfa1270 */
[----:B------:R0:W-:Y:S01]  /*68990*/  @P3 STG.E.U16 desc[UR8][R10.64], R14 ;  /* 0x0000000e0a003986 */ /* 0x0001e2000c101508 */
[----:B------:R-:W-:-:S03]  /*689a0*/  ISETP.LT.AND P3, PT, R6, UR4, !P1 ;  /* 0x0000000406007c0c */ /* 0x000fc6000cf61270 */
[----:B------:R0:W-:Y:S01]  /*689b0*/  @P6 STG.E.U16 desc[UR8][R12.64], R185 ;  /* 0x000000b90c006986 */ /* 0x0001e2000c101508 */
[----:B------:R-:W-:Y:S01]  /*689c0*/  ISETP.LT.AND P6, PT, R5, UR4, !P2 ;  /* 0x0000000405007c0c */ /* 0x000fe2000d7c1270 */
[----:B-1----:R-:W-:Y:S01]  /*689d0*/  IMAD.WIDE R2, R58, 0x2, R64 ;  /* 0x000000023a027825 */ /* 0x002fe200078e0240 */
[----:B------:R-:W-:Y:S02]  /*689e0*/  ISETP.GE.AND P1, PT, R0, UR5, PT ;  /* 0x0000000500007c0c */ /* 0x000fe4000bf26270 */
[----:B------:R-:W-:Y:S01]  /*689f0*/  PRMT R0, R185, 0x7632, R0 ;  /* 0x00007632b9007816 */ /* 0x000fe20000000000 */
[----:B0-----:R-:W-:Y:S01]  /*68a00*/  IMAD.WIDE R8, R192, 0x2, R66 ;  /* 0x00000002c0087825 */ /* 0x001fe200078e0242 */
[----:B------:R-:W-:-:S03]  /*68a10*/  PRMT R7, R17, 0x7632, R7 ;  /* 0x0000763211077816 */ /* 0x000fc60000000007 */
[----:B------:R-:W-:Y:S01]  /*68a20*/  IMAD.WIDE R10, R192, 0x2, R64 ;  /* 0x00000002c00a7825 */ /* 0x000fe200078e0240 */
[----:B------:R0:W-:Y:S03]  /*68a30*/  @P0 STG.E.U16 desc[UR8][R2.64], R0 ;  /* 0x0000000002000986 */ /* 0x0001e6000c101508 */
[----:B------:R-:W-:Y:S01]  /*68a40*/  IMAD.WIDE R12, R193, 0x2, R66 ;  /* 0x00000002c10c7825 */ /* 0x000fe200078e0242 */
[----:B------:R1:W-:Y:S03]  /*68a50*/  @P5 STG.E.U16 desc[UR8][R8.64], R17 ;  /* 0x0000001108005986 */ /* 0x0003e6000c101508 */
[----:B------:R-:W-:Y:S01]  /*68a60*/  VIADD R4, R4, 0x1ff ;  /* 0x000001ff04047836 */ /* 0x000fe20000000000 */
[----:B------:R2:W-:Y:S01]  /*68a70*/  @P3 STG.E.U16 desc[UR8][R10.64], R7 ;  /* 0x000000070a003986 */ /* 0x0005e2000c101508 */
[----:B------:R-:W-:-:S03]  /*68a80*/  ISETP.LT.AND P2, PT, R6, UR4, !P2 ;  /* 0x0000000406007c0c */ /* 0x000fc6000d741270 */
[----:B------:R2:W-:Y:S01]  /*68a90*/  @P6 STG.E.U16 desc[UR8][R12.64], R186 ;  /* 0x000000ba0c006986 */ /* 0x0005e2000c101508 */
[----:B------:R-:W-:Y:S02]  /*68aa0*/  ISETP.GE.AND P0, PT, R4, UR5, PT ;  /* 0x0000000504007c0c */ /* 0x000fe4000bf06270 */
[C---:B------:R-:W-:Y:S02]  /*68ab0*/  ISETP.LT.AND P6, PT, R5.reuse, UR4, !P4 ;  /* 0x0000000405007c0c */ /* 0x040fe4000e7c1270 */
[C---:B------:R-:W-:Y:S02]  /*68ac0*/  ISETP.LT.AND P4, PT, R6.reuse, UR4, !P4 ;  /* 0x0000000406007c0c */ /* 0x040fe4000e781270 */
[C---:B------:R-:W-:Y:S02]  /*68ad0*/  ISETP.LT.AND P5, PT, R5.reuse, UR4, !P1 ;  /* 0x0000000405007c0c */ /* 0x040fe4000cfa1270 */
[----:B------:R-:W-:Y:S02]  /*68ae0*/  ISETP.LT.AND P1, PT, R6, UR4, !P1 ;  /* 0x0000000406007c0c */ /* 0x000fe4000cf21270 */
[----:B------:R-:W-:-:S02]  /*68af0*/  ISETP.LT.AND P3, PT, R5, UR4, !P0 ;  /* 0x0000000405007c0c */ /* 0x000fc4000c761270 */
[----:B------:R-:W-:Y:S01]  /*68b00*/  ISETP.LT.AND P0, PT, R6, UR4, !P0 ;  /* 0x0000000406007c0c */ /* 0x000fe2000c701270 */
[----:B------:R-:W-:Y:S01]  /*68b10*/  IMAD.WIDE R4, R193, 0x2, R64 ;  /* 0x00000002c1047825 */ /* 0x000fe200078e0240 */
[----:B------:R-:W-:Y:S02]  /*68b20*/  PRMT R14, R186, 0x7632, R14 ;  /* 0x00007632ba0e7816 */ /* 0x000fe4000000000e */
[----:B0-----:R-:W-:Y:S01]  /*68b30*/  PRMT R0, R18, 0x7632, R0 ;  /* 0x0000763212007816 */ /* 0x001fe20000000000 */
[----:B----4-:R-:W-:Y:S01]  /*68b40*/  IMAD.WIDE R2, R194, 0x2, R66 ;  /* 0x00000002c2027825 */ /* 0x010fe200078e0242 */
[----:B------:R-:W-:-:S03]  /*68b50*/  PRMT R6, R187, 0x7632, R6 ;  /* 0x00007632bb067816 */ /* 0x000fc60000000006 */
[----:B-1----:R-:W-:Y:S01]  /*68b60*/  IMAD.WIDE R8, R194, 0x2, R64 ;  /* 0x00000002c2087825 */ /* 0x002fe200078e0240 */
[----:B------:R0:W-:Y:S04]  /*68b70*/  @P2 STG.E.U16 desc[UR8][R4.64], R14 ;  /* 0x0000000e04002986 */ /* 0x0001e8000c101508 */
[----:B------:R0:W-:Y:S04]  /*68b80*/  @P6 STG.E.U16 desc[UR8][R2.64], R18 ;  /* 0x0000001202006986 */ /* 0x0001e8000c101508 */
[----:B------:R0:W-:Y:S01]  /*68b90*/  @P4 STG.E.U16 desc[UR8][R8.64], R0 ;  /* 0x0000000008004986 */ /* 0x0001e2000c101508 */
[----:B--2---:R-:W-:-:S04]  /*68ba0*/  IMAD.WIDE R10, R195, 0x2, R66 ;  /* 0x00000002c30a7825 */ /* 0x004fc800078e0242 */
[----:B------:R-:W-:Y:S01]  /*68bb0*/  IMAD.WIDE R12, R195, 0x2, R64 ;  /* 0x00000002c30c7825 */ /* 0x000fe200078e0240 */
[----:B------:R0:W-:Y:S04]  /*68bc0*/  @P5 STG.E.U16 desc[UR8][R10.64], R187 ;  /* 0x000000bb0a005986 */ /* 0x0001e8000c101508 */
[----:B------:R0:W-:Y:S01]  /*68bd0*/  @P1 STG.E.U16 desc[UR8][R12.64], R6 ;  /* 0x000000060c001986 */ /* 0x0001e2000c101508 */
[----:B---3--:R-:W-:-:S05]  /*68be0*/  IMAD.WIDE R66, R190, 0x2, R66 ;  /* 0x00000002be427825 */ /* 0x008fca00078e0242 */
[----:B------:R0:W-:Y:S01]  /*68bf0*/  @P3 STG.E.U16 desc[UR8][R66.64], R19 ;  /* 0x0000001342003986 */ /* 0x0001e2000c101508 */
[----:B------:R-:W-:Y:S01]  /*68c00*/  IMAD.WIDE R64, R190, 0x2, R64 ;  /* 0x00000002be407825 */ /* 0x000fe200078e0240 */
[----:B------:R-:W-:Y:S06]  /*68c10*/  @!P0 EXIT ;  /* 0x000000000000894d */ /* 0x000fec0003800000 */
[----:B------:R-:W-:-:S05]  /*68c20*/  PRMT R32, R19, 0x7632, R32 ;  /* 0x0000763213207816 */ /* 0x000fca0000000020 */
[----:B------:R-:W-:Y:S01]  /*68c30*/  STG.E.U16 desc[UR8][R64.64], R32 ;  /* 0x0000002040007986 */ /* 0x000fe2000c101508 */
[----:B------:R-:W-:Y:S05]  /*68c40*/  EXIT ;  /* 0x000000000000794d */ /* 0x000fea0003800000 */
.L_x_2:
[----:B------:R-:W-:-:S00]  /*68c50*/  BRA `(.L_x_2) ;  /* 0xfffffffc00fc7947 */ /* 0x000fc0000383ffff */
[----:B------:R-:W-:-:S00]  /*68c60*/  NOP ;  /* 0x0000000000007918 */ /* 0x000fc00000000000 */
        /* <DEDUP_REMOVED lines=9> */
.L_x_3:


//--------------------- .nv.shared.matmul_kernel  --------------------------
	.section	.nv.shared.matmul_kernel,"aw",@nobits
	.sectionflags	@""
	.align	16
	.zero		1024


//--------------------- .nv.shared.reserved.0     --------------------------
	.section	.nv.shared.reserved.0,"aw",@nobits
	.weak		__nv_reservedSMEM_offset_0_alias
	.size		__nv_reservedSMEM_offset_0_alias, 0, 0
	.other		__nv_reservedSMEM_offset_0_alias,@"STO_CUDA_RESERVED_SHARED STV_DEFAULT"
__nv_reservedSMEM_offset_0_alias:
	.zero		0


//--------------------- .nv.constant0.matmul_kernel --------------------------
	.section	.nv.constant0.matmul_kernel,"a",@progbits
	.sectionflags	@""
	.align	4
.nv.constant0.matmul_kernel:
	.zero		608


//--------------------- SYMBOLS --------------------------

	.type		.nv.reservedSmem.offset0,@object
	.size		.nv.reservedSmem.offset0,0x4
